//
// Generated by NVIDIA NVVM Compiler
//
// Compiler Build ID: CL-36424714
// Cuda compilation tools, release 13.0, V13.0.88
// Based on NVVM 20.0.0
//

.version 9.0
.target sm_100
.address_size 64

	// .globl	_Z8cuda_funPdPmmS_S_S0_S_
.extern .func  (.param .b32 func_retval0) vprintf
(
	.param .b64 vprintf_param_0,
	.param .b64 vprintf_param_1
)
;
// _ZZN3cub18CUB_300001_SM_10006detail10radix_sort31DeviceRadixSortSingleTileKernelINS1_5radix10policy_hubIdmyE10Policy1000ELNS0_9SortOrderE0EdmyNS1_21identity_decomposer_tEEEvPKT1_PSA_PKT2_PSE_T3_iiT4_E12temp_storage has been demoted
// _ZZN3cub18CUB_300001_SM_10006detail10radix_sort30DeviceRadixSortHistogramKernelINS1_5radix10policy_hubIdmyE10Policy1000ELNS0_9SortOrderE0EdyNS1_21identity_decomposer_tEEEvPT2_PKT1_SA_iiT3_E12temp_storage has been demoted
// _ZZN3cub18CUB_300001_SM_10006detail10radix_sort33DeviceRadixSortExclusiveSumKernelINS1_5radix10policy_hubIdmyE10Policy1000EyEEvPT0_E12temp_storage has been demoted
// _ZZN3cub18CUB_300001_SM_10006detail10radix_sort29DeviceRadixSortOnesweepKernelINS1_5radix10policy_hubIdmyE10Policy1000ELNS0_9SortOrderE0EdmyiiNS1_21identity_decomposer_tEEEvPT5_SB_PT3_PKSC_PT1_PKSG_PT2_PKSK_T4_iiT6_E1s has been demoted
// _ZZN3cub18CUB_300001_SM_10006detail10radix_sort31DeviceRadixSortSingleTileKernelINS1_5radix10policy_hubIddyE10Policy1000ELNS0_9SortOrderE0EddyNS1_21identity_decomposer_tEEEvPKT1_PSA_PKT2_PSE_T3_iiT4_E12temp_storage has been demoted
// _ZZN3cub18CUB_300001_SM_10006detail10radix_sort30DeviceRadixSortHistogramKernelINS1_5radix10policy_hubIddyE10Policy1000ELNS0_9SortOrderE0EdyNS1_21identity_decomposer_tEEEvPT2_PKT1_SA_iiT3_E12temp_storage has been demoted
// _ZZN3cub18CUB_300001_SM_10006detail10radix_sort33DeviceRadixSortExclusiveSumKernelINS1_5radix10policy_hubIddyE10Policy1000EyEEvPT0_E12temp_storage has been demoted
// _ZZN3cub18CUB_300001_SM_10006detail10radix_sort29DeviceRadixSortOnesweepKernelINS1_5radix10policy_hubIddyE10Policy1000ELNS0_9SortOrderE0EddyiiNS1_21identity_decomposer_tEEEvPT5_SB_PT3_PKSC_PT1_PKSG_PT2_PKSK_T4_iiT6_E1s has been demoted
.global .align 1 .b8 _ZN34_INTERNAL_d57d84ce_4_k_cu_c6561c754cuda3std3__45__cpo5beginE[1];
.global .align 1 .b8 _ZN34_INTERNAL_d57d84ce_4_k_cu_c6561c754cuda3std3__45__cpo3endE[1];
.global .align 1 .b8 _ZN34_INTERNAL_d57d84ce_4_k_cu_c6561c754cuda3std3__45__cpo6cbeginE[1];
.global .align 1 .b8 _ZN34_INTERNAL_d57d84ce_4_k_cu_c6561c754cuda3std3__45__cpo4cendE[1];
.global .align 1 .b8 _ZN34_INTERNAL_d57d84ce_4_k_cu_c6561c754cuda3std3__45__cpo6rbeginE[1];
.global .align 1 .b8 _ZN34_INTERNAL_d57d84ce_4_k_cu_c6561c754cuda3std3__45__cpo4rendE[1];
.global .align 1 .b8 _ZN34_INTERNAL_d57d84ce_4_k_cu_c6561c754cuda3std3__45__cpo7crbeginE[1];
.global .align 1 .b8 _ZN34_INTERNAL_d57d84ce_4_k_cu_c6561c754cuda3std3__45__cpo5crendE[1];
.global .align 1 .b8 _ZN34_INTERNAL_d57d84ce_4_k_cu_c6561c754cuda3std3__436_GLOBAL__N__d57d84ce_4_k_cu_c6561c756ignoreE[1];
.global .align 1 .b8 _ZN34_INTERNAL_d57d84ce_4_k_cu_c6561c754cuda3std3__419piecewise_constructE[1];
.global .align 1 .b8 _ZN34_INTERNAL_d57d84ce_4_k_cu_c6561c754cuda3std3__48in_placeE[1];
.global .align 1 .b8 _ZN34_INTERNAL_d57d84ce_4_k_cu_c6561c754cuda3std3__420unreachable_sentinelE[1];
.global .align 1 .b8 _ZN34_INTERNAL_d57d84ce_4_k_cu_c6561c754cuda3std3__47nulloptE[1];
.global .align 1 .b8 _ZN34_INTERNAL_d57d84ce_4_k_cu_c6561c754cuda3std3__48unexpectE[1];
.global .align 1 .b8 _ZN34_INTERNAL_d57d84ce_4_k_cu_c6561c754cuda3std6ranges3__45__cpo4swapE[1];
.global .align 1 .b8 _ZN34_INTERNAL_d57d84ce_4_k_cu_c6561c754cuda3std6ranges3__45__cpo9iter_moveE[1];
.global .align 1 .b8 _ZN34_INTERNAL_d57d84ce_4_k_cu_c6561c754cuda3std6ranges3__45__cpo5beginE[1];
.global .align 1 .b8 _ZN34_INTERNAL_d57d84ce_4_k_cu_c6561c754cuda3std6ranges3__45__cpo3endE[1];
.global .align 1 .b8 _ZN34_INTERNAL_d57d84ce_4_k_cu_c6561c754cuda3std6ranges3__45__cpo6cbeginE[1];
.global .align 1 .b8 _ZN34_INTERNAL_d57d84ce_4_k_cu_c6561c754cuda3std6ranges3__45__cpo4cendE[1];
.global .align 1 .b8 _ZN34_INTERNAL_d57d84ce_4_k_cu_c6561c754cuda3std6ranges3__45__cpo7advanceE[1];
.global .align 1 .b8 _ZN34_INTERNAL_d57d84ce_4_k_cu_c6561c754cuda3std6ranges3__45__cpo9iter_swapE[1];
.global .align 1 .b8 _ZN34_INTERNAL_d57d84ce_4_k_cu_c6561c754cuda3std6ranges3__45__cpo4nextE[1];
.global .align 1 .b8 _ZN34_INTERNAL_d57d84ce_4_k_cu_c6561c754cuda3std6ranges3__45__cpo4prevE[1];
.global .align 1 .b8 _ZN34_INTERNAL_d57d84ce_4_k_cu_c6561c754cuda3std6ranges3__45__cpo4dataE[1];
.global .align 1 .b8 _ZN34_INTERNAL_d57d84ce_4_k_cu_c6561c754cuda3std6ranges3__45__cpo5cdataE[1];
.global .align 1 .b8 _ZN34_INTERNAL_d57d84ce_4_k_cu_c6561c754cuda3std6ranges3__45__cpo4sizeE[1];
.global .align 1 .b8 _ZN34_INTERNAL_d57d84ce_4_k_cu_c6561c754cuda3std6ranges3__45__cpo5ssizeE[1];
.global .align 1 .b8 _ZN34_INTERNAL_d57d84ce_4_k_cu_c6561c754cuda3std6ranges3__45__cpo8distanceE[1];
.global .align 1 .b8 _ZN34_INTERNAL_d57d84ce_4_k_cu_c6561c756thrust24THRUST_300001_SM_1000_NS8cuda_cub3parE[1];
.global .align 1 .b8 _ZN34_INTERNAL_d57d84ce_4_k_cu_c6561c756thrust24THRUST_300001_SM_1000_NS8cuda_cub10par_nosyncE[1];
.global .align 1 .b8 _ZN34_INTERNAL_d57d84ce_4_k_cu_c6561c756thrust24THRUST_300001_SM_1000_NS6system6detail10sequential3seqE[1];
.global .align 1 .b8 _ZN34_INTERNAL_d57d84ce_4_k_cu_c6561c756thrust24THRUST_300001_SM_1000_NS6system3cpp3parE[1];
.global .align 1 .b8 _ZN34_INTERNAL_d57d84ce_4_k_cu_c6561c756thrust24THRUST_300001_SM_1000_NS12placeholders2_1E[1];
.global .align 1 .b8 _ZN34_INTERNAL_d57d84ce_4_k_cu_c6561c756thrust24THRUST_300001_SM_1000_NS12placeholders2_2E[1];
.global .align 1 .b8 _ZN34_INTERNAL_d57d84ce_4_k_cu_c6561c756thrust24THRUST_300001_SM_1000_NS12placeholders2_3E[1];
.global .align 1 .b8 _ZN34_INTERNAL_d57d84ce_4_k_cu_c6561c756thrust24THRUST_300001_SM_1000_NS12placeholders2_4E[1];
.global .align 1 .b8 _ZN34_INTERNAL_d57d84ce_4_k_cu_c6561c756thrust24THRUST_300001_SM_1000_NS12placeholders2_5E[1];
.global .align 1 .b8 _ZN34_INTERNAL_d57d84ce_4_k_cu_c6561c756thrust24THRUST_300001_SM_1000_NS12placeholders2_6E[1];
.global .align 1 .b8 _ZN34_INTERNAL_d57d84ce_4_k_cu_c6561c756thrust24THRUST_300001_SM_1000_NS12placeholders2_7E[1];
.global .align 1 .b8 _ZN34_INTERNAL_d57d84ce_4_k_cu_c6561c756thrust24THRUST_300001_SM_1000_NS12placeholders2_8E[1];
.global .align 1 .b8 _ZN34_INTERNAL_d57d84ce_4_k_cu_c6561c756thrust24THRUST_300001_SM_1000_NS12placeholders2_9E[1];
.global .align 1 .b8 _ZN34_INTERNAL_d57d84ce_4_k_cu_c6561c756thrust24THRUST_300001_SM_1000_NS12placeholders3_10E[1];
.global .align 1 .b8 _ZN34_INTERNAL_d57d84ce_4_k_cu_c6561c756thrust24THRUST_300001_SM_1000_NS3seqE[1];
.global .align 1 .b8 _ZN34_INTERNAL_d57d84ce_4_k_cu_c6561c756thrust24THRUST_300001_SM_1000_NS6deviceE[1];
.global .align 1 .b8 $str[10] = {99, 111, 117, 110, 116, 32, 37, 102, 10};
.global .align 1 .b8 $str$1[10] = {37, 100, 32, 44, 32, 37, 102, 44, 10};
.global .align 1 .b8 $str$2[2] = {10};

.visible .entry _Z8cuda_funPdPmmS_S_S0_S_(
	.param .u64 .ptr .align 1 _Z8cuda_funPdPmmS_S_S0_S__param_0,
	.param .u64 .ptr .align 1 _Z8cuda_funPdPmmS_S_S0_S__param_1,
	.param .u64 _Z8cuda_funPdPmmS_S_S0_S__param_2,
	.param .u64 .ptr .align 1 _Z8cuda_funPdPmmS_S_S0_S__param_3,
	.param .u64 .ptr .align 1 _Z8cuda_funPdPmmS_S_S0_S__param_4,
	.param .u64 .ptr .align 1 _Z8cuda_funPdPmmS_S_S0_S__param_5,
	.param .u64 .ptr .align 1 _Z8cuda_funPdPmmS_S_S0_S__param_6
)
{
	.reg .pred 	%p<11>;
	.reg .b32 	%r<34>;
	.reg .b64 	%rd<66>;
	.reg .b64 	%fd<79>;

	ld.param.u64 	%rd22, [_Z8cuda_funPdPmmS_S_S0_S__param_0];
	ld.param.u64 	%rd23, [_Z8cuda_funPdPmmS_S_S0_S__param_1];
	ld.param.u64 	%rd28, [_Z8cuda_funPdPmmS_S_S0_S__param_2];
	ld.param.u64 	%rd24, [_Z8cuda_funPdPmmS_S_S0_S__param_3];
	ld.param.u64 	%rd26, [_Z8cuda_funPdPmmS_S_S0_S__param_5];
	ld.param.u64 	%rd27, [_Z8cuda_funPdPmmS_S_S0_S__param_6];
	cvta.to.global.u64 	%rd1, %rd23;
	cvta.to.global.u64 	%rd2, %rd22;
	mov.u32 	%r11, %tid.x;
	mov.u32 	%r12, %ctaid.x;
	mov.u32 	%r13, %ntid.x;
	mad.lo.s32 	%r14, %r12, %r13, %r11;
	cvt.u64.u32 	%rd3, %r14;
	mul.lo.s64 	%rd65, %rd28, %rd3;
	add.s64 	%rd5, %rd65, %rd28;
	shl.b64 	%rd29, %rd65, 3;
	add.s64 	%rd30, %rd2, %rd29;
	ld.global.f64 	%fd1, [%rd30];
	setp.ge.u64 	%p1, %rd65, %rd5;
	mov.f64 	%fd69, 0d0000000000000000;
	mov.f64 	%fd71, %fd1;
	@%p1 bra 	$L__BB0_4;
	mov.f64 	%fd69, 0d0000000000000000;
	mov.u64 	%rd60, %rd65;
$L__BB0_2:
	shl.b64 	%rd31, %rd60, 3;
	add.s64 	%rd32, %rd2, %rd31;
	ld.global.f64 	%fd71, [%rd32];
	setp.neu.f64 	%p2, %fd71, %fd1;
	mov.u64 	%rd65, %rd60;
	@%p2 bra 	$L__BB0_4;
	add.f64 	%fd69, %fd69, 0d3FF0000000000000;
	add.s64 	%rd60, %rd60, 1;
	setp.ne.s64 	%p3, %rd60, %rd5;
	mov.u64 	%rd65, %rd5;
	mov.f64 	%fd71, %fd1;
	@%p3 bra 	$L__BB0_2;
$L__BB0_4:
	shl.b64 	%rd33, %rd3, 4;
	cvta.to.global.u64 	%rd34, %rd24;
	add.s64 	%rd9, %rd34, %rd33;
	st.global.f64 	[%rd9], %fd69;
	shl.b64 	%rd35, %rd65, 3;
	add.s64 	%rd63, %rd1, %rd35;
	ld.global.u64 	%rd37, [%rd63+-8];
	mul.hi.u64 	%rd38, %rd37, -2194245961015569379;
	shr.u64 	%rd39, %rd38, 13;
	cvta.to.global.u64 	%rd40, %rd26;
	add.s64 	%rd10, %rd40, %rd33;
	st.global.u64 	[%rd10], %rd39;
	add.s64 	%rd62, %rd2, %rd35;
	ld.global.f64 	%fd27, [%rd62+-8];
	cvta.to.global.u64 	%rd42, %rd27;
	add.s64 	%rd11, %rd42, %rd33;
	st.global.f64 	[%rd11], %fd27;
	setp.ge.u64 	%p4, %rd65, %rd5;
	mov.f64 	%fd72, 0d0000000000000000;
	@%p4 bra 	$L__BB0_17;
	mov.b32 	%r15, 1127219200;
	mov.b32 	%r16, -2147483648;
	mov.b64 	%fd7, {%r16, %r15};
	mov.f64 	%fd72, 0d0000000000000000;
$L__BB0_6:
	ld.global.f64 	%fd10, [%rd62];
	setp.neu.f64 	%p5, %fd71, %fd10;
	@%p5 bra 	$L__BB0_8;
	add.f64 	%fd72, %fd72, 0d3FF0000000000000;
	bra.uni 	$L__BB0_16;
$L__BB0_8:
	ld.global.u64 	%rd17, [%rd63];
	div.rn.f64 	%fd12, %fd72, 0d40C2290000000000;
	{
	.reg .b32 %temp; 
	mov.b64 	{%temp, %r30}, %fd12;
	}
	{
	.reg .b32 %temp; 
	mov.b64 	{%r31, %temp}, %fd12;
	}
	setp.gt.s32 	%p6, %r30, 1048575;
	mov.b32 	%r32, -1023;
	mov.f64 	%fd73, %fd12;
	@%p6 bra 	$L__BB0_10;
	mul.f64 	%fd73, %fd12, 0d4350000000000000;
	{
	.reg .b32 %temp; 
	mov.b64 	{%temp, %r30}, %fd73;
	}
	{
	.reg .b32 %temp; 
	mov.b64 	{%r31, %temp}, %fd73;
	}
	mov.b32 	%r32, -1077;
$L__BB0_10:
	add.s32 	%r19, %r30, -1;
	setp.gt.u32 	%p7, %r19, 2146435070;
	@%p7 bra 	$L__BB0_14;
	shr.u32 	%r22, %r30, 20;
	add.s32 	%r33, %r32, %r22;
	and.b32  	%r23, %r30, 1048575;
	or.b32  	%r24, %r23, 1072693248;
	mov.b64 	%fd74, {%r31, %r24};
	setp.lt.u32 	%p9, %r24, 1073127583;
	@%p9 bra 	$L__BB0_13;
	{
	.reg .b32 %temp; 
	mov.b64 	{%r25, %temp}, %fd74;
	}
	{
	.reg .b32 %temp; 
	mov.b64 	{%temp, %r26}, %fd74;
	}
	add.s32 	%r27, %r26, -1048576;
	mov.b64 	%fd74, {%r25, %r27};
	add.s32 	%r33, %r33, 1;
$L__BB0_13:
	add.f64 	%fd30, %fd74, 0dBFF0000000000000;
	add.f64 	%fd31, %fd74, 0d3FF0000000000000;
	rcp.approx.ftz.f64 	%fd32, %fd31;
	neg.f64 	%fd33, %fd31;
	fma.rn.f64 	%fd34, %fd33, %fd32, 0d3FF0000000000000;
	fma.rn.f64 	%fd35, %fd34, %fd34, %fd34;
	fma.rn.f64 	%fd36, %fd35, %fd32, %fd32;
	mul.f64 	%fd37, %fd30, %fd36;
	fma.rn.f64 	%fd38, %fd30, %fd36, %fd37;
	mul.f64 	%fd39, %fd38, %fd38;
	fma.rn.f64 	%fd40, %fd39, 0d3EB1380B3AE80F1E, 0d3ED0EE258B7A8B04;
	fma.rn.f64 	%fd41, %fd40, %fd39, 0d3EF3B2669F02676F;
	fma.rn.f64 	%fd42, %fd41, %fd39, 0d3F1745CBA9AB0956;
	fma.rn.f64 	%fd43, %fd42, %fd39, 0d3F3C71C72D1B5154;
	fma.rn.f64 	%fd44, %fd43, %fd39, 0d3F624924923BE72D;
	fma.rn.f64 	%fd45, %fd44, %fd39, 0d3F8999999999A3C4;
	fma.rn.f64 	%fd46, %fd45, %fd39, 0d3FB5555555555554;
	sub.f64 	%fd47, %fd30, %fd38;
	add.f64 	%fd48, %fd47, %fd47;
	neg.f64 	%fd49, %fd38;
	fma.rn.f64 	%fd50, %fd49, %fd30, %fd48;
	mul.f64 	%fd51, %fd36, %fd50;
	mul.f64 	%fd52, %fd39, %fd46;
	fma.rn.f64 	%fd53, %fd52, %fd38, %fd51;
	xor.b32  	%r28, %r33, -2147483648;
	mov.b32 	%r29, 1127219200;
	mov.b64 	%fd54, {%r28, %r29};
	sub.f64 	%fd55, %fd54, %fd7;
	fma.rn.f64 	%fd56, %fd55, 0d3FE62E42FEFA39EF, %fd38;
	fma.rn.f64 	%fd57, %fd55, 0dBFE62E42FEFA39EF, %fd56;
	sub.f64 	%fd58, %fd57, %fd38;
	sub.f64 	%fd59, %fd53, %fd58;
	fma.rn.f64 	%fd60, %fd55, 0d3C7ABC9E3B39803F, %fd59;
	add.f64 	%fd75, %fd56, %fd60;
	bra.uni 	$L__BB0_15;
$L__BB0_14:
	fma.rn.f64 	%fd29, %fd73, 0d7FF0000000000000, 0d7FF0000000000000;
	{
	.reg .b32 %temp; 
	mov.b64 	{%temp, %r20}, %fd73;
	}
	and.b32  	%r21, %r20, 2147483647;
	setp.eq.s32 	%p8, %r21, 0;
	selp.f64 	%fd75, 0dFFF0000000000000, %fd29, %p8;
$L__BB0_15:
	ld.param.u64 	%rd59, [_Z8cuda_funPdPmmS_S_S0_S__param_4];
	mul.f64 	%fd62, %fd75, 0d3C7777D0FFDA0D24;
	fma.rn.f64 	%fd63, %fd75, 0d3FF71547652B82FE, %fd62;
	mul.f64 	%fd64, %fd12, %fd63;
	mul.hi.u64 	%rd44, %rd17, -2194245961015569379;
	cvta.to.global.u64 	%rd45, %rd59;
	shr.u64 	%rd46, %rd44, 10;
	and.b64  	%rd47, %rd46, 18014398509481976;
	add.s64 	%rd48, %rd45, %rd47;
	ld.global.f64 	%fd65, [%rd48];
	sub.f64 	%fd66, %fd65, %fd64;
	st.global.f64 	[%rd48], %fd66;
	mov.f64 	%fd72, 0d3FF0000000000000;
	mov.f64 	%fd71, %fd10;
$L__BB0_16:
	add.s64 	%rd65, %rd65, 1;
	add.s64 	%rd63, %rd63, 8;
	add.s64 	%rd62, %rd62, 8;
	setp.lt.u64 	%p10, %rd65, %rd5;
	@%p10 bra 	$L__BB0_6;
$L__BB0_17:
	ld.param.u64 	%rd58, [_Z8cuda_funPdPmmS_S_S0_S__param_1];
	ld.param.u64 	%rd57, [_Z8cuda_funPdPmmS_S_S0_S__param_0];
	st.global.f64 	[%rd9+8], %fd72;
	cvta.to.global.u64 	%rd49, %rd58;
	shl.b64 	%rd50, %rd65, 3;
	add.s64 	%rd51, %rd49, %rd50;
	ld.global.u64 	%rd52, [%rd51+-8];
	mul.hi.u64 	%rd53, %rd52, -2194245961015569379;
	shr.u64 	%rd54, %rd53, 13;
	st.global.u64 	[%rd10+8], %rd54;
	cvta.to.global.u64 	%rd55, %rd57;
	add.s64 	%rd56, %rd55, %rd50;
	ld.global.f64 	%fd67, [%rd56+-8];
	st.global.f64 	[%rd11+8], %fd67;
	ret;

}
	// .globl	_Z5mergePdS_PmS_
.visible .entry _Z5mergePdS_PmS_(
	.param .u64 .ptr .align 1 _Z5mergePdS_PmS__param_0,
	.param .u64 .ptr .align 1 _Z5mergePdS_PmS__param_1,
	.param .u64 .ptr .align 1 _Z5mergePdS_PmS__param_2,
	.param .u64 .ptr .align 1 _Z5mergePdS_PmS__param_3
)
{
	.local .align 16 .b8 	__local_depot1[16];
	.reg .b64 	%SP;
	.reg .b64 	%SPL;
	.reg .pred 	%p<9>;
	.reg .b32 	%r<66>;
	.reg .b64 	%rd<75>;
	.reg .b64 	%fd<66>;

	mov.u64 	%SPL, __local_depot1;
	cvta.local.u64 	%SP, %SPL;
	ld.param.u64 	%rd19, [_Z5mergePdS_PmS__param_0];
	ld.param.u64 	%rd20, [_Z5mergePdS_PmS__param_1];
	ld.param.u64 	%rd21, [_Z5mergePdS_PmS__param_2];
	ld.param.u64 	%rd22, [_Z5mergePdS_PmS__param_3];
	cvta.to.global.u64 	%rd1, %rd19;
	cvta.to.global.u64 	%rd2, %rd20;
	cvta.to.global.u64 	%rd3, %rd21;
	cvta.to.global.u64 	%rd4, %rd22;
	ld.global.f64 	%fd59, [%rd4];
	ld.global.u64 	%rd71, [%rd3];
	mov.b32 	%r11, 1127219200;
	mov.b32 	%r12, -2147483648;
	mov.b64 	%fd2, {%r12, %r11};
	mov.f64 	%fd60, 0d0000000000000000;
	mov.b64 	%rd70, 0;
$L__BB1_1:
	add.s64 	%rd8, %rd4, %rd70;
	ld.global.f64 	%fd20, [%rd8];
	setp.neu.f64 	%p1, %fd20, %fd59;
	add.s64 	%rd9, %rd3, %rd70;
	@%p1 bra 	$L__BB1_4;
	ld.global.u64 	%rd23, [%rd9];
	setp.ne.s64 	%p2, %rd71, %rd23;
	@%p2 bra 	$L__BB1_4;
	add.s64 	%rd27, %rd1, %rd70;
	ld.global.f64 	%fd58, [%rd27];
	add.f64 	%fd60, %fd60, %fd58;
	add.u64 	%rd28, %SP, 0;
	add.u64 	%rd29, %SPL, 0;
	st.local.f64 	[%rd29], %fd60;
	mov.u64 	%rd30, $str;
	cvta.global.u64 	%rd31, %rd30;
	{ // callseq 0, 0
	.param .b64 param0;
	st.param.b64 	[param0], %rd31;
	.param .b64 param1;
	st.param.b64 	[param1], %rd28;
	.param .b32 retval0;
	call.uni (retval0), 
	vprintf, 
	(
	param0, 
	param1
	);
	ld.param.b32 	%r26, [retval0];
	} // callseq 0
	bra.uni 	$L__BB1_12;
$L__BB1_4:
	div.rn.f64 	%fd6, %fd60, 0d40C2290000000000;
	{
	.reg .b32 %temp; 
	mov.b64 	{%temp, %r62}, %fd6;
	}
	{
	.reg .b32 %temp; 
	mov.b64 	{%r63, %temp}, %fd6;
	}
	setp.gt.s32 	%p3, %r62, 1048575;
	mov.b32 	%r64, -1023;
	mov.f64 	%fd61, %fd6;
	@%p3 bra 	$L__BB1_6;
	mul.f64 	%fd61, %fd6, 0d4350000000000000;
	{
	.reg .b32 %temp; 
	mov.b64 	{%temp, %r62}, %fd61;
	}
	{
	.reg .b32 %temp; 
	mov.b64 	{%r63, %temp}, %fd61;
	}
	mov.b32 	%r64, -1077;
$L__BB1_6:
	add.s32 	%r15, %r62, -1;
	setp.gt.u32 	%p4, %r15, 2146435070;
	@%p4 bra 	$L__BB1_10;
	shr.u32 	%r18, %r62, 20;
	add.s32 	%r65, %r64, %r18;
	and.b32  	%r19, %r62, 1048575;
	or.b32  	%r20, %r19, 1072693248;
	mov.b64 	%fd62, {%r63, %r20};
	setp.lt.u32 	%p6, %r20, 1073127583;
	@%p6 bra 	$L__BB1_9;
	{
	.reg .b32 %temp; 
	mov.b64 	{%r21, %temp}, %fd62;
	}
	{
	.reg .b32 %temp; 
	mov.b64 	{%temp, %r22}, %fd62;
	}
	add.s32 	%r23, %r22, -1048576;
	mov.b64 	%fd62, {%r21, %r23};
	add.s32 	%r65, %r65, 1;
$L__BB1_9:
	add.f64 	%fd22, %fd62, 0dBFF0000000000000;
	add.f64 	%fd23, %fd62, 0d3FF0000000000000;
	rcp.approx.ftz.f64 	%fd24, %fd23;
	neg.f64 	%fd25, %fd23;
	fma.rn.f64 	%fd26, %fd25, %fd24, 0d3FF0000000000000;
	fma.rn.f64 	%fd27, %fd26, %fd26, %fd26;
	fma.rn.f64 	%fd28, %fd27, %fd24, %fd24;
	mul.f64 	%fd29, %fd22, %fd28;
	fma.rn.f64 	%fd30, %fd22, %fd28, %fd29;
	mul.f64 	%fd31, %fd30, %fd30;
	fma.rn.f64 	%fd32, %fd31, 0d3EB1380B3AE80F1E, 0d3ED0EE258B7A8B04;
	fma.rn.f64 	%fd33, %fd32, %fd31, 0d3EF3B2669F02676F;
	fma.rn.f64 	%fd34, %fd33, %fd31, 0d3F1745CBA9AB0956;
	fma.rn.f64 	%fd35, %fd34, %fd31, 0d3F3C71C72D1B5154;
	fma.rn.f64 	%fd36, %fd35, %fd31, 0d3F624924923BE72D;
	fma.rn.f64 	%fd37, %fd36, %fd31, 0d3F8999999999A3C4;
	fma.rn.f64 	%fd38, %fd37, %fd31, 0d3FB5555555555554;
	sub.f64 	%fd39, %fd22, %fd30;
	add.f64 	%fd40, %fd39, %fd39;
	neg.f64 	%fd41, %fd30;
	fma.rn.f64 	%fd42, %fd41, %fd22, %fd40;
	mul.f64 	%fd43, %fd28, %fd42;
	mul.f64 	%fd44, %fd31, %fd38;
	fma.rn.f64 	%fd45, %fd44, %fd30, %fd43;
	xor.b32  	%r24, %r65, -2147483648;
	mov.b32 	%r25, 1127219200;
	mov.b64 	%fd46, {%r24, %r25};
	sub.f64 	%fd47, %fd46, %fd2;
	fma.rn.f64 	%fd48, %fd47, 0d3FE62E42FEFA39EF, %fd30;
	fma.rn.f64 	%fd49, %fd47, 0dBFE62E42FEFA39EF, %fd48;
	sub.f64 	%fd50, %fd49, %fd30;
	sub.f64 	%fd51, %fd45, %fd50;
	fma.rn.f64 	%fd52, %fd47, 0d3C7ABC9E3B39803F, %fd51;
	add.f64 	%fd63, %fd48, %fd52;
	bra.uni 	$L__BB1_11;
$L__BB1_10:
	fma.rn.f64 	%fd21, %fd61, 0d7FF0000000000000, 0d7FF0000000000000;
	{
	.reg .b32 %temp; 
	mov.b64 	{%temp, %r16}, %fd61;
	}
	and.b32  	%r17, %r16, 2147483647;
	setp.eq.s32 	%p5, %r17, 0;
	selp.f64 	%fd63, 0dFFF0000000000000, %fd21, %p5;
$L__BB1_11:
	mul.f64 	%fd53, %fd63, 0d3C7777D0FFDA0D24;
	fma.rn.f64 	%fd54, %fd63, 0d3FF71547652B82FE, %fd53;
	mul.f64 	%fd55, %fd6, %fd54;
	shl.b64 	%rd24, %rd71, 3;
	add.s64 	%rd25, %rd2, %rd24;
	ld.global.f64 	%fd56, [%rd25];
	sub.f64 	%fd57, %fd56, %fd55;
	st.global.f64 	[%rd25], %fd57;
	add.s64 	%rd26, %rd1, %rd70;
	ld.global.f64 	%fd60, [%rd26];
	ld.global.u64 	%rd71, [%rd9];
	ld.global.f64 	%fd59, [%rd8];
$L__BB1_12:
	add.s64 	%rd70, %rd70, 8;
	setp.ne.s64 	%p7, %rd70, 19042304;
	@%p7 bra 	$L__BB1_1;
	add.s64 	%rd73, %rd2, 64;
	mov.b64 	%rd74, 0;
$L__BB1_14:
	ld.global.u64 	%rd33, [%rd73+-64];
	add.u64 	%rd34, %SP, 0;
	add.u64 	%rd35, %SPL, 0;
	st.local.v2.u64 	[%rd35], {%rd74, %rd33};
	mov.u64 	%rd36, $str$1;
	cvta.global.u64 	%rd37, %rd36;
	{ // callseq 1, 0
	.param .b64 param0;
	st.param.b64 	[param0], %rd37;
	.param .b64 param1;
	st.param.b64 	[param1], %rd34;
	.param .b32 retval0;
	call.uni (retval0), 
	vprintf, 
	(
	param0, 
	param1
	);
	ld.param.b32 	%r28, [retval0];
	} // callseq 1
	ld.global.u64 	%rd38, [%rd73+-56];
	add.s64 	%rd39, %rd74, 1;
	st.local.v2.u64 	[%rd35], {%rd39, %rd38};
	{ // callseq 2, 0
	.param .b64 param0;
	st.param.b64 	[param0], %rd37;
	.param .b64 param1;
	st.param.b64 	[param1], %rd34;
	.param .b32 retval0;
	call.uni (retval0), 
	vprintf, 
	(
	param0, 
	param1
	);
	ld.param.b32 	%r30, [retval0];
	} // callseq 2
	ld.global.u64 	%rd40, [%rd73+-48];
	add.s64 	%rd41, %rd74, 2;
	st.local.v2.u64 	[%rd35], {%rd41, %rd40};
	{ // callseq 3, 0
	.param .b64 param0;
	st.param.b64 	[param0], %rd37;
	.param .b64 param1;
	st.param.b64 	[param1], %rd34;
	.param .b32 retval0;
	call.uni (retval0), 
	vprintf, 
	(
	param0, 
	param1
	);
	ld.param.b32 	%r32, [retval0];
	} // callseq 3
	ld.global.u64 	%rd42, [%rd73+-40];
	add.s64 	%rd43, %rd74, 3;
	st.local.v2.u64 	[%rd35], {%rd43, %rd42};
	{ // callseq 4, 0
	.param .b64 param0;
	st.param.b64 	[param0], %rd37;
	.param .b64 param1;
	st.param.b64 	[param1], %rd34;
	.param .b32 retval0;
	call.uni (retval0), 
	vprintf, 
	(
	param0, 
	param1
	);
	ld.param.b32 	%r34, [retval0];
	} // callseq 4
	ld.global.u64 	%rd44, [%rd73+-32];
	add.s64 	%rd45, %rd74, 4;
	st.local.v2.u64 	[%rd35], {%rd45, %rd44};
	{ // callseq 5, 0
	.param .b64 param0;
	st.param.b64 	[param0], %rd37;
	.param .b64 param1;
	st.param.b64 	[param1], %rd34;
	.param .b32 retval0;
	call.uni (retval0), 
	vprintf, 
	(
	param0, 
	param1
	);
	ld.param.b32 	%r36, [retval0];
	} // callseq 5
	ld.global.u64 	%rd46, [%rd73+-24];
	add.s64 	%rd47, %rd74, 5;
	st.local.v2.u64 	[%rd35], {%rd47, %rd46};
	{ // callseq 6, 0
	.param .b64 param0;
	st.param.b64 	[param0], %rd37;
	.param .b64 param1;
	st.param.b64 	[param1], %rd34;
	.param .b32 retval0;
	call.uni (retval0), 
	vprintf, 
	(
	param0, 
	param1
	);
	ld.param.b32 	%r38, [retval0];
	} // callseq 6
	ld.global.u64 	%rd48, [%rd73+-16];
	add.s64 	%rd49, %rd74, 6;
	st.local.v2.u64 	[%rd35], {%rd49, %rd48};
	{ // callseq 7, 0
	.param .b64 param0;
	st.param.b64 	[param0], %rd37;
	.param .b64 param1;
	st.param.b64 	[param1], %rd34;
	.param .b32 retval0;
	call.uni (retval0), 
	vprintf, 
	(
	param0, 
	param1
	);
	ld.param.b32 	%r40, [retval0];
	} // callseq 7
	ld.global.u64 	%rd50, [%rd73+-8];
	add.s64 	%rd51, %rd74, 7;
	st.local.v2.u64 	[%rd35], {%rd51, %rd50};
	{ // callseq 8, 0
	.param .b64 param0;
	st.param.b64 	[param0], %rd37;
	.param .b64 param1;
	st.param.b64 	[param1], %rd34;
	.param .b32 retval0;
	call.uni (retval0), 
	vprintf, 
	(
	param0, 
	param1
	);
	ld.param.b32 	%r42, [retval0];
	} // callseq 8
	ld.global.u64 	%rd52, [%rd73];
	add.s64 	%rd53, %rd74, 8;
	st.local.v2.u64 	[%rd35], {%rd53, %rd52};
	{ // callseq 9, 0
	.param .b64 param0;
	st.param.b64 	[param0], %rd37;
	.param .b64 param1;
	st.param.b64 	[param1], %rd34;
	.param .b32 retval0;
	call.uni (retval0), 
	vprintf, 
	(
	param0, 
	param1
	);
	ld.param.b32 	%r44, [retval0];
	} // callseq 9
	ld.global.u64 	%rd54, [%rd73+8];
	add.s64 	%rd55, %rd74, 9;
	st.local.v2.u64 	[%rd35], {%rd55, %rd54};
	{ // callseq 10, 0
	.param .b64 param0;
	st.param.b64 	[param0], %rd37;
	.param .b64 param1;
	st.param.b64 	[param1], %rd34;
	.param .b32 retval0;
	call.uni (retval0), 
	vprintf, 
	(
	param0, 
	param1
	);
	ld.param.b32 	%r46, [retval0];
	} // callseq 10
	ld.global.u64 	%rd56, [%rd73+16];
	add.s64 	%rd57, %rd74, 10;
	st.local.v2.u64 	[%rd35], {%rd57, %rd56};
	{ // callseq 11, 0
	.param .b64 param0;
	st.param.b64 	[param0], %rd37;
	.param .b64 param1;
	st.param.b64 	[param1], %rd34;
	.param .b32 retval0;
	call.uni (retval0), 
	vprintf, 
	(
	param0, 
	param1
	);
	ld.param.b32 	%r48, [retval0];
	} // callseq 11
	ld.global.u64 	%rd58, [%rd73+24];
	add.s64 	%rd59, %rd74, 11;
	st.local.v2.u64 	[%rd35], {%rd59, %rd58};
	{ // callseq 12, 0
	.param .b64 param0;
	st.param.b64 	[param0], %rd37;
	.param .b64 param1;
	st.param.b64 	[param1], %rd34;
	.param .b32 retval0;
	call.uni (retval0), 
	vprintf, 
	(
	param0, 
	param1
	);
	ld.param.b32 	%r50, [retval0];
	} // callseq 12
	ld.global.u64 	%rd60, [%rd73+32];
	add.s64 	%rd61, %rd74, 12;
	st.local.v2.u64 	[%rd35], {%rd61, %rd60};
	{ // callseq 13, 0
	.param .b64 param0;
	st.param.b64 	[param0], %rd37;
	.param .b64 param1;
	st.param.b64 	[param1], %rd34;
	.param .b32 retval0;
	call.uni (retval0), 
	vprintf, 
	(
	param0, 
	param1
	);
	ld.param.b32 	%r52, [retval0];
	} // callseq 13
	ld.global.u64 	%rd62, [%rd73+40];
	add.s64 	%rd63, %rd74, 13;
	st.local.v2.u64 	[%rd35], {%rd63, %rd62};
	{ // callseq 14, 0
	.param .b64 param0;
	st.param.b64 	[param0], %rd37;
	.param .b64 param1;
	st.param.b64 	[param1], %rd34;
	.param .b32 retval0;
	call.uni (retval0), 
	vprintf, 
	(
	param0, 
	param1
	);
	ld.param.b32 	%r54, [retval0];
	} // callseq 14
	ld.global.u64 	%rd64, [%rd73+48];
	add.s64 	%rd65, %rd74, 14;
	st.local.v2.u64 	[%rd35], {%rd65, %rd64};
	{ // callseq 15, 0
	.param .b64 param0;
	st.param.b64 	[param0], %rd37;
	.param .b64 param1;
	st.param.b64 	[param1], %rd34;
	.param .b32 retval0;
	call.uni (retval0), 
	vprintf, 
	(
	param0, 
	param1
	);
	ld.param.b32 	%r56, [retval0];
	} // callseq 15
	ld.global.u64 	%rd66, [%rd73+56];
	add.s64 	%rd67, %rd74, 15;
	st.local.v2.u64 	[%rd35], {%rd67, %rd66};
	{ // callseq 16, 0
	.param .b64 param0;
	st.param.b64 	[param0], %rd37;
	.param .b64 param1;
	st.param.b64 	[param1], %rd34;
	.param .b32 retval0;
	call.uni (retval0), 
	vprintf, 
	(
	param0, 
	param1
	);
	ld.param.b32 	%r58, [retval0];
	} // callseq 16
	add.s64 	%rd73, %rd73, 128;
	add.s64 	%rd74, %rd74, 16;
	setp.ne.s64 	%p8, %rd74, 256;
	@%p8 bra 	$L__BB1_14;
	mov.u64 	%rd68, $str$2;
	cvta.global.u64 	%rd69, %rd68;
	{ // callseq 17, 0
	.param .b64 param0;
	st.param.b64 	[param0], %rd69;
	.param .b64 param1;
	st.param.b64 	[param1], 0;
	.param .b32 retval0;
	call.uni (retval0), 
	vprintf, 
	(
	param0, 
	param1
	);
	ld.param.b32 	%r60, [retval0];
	} // callseq 17
	ret;

}
	// .globl	_ZN3cub18CUB_300001_SM_10006detail11EmptyKernelIvEEvv
.visible .entry _ZN3cub18CUB_300001_SM_10006detail11EmptyKernelIvEEvv()
{


	ret;

}
	// .globl	_ZN3cub18CUB_300001_SM_10006detail8for_each13static_kernelINS2_12policy_hub_t12policy_500_tEmN6thrust24THRUST_300001_SM_1000_NS8cuda_cub20__uninitialized_fill7functorINS7_10device_ptrImEEmEEEEvT0_T1_
.visible .entry _ZN3cub18CUB_300001_SM_10006detail8for_each13static_kernelINS2_12policy_hub_t12policy_500_tEmN6thrust24THRUST_300001_SM_1000_NS8cuda_cub20__uninitialized_fill7functorINS7_10device_ptrImEEmEEEEvT0_T1_(
	.param .u64 _ZN3cub18CUB_300001_SM_10006detail8for_each13static_kernelINS2_12policy_hub_t12policy_500_tEmN6thrust24THRUST_300001_SM_1000_NS8cuda_cub20__uninitialized_fill7functorINS7_10device_ptrImEEmEEEEvT0_T1__param_0,
	.param .align 8 .b8 _ZN3cub18CUB_300001_SM_10006detail8for_each13static_kernelINS2_12policy_hub_t12policy_500_tEmN6thrust24THRUST_300001_SM_1000_NS8cuda_cub20__uninitialized_fill7functorINS7_10device_ptrImEEmEEEEvT0_T1__param_1[16]
)
.maxntid 256
{
	.reg .pred 	%p<4>;
	.reg .b32 	%r<5>;
	.reg .b64 	%rd<18>;

	ld.param.u64 	%rd6, [_ZN3cub18CUB_300001_SM_10006detail8for_each13static_kernelINS2_12policy_hub_t12policy_500_tEmN6thrust24THRUST_300001_SM_1000_NS8cuda_cub20__uninitialized_fill7functorINS7_10device_ptrImEEmEEEEvT0_T1__param_1+8];
	ld.param.u64 	%rd5, [_ZN3cub18CUB_300001_SM_10006detail8for_each13static_kernelINS2_12policy_hub_t12policy_500_tEmN6thrust24THRUST_300001_SM_1000_NS8cuda_cub20__uninitialized_fill7functorINS7_10device_ptrImEEmEEEEvT0_T1__param_1];
	ld.param.u64 	%rd7, [_ZN3cub18CUB_300001_SM_10006detail8for_each13static_kernelINS2_12policy_hub_t12policy_500_tEmN6thrust24THRUST_300001_SM_1000_NS8cuda_cub20__uninitialized_fill7functorINS7_10device_ptrImEEmEEEEvT0_T1__param_0];
	mov.u32 	%r2, %ctaid.x;
	mul.wide.u32 	%rd1, %r2, 512;
	sub.s64 	%rd2, %rd7, %rd1;
	setp.lt.u64 	%p1, %rd2, 512;
	@%p1 bra 	$L__BB3_2;
	mov.u32 	%r4, %tid.x;
	cvta.to.global.u64 	%rd13, %rd5;
	cvt.u64.u32 	%rd14, %r4;
	add.s64 	%rd15, %rd1, %rd14;
	shl.b64 	%rd16, %rd15, 3;
	add.s64 	%rd17, %rd13, %rd16;
	st.global.u64 	[%rd17], %rd6;
	st.global.u64 	[%rd17+2048], %rd6;
	bra.uni 	$L__BB3_6;
$L__BB3_2:
	cvta.to.global.u64 	%rd8, %rd5;
	mov.u32 	%r1, %tid.x;
	cvt.u64.u32 	%rd9, %r1;
	setp.le.u64 	%p2, %rd2, %rd9;
	add.s64 	%rd10, %rd1, %rd9;
	shl.b64 	%rd11, %rd10, 3;
	add.s64 	%rd4, %rd8, %rd11;
	@%p2 bra 	$L__BB3_4;
	st.global.u64 	[%rd4], %rd6;
$L__BB3_4:
	add.s32 	%r3, %r1, 256;
	cvt.u64.u32 	%rd12, %r3;
	setp.le.u64 	%p3, %rd2, %rd12;
	@%p3 bra 	$L__BB3_6;
	st.global.u64 	[%rd4+2048], %rd6;
$L__BB3_6:
	ret;

}
	// .globl	_ZN3cub18CUB_300001_SM_10006detail8for_each13static_kernelINS2_12policy_hub_t12policy_500_tEmN6thrust24THRUST_300001_SM_1000_NS8cuda_cub20__uninitialized_fill7functorINS7_10device_ptrIdEEdEEEEvT0_T1_
.visible .entry _ZN3cub18CUB_300001_SM_10006detail8for_each13static_kernelINS2_12policy_hub_t12policy_500_tEmN6thrust24THRUST_300001_SM_1000_NS8cuda_cub20__uninitialized_fill7functorINS7_10device_ptrIdEEdEEEEvT0_T1_(
	.param .u64 _ZN3cub18CUB_300001_SM_10006detail8for_each13static_kernelINS2_12policy_hub_t12policy_500_tEmN6thrust24THRUST_300001_SM_1000_NS8cuda_cub20__uninitialized_fill7functorINS7_10device_ptrIdEEdEEEEvT0_T1__param_0,
	.param .align 8 .b8 _ZN3cub18CUB_300001_SM_10006detail8for_each13static_kernelINS2_12policy_hub_t12policy_500_tEmN6thrust24THRUST_300001_SM_1000_NS8cuda_cub20__uninitialized_fill7functorINS7_10device_ptrIdEEdEEEEvT0_T1__param_1[16]
)
.maxntid 256
{
	.reg .pred 	%p<4>;
	.reg .b32 	%r<5>;
	.reg .b64 	%rd<16>;
	.reg .b64 	%fd<3>;

	ld.param.f64 	%fd2, [_ZN3cub18CUB_300001_SM_10006detail8for_each13static_kernelINS2_12policy_hub_t12policy_500_tEmN6thrust24THRUST_300001_SM_1000_NS8cuda_cub20__uninitialized_fill7functorINS7_10device_ptrIdEEdEEEEvT0_T1__param_1+8];
	ld.param.u64 	%rd4, [_ZN3cub18CUB_300001_SM_10006detail8for_each13static_kernelINS2_12policy_hub_t12policy_500_tEmN6thrust24THRUST_300001_SM_1000_NS8cuda_cub20__uninitialized_fill7functorINS7_10device_ptrIdEEdEEEEvT0_T1__param_1];
	ld.param.u64 	%rd5, [_ZN3cub18CUB_300001_SM_10006detail8for_each13static_kernelINS2_12policy_hub_t12policy_500_tEmN6thrust24THRUST_300001_SM_1000_NS8cuda_cub20__uninitialized_fill7functorINS7_10device_ptrIdEEdEEEEvT0_T1__param_0];
	mov.u32 	%r2, %ctaid.x;
	mul.wide.u32 	%rd1, %r2, 512;
	sub.s64 	%rd2, %rd5, %rd1;
	setp.lt.u64 	%p1, %rd2, 512;
	@%p1 bra 	$L__BB4_2;
	mov.u32 	%r4, %tid.x;
	cvta.to.global.u64 	%rd11, %rd4;
	cvt.u64.u32 	%rd12, %r4;
	add.s64 	%rd13, %rd1, %rd12;
	shl.b64 	%rd14, %rd13, 3;
	add.s64 	%rd15, %rd11, %rd14;
	st.global.f64 	[%rd15], %fd2;
	st.global.f64 	[%rd15+2048], %fd2;
	bra.uni 	$L__BB4_6;
$L__BB4_2:
	cvta.to.global.u64 	%rd6, %rd4;
	mov.u32 	%r1, %tid.x;
	cvt.u64.u32 	%rd7, %r1;
	setp.le.u64 	%p2, %rd2, %rd7;
	add.s64 	%rd8, %rd1, %rd7;
	shl.b64 	%rd9, %rd8, 3;
	add.s64 	%rd3, %rd6, %rd9;
	@%p2 bra 	$L__BB4_4;
	st.global.f64 	[%rd3], %fd2;
$L__BB4_4:
	add.s32 	%r3, %r1, 256;
	cvt.u64.u32 	%rd10, %r3;
	setp.le.u64 	%p3, %rd2, %rd10;
	@%p3 bra 	$L__BB4_6;
	st.global.f64 	[%rd3+2048], %fd2;
$L__BB4_6:
	ret;

}
	// .globl	_ZN3cub18CUB_300001_SM_10006detail8for_each13static_kernelINS2_12policy_hub_t12policy_500_tElN6thrust24THRUST_300001_SM_1000_NS8cuda_cub10__tabulate7functorINS7_6detail15normal_iteratorINS7_10device_ptrImEEEENS7_6system6detail7generic6detail22compute_sequence_valueImvEElEEEEvT0_T1_
.visible .entry _ZN3cub18CUB_300001_SM_10006detail8for_each13static_kernelINS2_12policy_hub_t12policy_500_tElN6thrust24THRUST_300001_SM_1000_NS8cuda_cub10__tabulate7functorINS7_6detail15normal_iteratorINS7_10device_ptrImEEEENS7_6system6detail7generic6detail22compute_sequence_valueImvEElEEEEvT0_T1_(
	.param .u64 _ZN3cub18CUB_300001_SM_10006detail8for_each13static_kernelINS2_12policy_hub_t12policy_500_tElN6thrust24THRUST_300001_SM_1000_NS8cuda_cub10__tabulate7functorINS7_6detail15normal_iteratorINS7_10device_ptrImEEEENS7_6system6detail7generic6detail22compute_sequence_valueImvEElEEEEvT0_T1__param_0,
	.param .align 8 .b8 _ZN3cub18CUB_300001_SM_10006detail8for_each13static_kernelINS2_12policy_hub_t12policy_500_tElN6thrust24THRUST_300001_SM_1000_NS8cuda_cub10__tabulate7functorINS7_6detail15normal_iteratorINS7_10device_ptrImEEEENS7_6system6detail7generic6detail22compute_sequence_valueImvEElEEEEvT0_T1__param_1[24]
)
.maxntid 256
{
	.reg .pred 	%p<4>;
	.reg .b32 	%r<6>;
	.reg .b64 	%rd<29>;

	ld.param.u64 	%rd11, [_ZN3cub18CUB_300001_SM_10006detail8for_each13static_kernelINS2_12policy_hub_t12policy_500_tElN6thrust24THRUST_300001_SM_1000_NS8cuda_cub10__tabulate7functorINS7_6detail15normal_iteratorINS7_10device_ptrImEEEENS7_6system6detail7generic6detail22compute_sequence_valueImvEElEEEEvT0_T1__param_1+16];
	ld.param.u64 	%rd10, [_ZN3cub18CUB_300001_SM_10006detail8for_each13static_kernelINS2_12policy_hub_t12policy_500_tElN6thrust24THRUST_300001_SM_1000_NS8cuda_cub10__tabulate7functorINS7_6detail15normal_iteratorINS7_10device_ptrImEEEENS7_6system6detail7generic6detail22compute_sequence_valueImvEElEEEEvT0_T1__param_1+8];
	ld.param.u64 	%rd9, [_ZN3cub18CUB_300001_SM_10006detail8for_each13static_kernelINS2_12policy_hub_t12policy_500_tElN6thrust24THRUST_300001_SM_1000_NS8cuda_cub10__tabulate7functorINS7_6detail15normal_iteratorINS7_10device_ptrImEEEENS7_6system6detail7generic6detail22compute_sequence_valueImvEElEEEEvT0_T1__param_1];
	ld.param.u64 	%rd12, [_ZN3cub18CUB_300001_SM_10006detail8for_each13static_kernelINS2_12policy_hub_t12policy_500_tElN6thrust24THRUST_300001_SM_1000_NS8cuda_cub10__tabulate7functorINS7_6detail15normal_iteratorINS7_10device_ptrImEEEENS7_6system6detail7generic6detail22compute_sequence_valueImvEElEEEEvT0_T1__param_0];
	mov.u32 	%r1, %ctaid.x;
	mul.wide.u32 	%rd1, %r1, 512;
	sub.s64 	%rd2, %rd12, %rd1;
	setp.lt.s64 	%p1, %rd2, 512;
	@%p1 bra 	$L__BB5_2;
	mov.u32 	%r5, %tid.x;
	cvta.to.global.u64 	%rd21, %rd9;
	cvt.u64.u32 	%rd22, %r5;
	add.s64 	%rd23, %rd1, %rd22;
	mad.lo.s64 	%rd24, %rd23, %rd11, %rd10;
	shl.b64 	%rd25, %rd23, 3;
	add.s64 	%rd26, %rd21, %rd25;
	st.global.u64 	[%rd26], %rd24;
	add.s64 	%rd27, %rd23, 256;
	mad.lo.s64 	%rd28, %rd27, %rd11, %rd10;
	st.global.u64 	[%rd26+2048], %rd28;
	bra.uni 	$L__BB5_6;
$L__BB5_2:
	cvta.to.global.u64 	%rd3, %rd9;
	mov.u32 	%r2, %tid.x;
	cvt.s64.s32 	%rd6, %rd2;
	cvt.u64.u32 	%rd7, %r2;
	setp.le.s64 	%p2, %rd6, %rd7;
	@%p2 bra 	$L__BB5_4;
	add.s64 	%rd13, %rd1, %rd7;
	mad.lo.s64 	%rd14, %rd13, %rd11, %rd10;
	shl.b64 	%rd15, %rd13, 3;
	add.s64 	%rd16, %rd3, %rd15;
	st.global.u64 	[%rd16], %rd14;
$L__BB5_4:
	cvt.u32.u64 	%r3, %rd7;
	add.s32 	%r4, %r3, 256;
	cvt.u64.u32 	%rd8, %r4;
	setp.le.s64 	%p3, %rd6, %rd8;
	@%p3 bra 	$L__BB5_6;
	add.s64 	%rd17, %rd1, %rd8;
	shl.b64 	%rd18, %rd17, 3;
	mad.lo.s64 	%rd19, %rd17, %rd11, %rd10;
	add.s64 	%rd20, %rd18, %rd3;
	st.global.u64 	[%rd20], %rd19;
$L__BB5_6:
	ret;

}
	// .globl	_ZN3cub18CUB_300001_SM_10006detail8for_each13static_kernelINS2_12policy_hub_t12policy_500_tElN6thrust24THRUST_300001_SM_1000_NS8cuda_cub6__fill7functorINS7_6detail15normal_iteratorINS7_10device_ptrIdEEEEiEEEEvT0_T1_
.visible .entry _ZN3cub18CUB_300001_SM_10006detail8for_each13static_kernelINS2_12policy_hub_t12policy_500_tElN6thrust24THRUST_300001_SM_1000_NS8cuda_cub6__fill7functorINS7_6detail15normal_iteratorINS7_10device_ptrIdEEEEiEEEEvT0_T1_(
	.param .u64 _ZN3cub18CUB_300001_SM_10006detail8for_each13static_kernelINS2_12policy_hub_t12policy_500_tElN6thrust24THRUST_300001_SM_1000_NS8cuda_cub6__fill7functorINS7_6detail15normal_iteratorINS7_10device_ptrIdEEEEiEEEEvT0_T1__param_0,
	.param .align 8 .b8 _ZN3cub18CUB_300001_SM_10006detail8for_each13static_kernelINS2_12policy_hub_t12policy_500_tElN6thrust24THRUST_300001_SM_1000_NS8cuda_cub6__fill7functorINS7_6detail15normal_iteratorINS7_10device_ptrIdEEEEiEEEEvT0_T1__param_1[16]
)
.maxntid 256
{
	.reg .pred 	%p<4>;
	.reg .b16 	%rs<5>;
	.reg .b32 	%r<11>;
	.reg .b64 	%rd<17>;
	.reg .b64 	%fd<3>;

	ld.param.u32 	%r2, [_ZN3cub18CUB_300001_SM_10006detail8for_each13static_kernelINS2_12policy_hub_t12policy_500_tElN6thrust24THRUST_300001_SM_1000_NS8cuda_cub6__fill7functorINS7_6detail15normal_iteratorINS7_10device_ptrIdEEEEiEEEEvT0_T1__param_1+8];
	ld.param.u64 	%rd5, [_ZN3cub18CUB_300001_SM_10006detail8for_each13static_kernelINS2_12policy_hub_t12policy_500_tElN6thrust24THRUST_300001_SM_1000_NS8cuda_cub6__fill7functorINS7_6detail15normal_iteratorINS7_10device_ptrIdEEEEiEEEEvT0_T1__param_1];
	ld.param.u64 	%rd6, [_ZN3cub18CUB_300001_SM_10006detail8for_each13static_kernelINS2_12policy_hub_t12policy_500_tElN6thrust24THRUST_300001_SM_1000_NS8cuda_cub6__fill7functorINS7_6detail15normal_iteratorINS7_10device_ptrIdEEEEiEEEEvT0_T1__param_0];
	mov.u32 	%r8, %ctaid.x;
	mul.wide.u32 	%rd1, %r8, 512;
	sub.s64 	%rd2, %rd6, %rd1;
	setp.lt.s64 	%p1, %rd2, 512;
	@%p1 bra 	$L__BB6_2;
	cvt.rn.f64.s32 	%fd2, %r2;
	mov.u32 	%r10, %tid.x;
	cvta.to.global.u64 	%rd12, %rd5;
	cvt.u64.u32 	%rd13, %r10;
	add.s64 	%rd14, %rd1, %rd13;
	shl.b64 	%rd15, %rd14, 3;
	add.s64 	%rd16, %rd12, %rd15;
	st.global.f64 	[%rd16], %fd2;
	st.global.f64 	[%rd16+2048], %fd2;
	bra.uni 	$L__BB6_6;
$L__BB6_2:
	cvta.to.global.u64 	%rd7, %rd5;
	mov.u32 	%r1, %tid.x;
	cvt.s64.s32 	%rd3, %rd2;
	cvt.rn.f64.s32 	%fd1, %r2;
	cvt.u64.u32 	%rd8, %r1;
	setp.le.s64 	%p2, %rd3, %rd8;
	add.s64 	%rd9, %rd1, %rd8;
	shl.b64 	%rd10, %rd9, 3;
	add.s64 	%rd4, %rd7, %rd10;
	@%p2 bra 	$L__BB6_4;
	st.global.f64 	[%rd4], %fd1;
$L__BB6_4:
	add.s32 	%r9, %r1, 256;
	cvt.u64.u32 	%rd11, %r9;
	setp.le.s64 	%p3, %rd3, %rd11;
	@%p3 bra 	$L__BB6_6;
	st.global.f64 	[%rd4+2048], %fd1;
$L__BB6_6:
	ret;

}
	// .globl	_ZN3cub18CUB_300001_SM_10006detail10radix_sort31DeviceRadixSortSingleTileKernelINS1_5radix10policy_hubIdmyE10Policy1000ELNS0_9SortOrderE0EdmyNS1_21identity_decomposer_tEEEvPKT1_PSA_PKT2_PSE_T3_iiT4_
.visible .entry _ZN3cub18CUB_300001_SM_10006detail10radix_sort31DeviceRadixSortSingleTileKernelINS1_5radix10policy_hubIdmyE10Policy1000ELNS0_9SortOrderE0EdmyNS1_21identity_decomposer_tEEEvPKT1_PSA_PKT2_PSE_T3_iiT4_(
	.param .u64 .ptr .align 1 _ZN3cub18CUB_300001_SM_10006detail10radix_sort31DeviceRadixSortSingleTileKernelINS1_5radix10policy_hubIdmyE10Policy1000ELNS0_9SortOrderE0EdmyNS1_21identity_decomposer_tEEEvPKT1_PSA_PKT2_PSE_T3_iiT4__param_0,
	.param .u64 .ptr .align 1 _ZN3cub18CUB_300001_SM_10006detail10radix_sort31DeviceRadixSortSingleTileKernelINS1_5radix10policy_hubIdmyE10Policy1000ELNS0_9SortOrderE0EdmyNS1_21identity_decomposer_tEEEvPKT1_PSA_PKT2_PSE_T3_iiT4__param_1,
	.param .u64 .ptr .align 1 _ZN3cub18CUB_300001_SM_10006detail10radix_sort31DeviceRadixSortSingleTileKernelINS1_5radix10policy_hubIdmyE10Policy1000ELNS0_9SortOrderE0EdmyNS1_21identity_decomposer_tEEEvPKT1_PSA_PKT2_PSE_T3_iiT4__param_2,
	.param .u64 .ptr .align 1 _ZN3cub18CUB_300001_SM_10006detail10radix_sort31DeviceRadixSortSingleTileKernelINS1_5radix10policy_hubIdmyE10Policy1000ELNS0_9SortOrderE0EdmyNS1_21identity_decomposer_tEEEvPKT1_PSA_PKT2_PSE_T3_iiT4__param_3,
	.param .u64 _ZN3cub18CUB_300001_SM_10006detail10radix_sort31DeviceRadixSortSingleTileKernelINS1_5radix10policy_hubIdmyE10Policy1000ELNS0_9SortOrderE0EdmyNS1_21identity_decomposer_tEEEvPKT1_PSA_PKT2_PSE_T3_iiT4__param_4,
	.param .u32 _ZN3cub18CUB_300001_SM_10006detail10radix_sort31DeviceRadixSortSingleTileKernelINS1_5radix10policy_hubIdmyE10Policy1000ELNS0_9SortOrderE0EdmyNS1_21identity_decomposer_tEEEvPKT1_PSA_PKT2_PSE_T3_iiT4__param_5,
	.param .u32 _ZN3cub18CUB_300001_SM_10006detail10radix_sort31DeviceRadixSortSingleTileKernelINS1_5radix10policy_hubIdmyE10Policy1000ELNS0_9SortOrderE0EdmyNS1_21identity_decomposer_tEEEvPKT1_PSA_PKT2_PSE_T3_iiT4__param_6,
	.param .align 1 .b8 _ZN3cub18CUB_300001_SM_10006detail10radix_sort31DeviceRadixSortSingleTileKernelINS1_5radix10policy_hubIdmyE10Policy1000ELNS0_9SortOrderE0EdmyNS1_21identity_decomposer_tEEEvPKT1_PSA_PKT2_PSE_T3_iiT4__param_7[1]
)
.maxntid 256
.minnctapersm 1
{
	.reg .pred 	%p<70>;
	.reg .b16 	%rs<19>;
	.reg .b32 	%r<360>;
	.reg .b64 	%rd<229>;
	// demoted variable
	.shared .align 16 .b8 _ZZN3cub18CUB_300001_SM_10006detail10radix_sort31DeviceRadixSortSingleTileKernelINS1_5radix10policy_hubIdmyE10Policy1000ELNS0_9SortOrderE0EdmyNS1_21identity_decomposer_tEEEvPKT1_PSA_PKT2_PSE_T3_iiT4_E12temp_storage[33856];
	ld.param.u64 	%rd109, [_ZN3cub18CUB_300001_SM_10006detail10radix_sort31DeviceRadixSortSingleTileKernelINS1_5radix10policy_hubIdmyE10Policy1000ELNS0_9SortOrderE0EdmyNS1_21identity_decomposer_tEEEvPKT1_PSA_PKT2_PSE_T3_iiT4__param_0];
	ld.param.u64 	%rd104, [_ZN3cub18CUB_300001_SM_10006detail10radix_sort31DeviceRadixSortSingleTileKernelINS1_5radix10policy_hubIdmyE10Policy1000ELNS0_9SortOrderE0EdmyNS1_21identity_decomposer_tEEEvPKT1_PSA_PKT2_PSE_T3_iiT4__param_1];
	ld.param.u64 	%rd105, [_ZN3cub18CUB_300001_SM_10006detail10radix_sort31DeviceRadixSortSingleTileKernelINS1_5radix10policy_hubIdmyE10Policy1000ELNS0_9SortOrderE0EdmyNS1_21identity_decomposer_tEEEvPKT1_PSA_PKT2_PSE_T3_iiT4__param_2];
	ld.param.u64 	%rd106, [_ZN3cub18CUB_300001_SM_10006detail10radix_sort31DeviceRadixSortSingleTileKernelINS1_5radix10policy_hubIdmyE10Policy1000ELNS0_9SortOrderE0EdmyNS1_21identity_decomposer_tEEEvPKT1_PSA_PKT2_PSE_T3_iiT4__param_3];
	ld.param.u64 	%rd107, [_ZN3cub18CUB_300001_SM_10006detail10radix_sort31DeviceRadixSortSingleTileKernelINS1_5radix10policy_hubIdmyE10Policy1000ELNS0_9SortOrderE0EdmyNS1_21identity_decomposer_tEEEvPKT1_PSA_PKT2_PSE_T3_iiT4__param_4];
	ld.param.u32 	%r84, [_ZN3cub18CUB_300001_SM_10006detail10radix_sort31DeviceRadixSortSingleTileKernelINS1_5radix10policy_hubIdmyE10Policy1000ELNS0_9SortOrderE0EdmyNS1_21identity_decomposer_tEEEvPKT1_PSA_PKT2_PSE_T3_iiT4__param_5];
	ld.param.u32 	%r85, [_ZN3cub18CUB_300001_SM_10006detail10radix_sort31DeviceRadixSortSingleTileKernelINS1_5radix10policy_hubIdmyE10Policy1000ELNS0_9SortOrderE0EdmyNS1_21identity_decomposer_tEEEvPKT1_PSA_PKT2_PSE_T3_iiT4__param_6];
	cvta.to.global.u64 	%rd110, %rd109;
	cvt.u32.u64 	%r1, %rd107;
	mov.u32 	%r2, %tid.x;
	mul.lo.s32 	%r3, %r2, 9;
	setp.ge.s32 	%p1, %r3, %r1;
	mul.wide.u32 	%rd111, %r3, 8;
	add.s64 	%rd1, %rd110, %rd111;
	mov.b64 	%rd193, 9223372036854775807;
	@%p1 bra 	$L__BB7_2;
	ld.global.u64 	%rd193, [%rd1];
$L__BB7_2:
	add.s32 	%r4, %r3, 1;
	setp.ge.s32 	%p2, %r4, %r1;
	mov.b64 	%rd194, 9223372036854775807;
	@%p2 bra 	$L__BB7_4;
	ld.global.u64 	%rd194, [%rd1+8];
$L__BB7_4:
	add.s32 	%r5, %r3, 2;
	setp.ge.s32 	%p3, %r5, %r1;
	mov.b64 	%rd195, 9223372036854775807;
	@%p3 bra 	$L__BB7_6;
	ld.global.u64 	%rd195, [%rd1+16];
$L__BB7_6:
	add.s32 	%r6, %r3, 3;
	setp.ge.s32 	%p4, %r6, %r1;
	mov.b64 	%rd196, 9223372036854775807;
	@%p4 bra 	$L__BB7_8;
	ld.global.u64 	%rd196, [%rd1+24];
$L__BB7_8:
	add.s32 	%r7, %r3, 4;
	setp.ge.s32 	%p5, %r7, %r1;
	mov.b64 	%rd197, 9223372036854775807;
	@%p5 bra 	$L__BB7_10;
	ld.global.u64 	%rd197, [%rd1+32];
$L__BB7_10:
	add.s32 	%r8, %r3, 5;
	setp.ge.s32 	%p6, %r8, %r1;
	mov.b64 	%rd198, 9223372036854775807;
	@%p6 bra 	$L__BB7_12;
	ld.global.u64 	%rd198, [%rd1+40];
$L__BB7_12:
	add.s32 	%r9, %r3, 6;
	setp.ge.s32 	%p7, %r9, %r1;
	mov.b64 	%rd199, 9223372036854775807;
	@%p7 bra 	$L__BB7_14;
	ld.global.u64 	%rd199, [%rd1+48];
$L__BB7_14:
	add.s32 	%r10, %r3, 7;
	setp.ge.s32 	%p8, %r10, %r1;
	mov.b64 	%rd200, 9223372036854775807;
	@%p8 bra 	$L__BB7_16;
	ld.global.u64 	%rd200, [%rd1+56];
$L__BB7_16:
	add.s32 	%r11, %r3, 8;
	setp.ge.s32 	%p9, %r11, %r1;
	mov.b64 	%rd201, 9223372036854775807;
	@%p9 bra 	$L__BB7_18;
	ld.global.u64 	%rd201, [%rd1+64];
$L__BB7_18:
	bar.sync 	0;
	mov.b64 	{%r86, %r87}, %rd107;
	shfl.sync.idx.b32	%r12|%p10, %r86, 0, 31, -1;
	shfl.sync.idx.b32	%r88|%p11, %r87, 0, 31, -1;
	mov.b64 	%rd20, {%r12, %r88};
	setp.ge.s32 	%p12, %r3, %r12;
	cvta.to.global.u64 	%rd121, %rd105;
	add.s64 	%rd21, %rd121, %rd111;
	@%p12 bra 	$L__BB7_20;
	ld.global.u64 	%rd228, [%rd21];
$L__BB7_20:
	setp.ge.s32 	%p13, %r4, %r12;
	@%p13 bra 	$L__BB7_22;
	ld.global.u64 	%rd227, [%rd21+8];
$L__BB7_22:
	setp.ge.s32 	%p14, %r5, %r12;
	@%p14 bra 	$L__BB7_24;
	ld.global.u64 	%rd226, [%rd21+16];
$L__BB7_24:
	setp.ge.s32 	%p15, %r6, %r12;
	@%p15 bra 	$L__BB7_26;
	ld.global.u64 	%rd225, [%rd21+24];
$L__BB7_26:
	setp.ge.s32 	%p16, %r7, %r12;
	@%p16 bra 	$L__BB7_28;
	ld.global.u64 	%rd224, [%rd21+32];
$L__BB7_28:
	setp.ge.s32 	%p17, %r8, %r12;
	@%p17 bra 	$L__BB7_30;
	ld.global.u64 	%rd223, [%rd21+40];
$L__BB7_30:
	setp.ge.s32 	%p18, %r9, %r12;
	@%p18 bra 	$L__BB7_32;
	ld.global.u64 	%rd222, [%rd21+48];
$L__BB7_32:
	setp.ge.s32 	%p19, %r10, %r12;
	@%p19 bra 	$L__BB7_34;
	ld.global.u64 	%rd221, [%rd21+56];
$L__BB7_34:
	setp.ge.s32 	%p20, %r11, %r12;
	@%p20 bra 	$L__BB7_36;
	ld.global.u64 	%rd220, [%rd21+64];
$L__BB7_36:
	bar.sync 	0;
	setp.gt.s64 	%p21, %rd193, -1;
	selp.b64 	%rd131, -9223372036854775808, -1, %p21;
	xor.b64  	%rd219, %rd131, %rd193;
	setp.gt.s64 	%p22, %rd194, -1;
	selp.b64 	%rd132, -9223372036854775808, -1, %p22;
	xor.b64  	%rd218, %rd132, %rd194;
	setp.gt.s64 	%p23, %rd195, -1;
	selp.b64 	%rd133, -9223372036854775808, -1, %p23;
	xor.b64  	%rd217, %rd133, %rd195;
	setp.gt.s64 	%p24, %rd196, -1;
	selp.b64 	%rd134, -9223372036854775808, -1, %p24;
	xor.b64  	%rd216, %rd134, %rd196;
	setp.gt.s64 	%p25, %rd197, -1;
	selp.b64 	%rd135, -9223372036854775808, -1, %p25;
	xor.b64  	%rd215, %rd135, %rd197;
	setp.gt.s64 	%p26, %rd198, -1;
	selp.b64 	%rd136, -9223372036854775808, -1, %p26;
	xor.b64  	%rd214, %rd136, %rd198;
	setp.gt.s64 	%p27, %rd199, -1;
	selp.b64 	%rd137, -9223372036854775808, -1, %p27;
	xor.b64  	%rd213, %rd137, %rd199;
	setp.gt.s64 	%p28, %rd200, -1;
	selp.b64 	%rd138, -9223372036854775808, -1, %p28;
	xor.b64  	%rd212, %rd138, %rd200;
	setp.gt.s64 	%p29, %rd201, -1;
	selp.b64 	%rd139, -9223372036854775808, -1, %p29;
	xor.b64  	%rd211, %rd139, %rd201;
	shr.u32 	%r13, %r2, 5;
	shl.b32 	%r90, %r2, 2;
	mov.u32 	%r91, _ZZN3cub18CUB_300001_SM_10006detail10radix_sort31DeviceRadixSortSingleTileKernelINS1_5radix10policy_hubIdmyE10Policy1000ELNS0_9SortOrderE0EdmyNS1_21identity_decomposer_tEEEvPKT1_PSA_PKT2_PSE_T3_iiT4_E12temp_storage;
	add.s32 	%r14, %r91, %r90;
	shl.b32 	%r92, %r2, 7;
	add.s32 	%r15, %r14, %r92;
	shl.b32 	%r93, %r13, 2;
	add.s32 	%r94, %r91, %r93;
	add.s32 	%r16, %r94, 33792;
	mad.lo.s32 	%r17, %r2, -60, %r15;
	add.s32 	%r357, %r84, 6;
	sub.s32 	%r356, %r85, %r84;
$L__BB7_37:
	add.s32 	%r105, %r357, -6;
	min.s32 	%r95, %r356, 6;
	mov.b32 	%r134, 0;
	st.shared.u32 	[%r14], %r134;
	st.shared.u32 	[%r14+1024], %r134;
	st.shared.u32 	[%r14+2048], %r134;
	st.shared.u32 	[%r14+3072], %r134;
	st.shared.u32 	[%r14+4096], %r134;
	st.shared.u32 	[%r14+5120], %r134;
	st.shared.u32 	[%r14+6144], %r134;
	st.shared.u32 	[%r14+7168], %r134;
	st.shared.u32 	[%r14+8192], %r134;
	st.shared.u32 	[%r14+9216], %r134;
	st.shared.u32 	[%r14+10240], %r134;
	st.shared.u32 	[%r14+11264], %r134;
	st.shared.u32 	[%r14+12288], %r134;
	st.shared.u32 	[%r14+13312], %r134;
	st.shared.u32 	[%r14+14336], %r134;
	st.shared.u32 	[%r14+15360], %r134;
	st.shared.u32 	[%r14+16384], %r134;
	st.shared.u32 	[%r14+17408], %r134;
	st.shared.u32 	[%r14+18432], %r134;
	st.shared.u32 	[%r14+19456], %r134;
	st.shared.u32 	[%r14+20480], %r134;
	st.shared.u32 	[%r14+21504], %r134;
	st.shared.u32 	[%r14+22528], %r134;
	st.shared.u32 	[%r14+23552], %r134;
	st.shared.u32 	[%r14+24576], %r134;
	st.shared.u32 	[%r14+25600], %r134;
	st.shared.u32 	[%r14+26624], %r134;
	st.shared.u32 	[%r14+27648], %r134;
	st.shared.u32 	[%r14+28672], %r134;
	st.shared.u32 	[%r14+29696], %r134;
	st.shared.u32 	[%r14+30720], %r134;
	st.shared.u32 	[%r14+31744], %r134;
	st.shared.u32 	[%r14+32768], %r134;
	mov.b64 	%rd141, 1;
	// begin inline asm
	shl.b64 %rd140, %rd141, %r95;
	// end inline asm
	add.s64 	%rd143, %rd140, -1;
	// begin inline asm
	shl.b64 %rd142, %rd143, %r134;
	// end inline asm
	setp.eq.s64 	%p30, %rd219, 9223372036854775807;
	selp.b64 	%rd145, -9223372036854775808, %rd219, %p30;
	// begin inline asm
	shr.b64 %rd144, %rd145, %r105;
	// end inline asm
	cvt.u32.u64 	%r137, %rd144;
	cvt.u32.u64 	%r138, %rd142;
	and.b32  	%r139, %r138, %r137;
	shl.b32 	%r140, %r139, 10;
	and.b32  	%r141, %r140, 31744;
	add.s32 	%r142, %r14, %r141;
	shr.u32 	%r143, %r139, 4;
	and.b32  	%r144, %r143, 268435454;
	add.s32 	%r23, %r142, %r144;
	ld.shared.u16 	%rs1, [%r23];
	add.s16 	%rs10, %rs1, 1;
	st.shared.u16 	[%r23], %rs10;
	setp.eq.s64 	%p31, %rd218, 9223372036854775807;
	selp.b64 	%rd147, -9223372036854775808, %rd218, %p31;
	// begin inline asm
	shr.b64 %rd146, %rd147, %r105;
	// end inline asm
	cvt.u32.u64 	%r145, %rd146;
	and.b32  	%r146, %r138, %r145;
	shl.b32 	%r147, %r146, 10;
	and.b32  	%r148, %r147, 31744;
	add.s32 	%r149, %r14, %r148;
	shr.u32 	%r150, %r146, 4;
	and.b32  	%r151, %r150, 268435454;
	add.s32 	%r24, %r149, %r151;
	ld.shared.u16 	%rs2, [%r24];
	add.s16 	%rs11, %rs2, 1;
	st.shared.u16 	[%r24], %rs11;
	setp.eq.s64 	%p32, %rd217, 9223372036854775807;
	selp.b64 	%rd149, -9223372036854775808, %rd217, %p32;
	// begin inline asm
	shr.b64 %rd148, %rd149, %r105;
	// end inline asm
	cvt.u32.u64 	%r152, %rd148;
	and.b32  	%r153, %r138, %r152;
	shl.b32 	%r154, %r153, 10;
	and.b32  	%r155, %r154, 31744;
	add.s32 	%r156, %r14, %r155;
	shr.u32 	%r157, %r153, 4;
	and.b32  	%r158, %r157, 268435454;
	add.s32 	%r25, %r156, %r158;
	ld.shared.u16 	%rs3, [%r25];
	add.s16 	%rs12, %rs3, 1;
	st.shared.u16 	[%r25], %rs12;
	setp.eq.s64 	%p33, %rd216, 9223372036854775807;
	selp.b64 	%rd151, -9223372036854775808, %rd216, %p33;
	// begin inline asm
	shr.b64 %rd150, %rd151, %r105;
	// end inline asm
	cvt.u32.u64 	%r159, %rd150;
	and.b32  	%r160, %r138, %r159;
	shl.b32 	%r161, %r160, 10;
	and.b32  	%r162, %r161, 31744;
	add.s32 	%r163, %r14, %r162;
	shr.u32 	%r164, %r160, 4;
	and.b32  	%r165, %r164, 268435454;
	add.s32 	%r26, %r163, %r165;
	ld.shared.u16 	%rs4, [%r26];
	add.s16 	%rs13, %rs4, 1;
	st.shared.u16 	[%r26], %rs13;
	setp.eq.s64 	%p34, %rd215, 9223372036854775807;
	selp.b64 	%rd153, -9223372036854775808, %rd215, %p34;
	// begin inline asm
	shr.b64 %rd152, %rd153, %r105;
	// end inline asm
	cvt.u32.u64 	%r166, %rd152;
	and.b32  	%r167, %r138, %r166;
	shl.b32 	%r168, %r167, 10;
	and.b32  	%r169, %r168, 31744;
	add.s32 	%r170, %r14, %r169;
	shr.u32 	%r171, %r167, 4;
	and.b32  	%r172, %r171, 268435454;
	add.s32 	%r27, %r170, %r172;
	ld.shared.u16 	%rs5, [%r27];
	add.s16 	%rs14, %rs5, 1;
	st.shared.u16 	[%r27], %rs14;
	setp.eq.s64 	%p35, %rd214, 9223372036854775807;
	selp.b64 	%rd155, -9223372036854775808, %rd214, %p35;
	// begin inline asm
	shr.b64 %rd154, %rd155, %r105;
	// end inline asm
	cvt.u32.u64 	%r173, %rd154;
	and.b32  	%r174, %r138, %r173;
	shl.b32 	%r175, %r174, 10;
	and.b32  	%r176, %r175, 31744;
	add.s32 	%r177, %r14, %r176;
	shr.u32 	%r178, %r174, 4;
	and.b32  	%r179, %r178, 268435454;
	add.s32 	%r28, %r177, %r179;
	ld.shared.u16 	%rs6, [%r28];
	add.s16 	%rs15, %rs6, 1;
	st.shared.u16 	[%r28], %rs15;
	setp.eq.s64 	%p36, %rd213, 9223372036854775807;
	selp.b64 	%rd157, -9223372036854775808, %rd213, %p36;
	// begin inline asm
	shr.b64 %rd156, %rd157, %r105;
	// end inline asm
	cvt.u32.u64 	%r180, %rd156;
	and.b32  	%r181, %r138, %r180;
	shl.b32 	%r182, %r181, 10;
	and.b32  	%r183, %r182, 31744;
	add.s32 	%r184, %r14, %r183;
	shr.u32 	%r185, %r181, 4;
	and.b32  	%r186, %r185, 268435454;
	add.s32 	%r29, %r184, %r186;
	ld.shared.u16 	%rs7, [%r29];
	add.s16 	%rs16, %rs7, 1;
	st.shared.u16 	[%r29], %rs16;
	setp.eq.s64 	%p37, %rd212, 9223372036854775807;
	selp.b64 	%rd159, -9223372036854775808, %rd212, %p37;
	// begin inline asm
	shr.b64 %rd158, %rd159, %r105;
	// end inline asm
	cvt.u32.u64 	%r187, %rd158;
	and.b32  	%r188, %r138, %r187;
	shl.b32 	%r189, %r188, 10;
	and.b32  	%r190, %r189, 31744;
	add.s32 	%r191, %r14, %r190;
	shr.u32 	%r192, %r188, 4;
	and.b32  	%r193, %r192, 268435454;
	add.s32 	%r30, %r191, %r193;
	ld.shared.u16 	%rs8, [%r30];
	add.s16 	%rs17, %rs8, 1;
	st.shared.u16 	[%r30], %rs17;
	setp.eq.s64 	%p38, %rd211, 9223372036854775807;
	selp.b64 	%rd161, -9223372036854775808, %rd211, %p38;
	// begin inline asm
	shr.b64 %rd160, %rd161, %r105;
	// end inline asm
	cvt.u32.u64 	%r194, %rd160;
	and.b32  	%r195, %r138, %r194;
	shl.b32 	%r196, %r195, 10;
	and.b32  	%r197, %r196, 31744;
	add.s32 	%r198, %r14, %r197;
	shr.u32 	%r199, %r195, 4;
	and.b32  	%r200, %r199, 268435454;
	add.s32 	%r31, %r198, %r200;
	ld.shared.u16 	%rs9, [%r31];
	add.s16 	%rs18, %rs9, 1;
	st.shared.u16 	[%r31], %rs18;
	bar.sync 	0;
	ld.shared.u32 	%r32, [%r15];
	ld.shared.u32 	%r201, [%r15+4];
	ld.shared.u32 	%r202, [%r15+8];
	ld.shared.u32 	%r203, [%r15+12];
	ld.shared.u32 	%r204, [%r15+16];
	ld.shared.u32 	%r205, [%r15+20];
	ld.shared.u32 	%r206, [%r15+24];
	ld.shared.u32 	%r207, [%r15+28];
	ld.shared.u32 	%r208, [%r15+32];
	ld.shared.u32 	%r209, [%r15+36];
	ld.shared.u32 	%r210, [%r15+40];
	ld.shared.u32 	%r211, [%r15+44];
	ld.shared.u32 	%r212, [%r15+48];
	ld.shared.u32 	%r213, [%r15+52];
	ld.shared.u32 	%r214, [%r15+56];
	ld.shared.u32 	%r215, [%r15+60];
	ld.shared.u32 	%r216, [%r15+64];
	ld.shared.u32 	%r217, [%r15+68];
	ld.shared.u32 	%r218, [%r15+72];
	ld.shared.u32 	%r219, [%r15+76];
	ld.shared.u32 	%r220, [%r15+80];
	ld.shared.u32 	%r221, [%r15+84];
	ld.shared.u32 	%r222, [%r15+88];
	ld.shared.u32 	%r223, [%r15+92];
	ld.shared.u32 	%r224, [%r15+96];
	ld.shared.u32 	%r225, [%r15+100];
	ld.shared.u32 	%r226, [%r15+104];
	ld.shared.u32 	%r227, [%r15+108];
	ld.shared.u32 	%r228, [%r15+112];
	ld.shared.u32 	%r229, [%r15+116];
	ld.shared.u32 	%r230, [%r15+120];
	ld.shared.u32 	%r231, [%r15+124];
	ld.shared.u32 	%r232, [%r15+128];
	add.s32 	%r33, %r201, %r32;
	add.s32 	%r34, %r202, %r33;
	add.s32 	%r35, %r203, %r34;
	add.s32 	%r36, %r204, %r35;
	add.s32 	%r37, %r205, %r36;
	add.s32 	%r38, %r206, %r37;
	add.s32 	%r39, %r207, %r38;
	add.s32 	%r40, %r208, %r39;
	add.s32 	%r41, %r209, %r40;
	add.s32 	%r42, %r210, %r41;
	add.s32 	%r43, %r211, %r42;
	add.s32 	%r44, %r212, %r43;
	add.s32 	%r45, %r213, %r44;
	add.s32 	%r46, %r214, %r45;
	add.s32 	%r47, %r215, %r46;
	add.s32 	%r48, %r216, %r47;
	add.s32 	%r49, %r217, %r48;
	add.s32 	%r50, %r218, %r49;
	add.s32 	%r51, %r219, %r50;
	add.s32 	%r52, %r220, %r51;
	add.s32 	%r53, %r221, %r52;
	add.s32 	%r54, %r222, %r53;
	add.s32 	%r55, %r223, %r54;
	add.s32 	%r56, %r224, %r55;
	add.s32 	%r57, %r225, %r56;
	add.s32 	%r58, %r226, %r57;
	add.s32 	%r59, %r227, %r58;
	add.s32 	%r60, %r228, %r59;
	add.s32 	%r61, %r229, %r60;
	add.s32 	%r62, %r230, %r61;
	add.s32 	%r63, %r231, %r62;
	add.s32 	%r111, %r232, %r63;
	// begin inline asm
	mov.u32 %r106, %laneid;
	// end inline asm
	mov.b32 	%r109, 1;
	mov.b32 	%r136, -1;
	// begin inline asm
	{  .reg .u32 r0;  .reg .pred p;  shfl.sync.up.b32 r0|p, %r111, %r109, %r134, %r136;  @p add.u32 r0, r0, %r111;  mov.u32 %r107, r0;}
	// end inline asm
	mov.b32 	%r115, 2;
	// begin inline asm
	{  .reg .u32 r0;  .reg .pred p;  shfl.sync.up.b32 r0|p, %r107, %r115, %r134, %r136;  @p add.u32 r0, r0, %r107;  mov.u32 %r113, r0;}
	// end inline asm
	mov.b32 	%r121, 4;
	// begin inline asm
	{  .reg .u32 r0;  .reg .pred p;  shfl.sync.up.b32 r0|p, %r113, %r121, %r134, %r136;  @p add.u32 r0, r0, %r113;  mov.u32 %r119, r0;}
	// end inline asm
	mov.b32 	%r127, 8;
	// begin inline asm
	{  .reg .u32 r0;  .reg .pred p;  shfl.sync.up.b32 r0|p, %r119, %r127, %r134, %r136;  @p add.u32 r0, r0, %r119;  mov.u32 %r125, r0;}
	// end inline asm
	mov.b32 	%r133, 16;
	// begin inline asm
	{  .reg .u32 r0;  .reg .pred p;  shfl.sync.up.b32 r0|p, %r125, %r133, %r134, %r136;  @p add.u32 r0, r0, %r125;  mov.u32 %r131, r0;}
	// end inline asm
	setp.ne.s32 	%p39, %r106, 31;
	@%p39 bra 	$L__BB7_39;
	st.shared.u32 	[%r16], %r131;
$L__BB7_39:
	sub.s32 	%r233, %r131, %r111;
	setp.gt.u32 	%p40, %r2, 31;
	setp.eq.s32 	%p41, %r13, 7;
	setp.eq.s32 	%p42, %r13, 6;
	setp.eq.s32 	%p43, %r13, 5;
	setp.eq.s32 	%p44, %r13, 4;
	setp.eq.s32 	%p45, %r13, 3;
	setp.eq.s32 	%p46, %r13, 2;
	setp.eq.s32 	%p47, %r13, 1;
	bar.sync 	0;
	ld.shared.v4.u32 	{%r234, %r235, %r236, %r237}, [_ZZN3cub18CUB_300001_SM_10006detail10radix_sort31DeviceRadixSortSingleTileKernelINS1_5radix10policy_hubIdmyE10Policy1000ELNS0_9SortOrderE0EdmyNS1_21identity_decomposer_tEEEvPKT1_PSA_PKT2_PSE_T3_iiT4_E12temp_storage+33792];
	selp.b32 	%r238, %r234, %r358, %p47;
	add.s32 	%r239, %r235, %r234;
	selp.b32 	%r240, %r239, %r238, %p46;
	add.s32 	%r241, %r239, %r236;
	selp.b32 	%r242, %r241, %r240, %p45;
	add.s32 	%r243, %r241, %r237;
	selp.b32 	%r244, %r243, %r242, %p44;
	ld.shared.v4.u32 	{%r245, %r246, %r247, %r248}, [_ZZN3cub18CUB_300001_SM_10006detail10radix_sort31DeviceRadixSortSingleTileKernelINS1_5radix10policy_hubIdmyE10Policy1000ELNS0_9SortOrderE0EdmyNS1_21identity_decomposer_tEEEvPKT1_PSA_PKT2_PSE_T3_iiT4_E12temp_storage+33808];
	add.s32 	%r249, %r243, %r245;
	selp.b32 	%r250, %r249, %r244, %p43;
	add.s32 	%r251, %r249, %r246;
	selp.b32 	%r252, %r251, %r250, %p42;
	add.s32 	%r253, %r251, %r247;
	selp.b32 	%r358, %r253, %r252, %p41;
	add.s32 	%r68, %r253, %r248;
	setp.ne.s32 	%p48, %r106, 0;
	selp.b32 	%r254, %r233, 0, %p48;
	add.s32 	%r255, %r358, %r254;
	or.pred  	%p49, %p40, %p48;
	selp.b32 	%r359, %r255, %r233, %p40;
	@%p49 bra 	$L__BB7_41;
	shl.b32 	%r359, %r68, 16;
	st.shared.u32 	[_ZZN3cub18CUB_300001_SM_10006detail10radix_sort31DeviceRadixSortSingleTileKernelINS1_5radix10policy_hubIdmyE10Policy1000ELNS0_9SortOrderE0EdmyNS1_21identity_decomposer_tEEEvPKT1_PSA_PKT2_PSE_T3_iiT4_E12temp_storage+33832], %r359;
$L__BB7_41:
	setp.eq.s32 	%p50, %r2, 0;
	bar.sync 	0;
	ld.shared.u32 	%r256, [_ZZN3cub18CUB_300001_SM_10006detail10radix_sort31DeviceRadixSortSingleTileKernelINS1_5radix10policy_hubIdmyE10Policy1000ELNS0_9SortOrderE0EdmyNS1_21identity_decomposer_tEEEvPKT1_PSA_PKT2_PSE_T3_iiT4_E12temp_storage+33832];
	selp.b32 	%r257, 0, %r256, %p50;
	add.s32 	%r258, %r359, %r257;
	add.s32 	%r259, %r32, %r258;
	add.s32 	%r260, %r33, %r258;
	add.s32 	%r261, %r34, %r258;
	add.s32 	%r262, %r35, %r258;
	add.s32 	%r263, %r36, %r258;
	add.s32 	%r264, %r37, %r258;
	add.s32 	%r265, %r38, %r258;
	add.s32 	%r266, %r39, %r258;
	add.s32 	%r267, %r40, %r258;
	add.s32 	%r268, %r41, %r258;
	add.s32 	%r269, %r42, %r258;
	add.s32 	%r270, %r43, %r258;
	add.s32 	%r271, %r44, %r258;
	add.s32 	%r272, %r45, %r258;
	add.s32 	%r273, %r46, %r258;
	add.s32 	%r274, %r47, %r258;
	add.s32 	%r275, %r48, %r258;
	add.s32 	%r276, %r49, %r258;
	add.s32 	%r277, %r50, %r258;
	add.s32 	%r278, %r51, %r258;
	add.s32 	%r279, %r52, %r258;
	add.s32 	%r280, %r53, %r258;
	add.s32 	%r281, %r54, %r258;
	add.s32 	%r282, %r55, %r258;
	add.s32 	%r283, %r56, %r258;
	add.s32 	%r284, %r57, %r258;
	add.s32 	%r285, %r58, %r258;
	add.s32 	%r286, %r59, %r258;
	add.s32 	%r287, %r60, %r258;
	add.s32 	%r288, %r61, %r258;
	add.s32 	%r289, %r62, %r258;
	add.s32 	%r290, %r63, %r258;
	st.shared.u32 	[%r15], %r258;
	st.shared.u32 	[%r15+4], %r259;
	st.shared.u32 	[%r15+8], %r260;
	st.shared.u32 	[%r15+12], %r261;
	st.shared.u32 	[%r15+16], %r262;
	st.shared.u32 	[%r15+20], %r263;
	st.shared.u32 	[%r15+24], %r264;
	st.shared.u32 	[%r15+28], %r265;
	st.shared.u32 	[%r15+32], %r266;
	st.shared.u32 	[%r15+36], %r267;
	st.shared.u32 	[%r15+40], %r268;
	st.shared.u32 	[%r15+44], %r269;
	st.shared.u32 	[%r15+48], %r270;
	st.shared.u32 	[%r15+52], %r271;
	st.shared.u32 	[%r15+56], %r272;
	st.shared.u32 	[%r15+60], %r273;
	st.shared.u32 	[%r15+64], %r274;
	st.shared.u32 	[%r15+68], %r275;
	st.shared.u32 	[%r15+72], %r276;
	st.shared.u32 	[%r15+76], %r277;
	st.shared.u32 	[%r15+80], %r278;
	st.shared.u32 	[%r15+84], %r279;
	st.shared.u32 	[%r15+88], %r280;
	st.shared.u32 	[%r15+92], %r281;
	st.shared.u32 	[%r15+96], %r282;
	st.shared.u32 	[%r15+100], %r283;
	st.shared.u32 	[%r15+104], %r284;
	st.shared.u32 	[%r15+108], %r285;
	st.shared.u32 	[%r15+112], %r286;
	st.shared.u32 	[%r15+116], %r287;
	st.shared.u32 	[%r15+120], %r288;
	st.shared.u32 	[%r15+124], %r289;
	st.shared.u32 	[%r15+128], %r290;
	bar.sync 	0;
	cvt.u32.u16 	%r291, %rs1;
	ld.shared.u16 	%r292, [%r23];
	add.s32 	%r72, %r292, %r291;
	cvt.u32.u16 	%r293, %rs2;
	ld.shared.u16 	%r294, [%r24];
	add.s32 	%r73, %r294, %r293;
	cvt.u32.u16 	%r295, %rs3;
	ld.shared.u16 	%r296, [%r25];
	add.s32 	%r74, %r296, %r295;
	cvt.u32.u16 	%r297, %rs4;
	ld.shared.u16 	%r298, [%r26];
	add.s32 	%r75, %r298, %r297;
	cvt.u32.u16 	%r299, %rs5;
	ld.shared.u16 	%r300, [%r27];
	add.s32 	%r76, %r300, %r299;
	cvt.u32.u16 	%r301, %rs6;
	ld.shared.u16 	%r302, [%r28];
	add.s32 	%r77, %r302, %r301;
	cvt.u32.u16 	%r303, %rs7;
	ld.shared.u16 	%r304, [%r29];
	add.s32 	%r78, %r304, %r303;
	cvt.u32.u16 	%r305, %rs8;
	ld.shared.u16 	%r306, [%r30];
	add.s32 	%r79, %r306, %r305;
	cvt.u32.u16 	%r307, %rs9;
	ld.shared.u16 	%r308, [%r31];
	add.s32 	%r80, %r308, %r307;
	bar.sync 	0;
	setp.lt.s32 	%p51, %r357, %r85;
	@%p51 bra 	$L__BB7_61;
	cvt.u64.u32 	%rd162, %r2;
	shl.b32 	%r309, %r72, 3;
	mov.u32 	%r310, _ZZN3cub18CUB_300001_SM_10006detail10radix_sort31DeviceRadixSortSingleTileKernelINS1_5radix10policy_hubIdmyE10Policy1000ELNS0_9SortOrderE0EdmyNS1_21identity_decomposer_tEEEvPKT1_PSA_PKT2_PSE_T3_iiT4_E12temp_storage;
	add.s32 	%r311, %r310, %r309;
	st.shared.u64 	[%r311], %rd219;
	shl.b32 	%r312, %r73, 3;
	add.s32 	%r313, %r310, %r312;
	st.shared.u64 	[%r313], %rd218;
	shl.b32 	%r314, %r74, 3;
	add.s32 	%r315, %r310, %r314;
	st.shared.u64 	[%r315], %rd217;
	shl.b32 	%r316, %r75, 3;
	add.s32 	%r317, %r310, %r316;
	st.shared.u64 	[%r317], %rd216;
	shl.b32 	%r318, %r76, 3;
	add.s32 	%r319, %r310, %r318;
	st.shared.u64 	[%r319], %rd215;
	shl.b32 	%r320, %r77, 3;
	add.s32 	%r321, %r310, %r320;
	st.shared.u64 	[%r321], %rd214;
	shl.b32 	%r322, %r78, 3;
	add.s32 	%r323, %r310, %r322;
	st.shared.u64 	[%r323], %rd213;
	shl.b32 	%r324, %r79, 3;
	add.s32 	%r325, %r310, %r324;
	st.shared.u64 	[%r325], %rd212;
	shl.b32 	%r326, %r80, 3;
	add.s32 	%r327, %r310, %r326;
	st.shared.u64 	[%r327], %rd211;
	bar.sync 	0;
	shl.b32 	%r328, %r2, 6;
	sub.s32 	%r81, %r17, %r328;
	ld.shared.u64 	%rd67, [%r81];
	ld.shared.u64 	%rd68, [%r81+2048];
	ld.shared.u64 	%rd69, [%r81+4096];
	ld.shared.u64 	%rd70, [%r81+6144];
	ld.shared.u64 	%rd71, [%r81+8192];
	ld.shared.u64 	%rd72, [%r81+10240];
	ld.shared.u64 	%rd73, [%r81+12288];
	ld.shared.u64 	%rd74, [%r81+14336];
	ld.shared.u64 	%rd75, [%r81+16384];
	bar.sync 	0;
	st.shared.u64 	[%r311], %rd228;
	st.shared.u64 	[%r313], %rd227;
	st.shared.u64 	[%r315], %rd226;
	st.shared.u64 	[%r317], %rd225;
	st.shared.u64 	[%r319], %rd224;
	st.shared.u64 	[%r321], %rd223;
	st.shared.u64 	[%r323], %rd222;
	st.shared.u64 	[%r325], %rd221;
	st.shared.u64 	[%r327], %rd220;
	bar.sync 	0;
	ld.shared.u64 	%rd76, [%r81+2048];
	ld.shared.u64 	%rd77, [%r81+4096];
	ld.shared.u64 	%rd78, [%r81+6144];
	ld.shared.u64 	%rd79, [%r81+8192];
	ld.shared.u64 	%rd80, [%r81+10240];
	ld.shared.u64 	%rd81, [%r81+12288];
	ld.shared.u64 	%rd82, [%r81+14336];
	ld.shared.u64 	%rd83, [%r81+16384];
	setp.gt.u64 	%p52, %rd20, %rd162;
	cvta.to.global.u64 	%rd163, %rd104;
	mul.wide.u32 	%rd164, %r2, 8;
	add.s64 	%rd84, %rd163, %rd164;
	cvta.to.global.u64 	%rd165, %rd106;
	add.s64 	%rd85, %rd165, %rd164;
	@%p52 bra 	$L__BB7_43;
	bra.uni 	$L__BB7_44;
$L__BB7_43:
	ld.shared.u64 	%rd166, [%r81];
	setp.gt.s64 	%p53, %rd67, -1;
	selp.b64 	%rd167, -1, -9223372036854775808, %p53;
	xor.b64  	%rd168, %rd167, %rd67;
	st.global.u64 	[%rd84], %rd168;
	st.global.u64 	[%rd85], %rd166;
$L__BB7_44:
	add.s32 	%r329, %r2, 256;
	cvt.u64.u32 	%rd169, %r329;
	setp.le.u64 	%p54, %rd20, %rd169;
	@%p54 bra 	$L__BB7_46;
	setp.gt.s64 	%p55, %rd68, -1;
	selp.b64 	%rd170, -1, -9223372036854775808, %p55;
	xor.b64  	%rd171, %rd170, %rd68;
	st.global.u64 	[%rd84+2048], %rd171;
	st.global.u64 	[%rd85+2048], %rd76;
$L__BB7_46:
	add.s32 	%r330, %r2, 512;
	cvt.u64.u32 	%rd172, %r330;
	setp.le.u64 	%p56, %rd20, %rd172;
	@%p56 bra 	$L__BB7_48;
	setp.gt.s64 	%p57, %rd69, -1;
	selp.b64 	%rd173, -1, -9223372036854775808, %p57;
	xor.b64  	%rd174, %rd173, %rd69;
	st.global.u64 	[%rd84+4096], %rd174;
	st.global.u64 	[%rd85+4096], %rd77;
$L__BB7_48:
	add.s32 	%r331, %r2, 768;
	cvt.u64.u32 	%rd175, %r331;
	setp.le.u64 	%p58, %rd20, %rd175;
	@%p58 bra 	$L__BB7_50;
	setp.gt.s64 	%p59, %rd70, -1;
	selp.b64 	%rd176, -1, -9223372036854775808, %p59;
	xor.b64  	%rd177, %rd176, %rd70;
	st.global.u64 	[%rd84+6144], %rd177;
	st.global.u64 	[%rd85+6144], %rd78;
$L__BB7_50:
	or.b32  	%r332, %r2, 1024;
	cvt.u64.u32 	%rd178, %r332;
	setp.le.u64 	%p60, %rd20, %rd178;
	@%p60 bra 	$L__BB7_52;
	setp.gt.s64 	%p61, %rd71, -1;
	selp.b64 	%rd179, -1, -9223372036854775808, %p61;
	xor.b64  	%rd180, %rd179, %rd71;
	st.global.u64 	[%rd84+8192], %rd180;
	st.global.u64 	[%rd85+8192], %rd79;
$L__BB7_52:
	add.s32 	%r333, %r2, 1280;
	cvt.u64.u32 	%rd181, %r333;
	setp.le.u64 	%p62, %rd20, %rd181;
	@%p62 bra 	$L__BB7_54;
	setp.gt.s64 	%p63, %rd72, -1;
	selp.b64 	%rd182, -1, -9223372036854775808, %p63;
	xor.b64  	%rd183, %rd182, %rd72;
	st.global.u64 	[%rd84+10240], %rd183;
	st.global.u64 	[%rd85+10240], %rd80;
$L__BB7_54:
	add.s32 	%r334, %r2, 1536;
	cvt.u64.u32 	%rd184, %r334;
	setp.le.u64 	%p64, %rd20, %rd184;
	@%p64 bra 	$L__BB7_56;
	setp.gt.s64 	%p65, %rd73, -1;
	selp.b64 	%rd185, -1, -9223372036854775808, %p65;
	xor.b64  	%rd186, %rd185, %rd73;
	st.global.u64 	[%rd84+12288], %rd186;
	st.global.u64 	[%rd85+12288], %rd81;
$L__BB7_56:
	add.s32 	%r335, %r2, 1792;
	cvt.u64.u32 	%rd187, %r335;
	setp.le.u64 	%p66, %rd20, %rd187;
	@%p66 bra 	$L__BB7_58;
	setp.gt.s64 	%p67, %rd74, -1;
	selp.b64 	%rd188, -1, -9223372036854775808, %p67;
	xor.b64  	%rd189, %rd188, %rd74;
	st.global.u64 	[%rd84+14336], %rd189;
	st.global.u64 	[%rd85+14336], %rd82;
$L__BB7_58:
	or.b32  	%r336, %r2, 2048;
	cvt.u64.u32 	%rd190, %r336;
	setp.le.u64 	%p68, %rd20, %rd190;
	@%p68 bra 	$L__BB7_60;
	setp.gt.s64 	%p69, %rd75, -1;
	selp.b64 	%rd191, -1, -9223372036854775808, %p69;
	xor.b64  	%rd192, %rd191, %rd75;
	st.global.u64 	[%rd84+16384], %rd192;
	st.global.u64 	[%rd85+16384], %rd83;
$L__BB7_60:
	ret;
$L__BB7_61:
	shl.b32 	%r337, %r72, 3;
	mov.u32 	%r338, _ZZN3cub18CUB_300001_SM_10006detail10radix_sort31DeviceRadixSortSingleTileKernelINS1_5radix10policy_hubIdmyE10Policy1000ELNS0_9SortOrderE0EdmyNS1_21identity_decomposer_tEEEvPKT1_PSA_PKT2_PSE_T3_iiT4_E12temp_storage;
	add.s32 	%r339, %r338, %r337;
	st.shared.u64 	[%r339], %rd219;
	shl.b32 	%r340, %r73, 3;
	add.s32 	%r341, %r338, %r340;
	st.shared.u64 	[%r341], %rd218;
	shl.b32 	%r342, %r74, 3;
	add.s32 	%r343, %r338, %r342;
	st.shared.u64 	[%r343], %rd217;
	shl.b32 	%r344, %r75, 3;
	add.s32 	%r345, %r338, %r344;
	st.shared.u64 	[%r345], %rd216;
	shl.b32 	%r346, %r76, 3;
	add.s32 	%r347, %r338, %r346;
	st.shared.u64 	[%r347], %rd215;
	shl.b32 	%r348, %r77, 3;
	add.s32 	%r349, %r338, %r348;
	st.shared.u64 	[%r349], %rd214;
	shl.b32 	%r350, %r78, 3;
	add.s32 	%r351, %r338, %r350;
	st.shared.u64 	[%r351], %rd213;
	shl.b32 	%r352, %r79, 3;
	add.s32 	%r353, %r338, %r352;
	st.shared.u64 	[%r353], %rd212;
	shl.b32 	%r354, %r80, 3;
	add.s32 	%r355, %r338, %r354;
	st.shared.u64 	[%r355], %rd211;
	bar.sync 	0;
	ld.shared.u64 	%rd219, [%r17];
	ld.shared.u64 	%rd218, [%r17+8];
	ld.shared.u64 	%rd217, [%r17+16];
	ld.shared.u64 	%rd216, [%r17+24];
	ld.shared.u64 	%rd215, [%r17+32];
	ld.shared.u64 	%rd214, [%r17+40];
	ld.shared.u64 	%rd213, [%r17+48];
	ld.shared.u64 	%rd212, [%r17+56];
	ld.shared.u64 	%rd211, [%r17+64];
	bar.sync 	0;
	st.shared.u64 	[%r339], %rd228;
	st.shared.u64 	[%r341], %rd227;
	st.shared.u64 	[%r343], %rd226;
	st.shared.u64 	[%r345], %rd225;
	st.shared.u64 	[%r347], %rd224;
	st.shared.u64 	[%r349], %rd223;
	st.shared.u64 	[%r351], %rd222;
	st.shared.u64 	[%r353], %rd221;
	st.shared.u64 	[%r355], %rd220;
	bar.sync 	0;
	ld.shared.u64 	%rd228, [%r17];
	ld.shared.u64 	%rd227, [%r17+8];
	ld.shared.u64 	%rd226, [%r17+16];
	ld.shared.u64 	%rd225, [%r17+24];
	ld.shared.u64 	%rd224, [%r17+32];
	ld.shared.u64 	%rd223, [%r17+40];
	ld.shared.u64 	%rd222, [%r17+48];
	ld.shared.u64 	%rd221, [%r17+56];
	ld.shared.u64 	%rd220, [%r17+64];
	bar.sync 	0;
	add.s32 	%r357, %r357, 6;
	add.s32 	%r356, %r356, -6;
	bra.uni 	$L__BB7_37;

}
	// .globl	_ZN3cub18CUB_300001_SM_10006detail10radix_sort30DeviceRadixSortHistogramKernelINS1_5radix10policy_hubIdmyE10Policy1000ELNS0_9SortOrderE0EdyNS1_21identity_decomposer_tEEEvPT2_PKT1_SA_iiT3_
.visible .entry _ZN3cub18CUB_300001_SM_10006detail10radix_sort30DeviceRadixSortHistogramKernelINS1_5radix10policy_hubIdmyE10Policy1000ELNS0_9SortOrderE0EdyNS1_21identity_decomposer_tEEEvPT2_PKT1_SA_iiT3_(
	.param .u64 .ptr .align 1 _ZN3cub18CUB_300001_SM_10006detail10radix_sort30DeviceRadixSortHistogramKernelINS1_5radix10policy_hubIdmyE10Policy1000ELNS0_9SortOrderE0EdyNS1_21identity_decomposer_tEEEvPT2_PKT1_SA_iiT3__param_0,
	.param .u64 .ptr .align 1 _ZN3cub18CUB_300001_SM_10006detail10radix_sort30DeviceRadixSortHistogramKernelINS1_5radix10policy_hubIdmyE10Policy1000ELNS0_9SortOrderE0EdyNS1_21identity_decomposer_tEEEvPT2_PKT1_SA_iiT3__param_1,
	.param .u64 _ZN3cub18CUB_300001_SM_10006detail10radix_sort30DeviceRadixSortHistogramKernelINS1_5radix10policy_hubIdmyE10Policy1000ELNS0_9SortOrderE0EdyNS1_21identity_decomposer_tEEEvPT2_PKT1_SA_iiT3__param_2,
	.param .u32 _ZN3cub18CUB_300001_SM_10006detail10radix_sort30DeviceRadixSortHistogramKernelINS1_5radix10policy_hubIdmyE10Policy1000ELNS0_9SortOrderE0EdyNS1_21identity_decomposer_tEEEvPT2_PKT1_SA_iiT3__param_3,
	.param .u32 _ZN3cub18CUB_300001_SM_10006detail10radix_sort30DeviceRadixSortHistogramKernelINS1_5radix10policy_hubIdmyE10Policy1000ELNS0_9SortOrderE0EdyNS1_21identity_decomposer_tEEEvPT2_PKT1_SA_iiT3__param_4,
	.param .align 1 .b8 _ZN3cub18CUB_300001_SM_10006detail10radix_sort30DeviceRadixSortHistogramKernelINS1_5radix10policy_hubIdmyE10Policy1000ELNS0_9SortOrderE0EdyNS1_21identity_decomposer_tEEEvPT2_PKT1_SA_iiT3__param_5[1]
)
.maxntid 128
{
	.reg .pred 	%p<123>;
	.reg .b32 	%r<362>;
	.reg .b64 	%rd<311>;
	// demoted variable
	.shared .align 4 .b8 _ZZN3cub18CUB_300001_SM_10006detail10radix_sort30DeviceRadixSortHistogramKernelINS1_5radix10policy_hubIdmyE10Policy1000ELNS0_9SortOrderE0EdyNS1_21identity_decomposer_tEEEvPT2_PKT1_SA_iiT3_E12temp_storage[8192];
	ld.param.u64 	%rd97, [_ZN3cub18CUB_300001_SM_10006detail10radix_sort30DeviceRadixSortHistogramKernelINS1_5radix10policy_hubIdmyE10Policy1000ELNS0_9SortOrderE0EdyNS1_21identity_decomposer_tEEEvPT2_PKT1_SA_iiT3__param_0];
	ld.param.u64 	%rd98, [_ZN3cub18CUB_300001_SM_10006detail10radix_sort30DeviceRadixSortHistogramKernelINS1_5radix10policy_hubIdmyE10Policy1000ELNS0_9SortOrderE0EdyNS1_21identity_decomposer_tEEEvPT2_PKT1_SA_iiT3__param_1];
	ld.param.u64 	%rd96, [_ZN3cub18CUB_300001_SM_10006detail10radix_sort30DeviceRadixSortHistogramKernelINS1_5radix10policy_hubIdmyE10Policy1000ELNS0_9SortOrderE0EdyNS1_21identity_decomposer_tEEEvPT2_PKT1_SA_iiT3__param_2];
	ld.param.u32 	%r93, [_ZN3cub18CUB_300001_SM_10006detail10radix_sort30DeviceRadixSortHistogramKernelINS1_5radix10policy_hubIdmyE10Policy1000ELNS0_9SortOrderE0EdyNS1_21identity_decomposer_tEEEvPT2_PKT1_SA_iiT3__param_3];
	ld.param.u32 	%r94, [_ZN3cub18CUB_300001_SM_10006detail10radix_sort30DeviceRadixSortHistogramKernelINS1_5radix10policy_hubIdmyE10Policy1000ELNS0_9SortOrderE0EdyNS1_21identity_decomposer_tEEEvPT2_PKT1_SA_iiT3__param_4];
	cvta.to.global.u64 	%rd1, %rd98;
	cvta.to.global.u64 	%rd2, %rd97;
	setp.eq.s64 	%p2, %rd96, 0;
	@%p2 bra 	$L__BB8_153;
	sub.s32 	%r95, %r94, %r93;
	add.s32 	%r96, %r95, 7;
	shr.s32 	%r97, %r96, 31;
	shr.u32 	%r98, %r97, 29;
	add.s32 	%r99, %r96, %r98;
	shr.s32 	%r100, %r99, 3;
	mov.u32 	%r101, %tid.x;
	setp.gt.u32 	%p3, %r101, 255;
	setp.lt.s32 	%p4, %r96, 8;
	mov.u32 	%r102, %ctaid.x;
	shl.b32 	%r103, %r102, 11;
	cvt.u64.u32 	%rd3, %r103;
	mov.u32 	%r104, %nctaid.x;
	shl.b32 	%r105, %r104, 11;
	cvt.u64.u32 	%rd4, %r105;
	add.s32 	%r1, %r100, -1;
	and.b32  	%r2, %r100, 15;
	and.b32  	%r3, %r100, 7;
	add.s32 	%r4, %r3, -1;
	and.b32  	%r5, %r100, 3;
	or.pred  	%p1, %p3, %p4;
	shl.b32 	%r106, %r101, 2;
	mov.u32 	%r107, _ZZN3cub18CUB_300001_SM_10006detail10radix_sort30DeviceRadixSortHistogramKernelINS1_5radix10policy_hubIdmyE10Policy1000ELNS0_9SortOrderE0EdyNS1_21identity_decomposer_tEEEvPT2_PKT1_SA_iiT3_E12temp_storage;
	add.s32 	%r6, %r107, %r106;
	and.b32  	%r7, %r100, 268435440;
	cvt.u64.u32 	%rd5, %r101;
	add.s32 	%r8, %r101, 128;
	add.s32 	%r9, %r101, 256;
	add.s32 	%r10, %r101, 512;
	add.s32 	%r11, %r101, 640;
	add.s32 	%r12, %r101, 768;
	add.s32 	%r13, %r101, 1920;
	and.b32  	%r14, %r100, 268435448;
	and.b32  	%r15, %r100, 1;
	neg.s32 	%r16, %r7;
	add.s32 	%r17, %r6, 8192;
	add.s64 	%rd100, %rd96, -1;
	shr.u64 	%rd101, %rd100, 30;
	add.s64 	%rd102, %rd101, 1;
	min.u64 	%rd6, %rd102, %rd96;
	mov.b64 	%rd278, 0;
$L__BB8_2:
	@%p1 bra 	$L__BB8_30;
	setp.lt.u32 	%p5, %r1, 15;
	mov.b32 	%r346, 0;
	@%p5 bra 	$L__BB8_6;
	mov.u32 	%r343, %r17;
	mov.u32 	%r344, %r16;
$L__BB8_5:
	.pragma "nounroll";
	mov.b32 	%r109, 0;
	st.shared.u32 	[%r343+-8192], %r109;
	st.shared.u32 	[%r343+-7168], %r109;
	st.shared.u32 	[%r343+-6144], %r109;
	st.shared.u32 	[%r343+-5120], %r109;
	st.shared.u32 	[%r343+-4096], %r109;
	st.shared.u32 	[%r343+-3072], %r109;
	st.shared.u32 	[%r343+-2048], %r109;
	st.shared.u32 	[%r343+-1024], %r109;
	st.shared.u32 	[%r343], %r109;
	st.shared.u32 	[%r343+1024], %r109;
	st.shared.u32 	[%r343+2048], %r109;
	st.shared.u32 	[%r343+3072], %r109;
	st.shared.u32 	[%r343+4096], %r109;
	st.shared.u32 	[%r343+5120], %r109;
	st.shared.u32 	[%r343+6144], %r109;
	st.shared.u32 	[%r343+7168], %r109;
	add.s32 	%r344, %r344, 16;
	add.s32 	%r343, %r343, 16384;
	setp.ne.s32 	%p6, %r344, 0;
	mov.u32 	%r346, %r7;
	@%p6 bra 	$L__BB8_5;
$L__BB8_6:
	add.s32 	%r23, %r2, -1;
	setp.eq.s32 	%p7, %r2, 0;
	@%p7 bra 	$L__BB8_16;
	setp.lt.u32 	%p8, %r23, 7;
	@%p8 bra 	$L__BB8_9;
	shl.b32 	%r110, %r346, 10;
	add.s32 	%r111, %r6, %r110;
	mov.b32 	%r112, 0;
	st.shared.u32 	[%r111], %r112;
	st.shared.u32 	[%r111+1024], %r112;
	st.shared.u32 	[%r111+2048], %r112;
	st.shared.u32 	[%r111+3072], %r112;
	st.shared.u32 	[%r111+4096], %r112;
	st.shared.u32 	[%r111+5120], %r112;
	st.shared.u32 	[%r111+6144], %r112;
	st.shared.u32 	[%r111+7168], %r112;
	add.s32 	%r346, %r346, 8;
$L__BB8_9:
	setp.eq.s32 	%p9, %r3, 0;
	@%p9 bra 	$L__BB8_16;
	setp.lt.u32 	%p10, %r4, 3;
	@%p10 bra 	$L__BB8_12;
	shl.b32 	%r113, %r346, 10;
	add.s32 	%r114, %r6, %r113;
	mov.b32 	%r115, 0;
	st.shared.u32 	[%r114], %r115;
	st.shared.u32 	[%r114+1024], %r115;
	st.shared.u32 	[%r114+2048], %r115;
	st.shared.u32 	[%r114+3072], %r115;
	add.s32 	%r346, %r346, 4;
$L__BB8_12:
	setp.eq.s32 	%p11, %r5, 0;
	@%p11 bra 	$L__BB8_16;
	setp.eq.s32 	%p12, %r5, 1;
	shl.b32 	%r116, %r346, 10;
	add.s32 	%r28, %r6, %r116;
	mov.b32 	%r117, 0;
	st.shared.u32 	[%r28], %r117;
	@%p12 bra 	$L__BB8_16;
	setp.eq.s32 	%p13, %r5, 2;
	mov.b32 	%r118, 0;
	st.shared.u32 	[%r28+1024], %r118;
	@%p13 bra 	$L__BB8_16;
	mov.b32 	%r119, 0;
	st.shared.u32 	[%r28+2048], %r119;
$L__BB8_16:
	cvt.u32.u64 	%r120, %rd5;
	setp.gt.u32 	%p14, %r120, 127;
	@%p14 bra 	$L__BB8_30;
	setp.lt.u32 	%p15, %r1, 15;
	mov.b32 	%r350, 0;
	@%p15 bra 	$L__BB8_20;
	mov.b32 	%r348, 0;
$L__BB8_19:
	.pragma "nounroll";
	shl.b32 	%r123, %r348, 10;
	add.s32 	%r124, %r6, %r123;
	mov.b32 	%r125, 0;
	st.shared.u32 	[%r124+512], %r125;
	st.shared.u32 	[%r124+1536], %r125;
	st.shared.u32 	[%r124+2560], %r125;
	st.shared.u32 	[%r124+3584], %r125;
	st.shared.u32 	[%r124+4608], %r125;
	st.shared.u32 	[%r124+5632], %r125;
	st.shared.u32 	[%r124+6656], %r125;
	st.shared.u32 	[%r124+7680], %r125;
	st.shared.u32 	[%r124+8704], %r125;
	st.shared.u32 	[%r124+9728], %r125;
	st.shared.u32 	[%r124+10752], %r125;
	st.shared.u32 	[%r124+11776], %r125;
	st.shared.u32 	[%r124+12800], %r125;
	st.shared.u32 	[%r124+13824], %r125;
	st.shared.u32 	[%r124+14848], %r125;
	st.shared.u32 	[%r124+15872], %r125;
	add.s32 	%r348, %r348, 16;
	setp.ne.s32 	%p16, %r348, %r7;
	mov.u32 	%r350, %r7;
	@%p16 bra 	$L__BB8_19;
$L__BB8_20:
	setp.eq.s32 	%p17, %r2, 0;
	@%p17 bra 	$L__BB8_30;
	setp.lt.u32 	%p18, %r23, 7;
	@%p18 bra 	$L__BB8_23;
	shl.b32 	%r126, %r350, 10;
	add.s32 	%r127, %r6, %r126;
	mov.b32 	%r128, 0;
	st.shared.u32 	[%r127+512], %r128;
	st.shared.u32 	[%r127+1536], %r128;
	st.shared.u32 	[%r127+2560], %r128;
	st.shared.u32 	[%r127+3584], %r128;
	st.shared.u32 	[%r127+4608], %r128;
	st.shared.u32 	[%r127+5632], %r128;
	st.shared.u32 	[%r127+6656], %r128;
	st.shared.u32 	[%r127+7680], %r128;
	add.s32 	%r350, %r350, 8;
$L__BB8_23:
	setp.eq.s32 	%p19, %r3, 0;
	@%p19 bra 	$L__BB8_30;
	setp.lt.u32 	%p20, %r4, 3;
	@%p20 bra 	$L__BB8_26;
	shl.b32 	%r129, %r350, 10;
	add.s32 	%r130, %r6, %r129;
	mov.b32 	%r131, 0;
	st.shared.u32 	[%r130+512], %r131;
	st.shared.u32 	[%r130+1536], %r131;
	st.shared.u32 	[%r130+2560], %r131;
	st.shared.u32 	[%r130+3584], %r131;
	add.s32 	%r350, %r350, 4;
$L__BB8_26:
	setp.eq.s32 	%p21, %r5, 0;
	@%p21 bra 	$L__BB8_30;
	setp.eq.s32 	%p22, %r5, 1;
	shl.b32 	%r132, %r350, 10;
	add.s32 	%r36, %r6, %r132;
	mov.b32 	%r133, 0;
	st.shared.u32 	[%r36+512], %r133;
	@%p22 bra 	$L__BB8_30;
	setp.eq.s32 	%p23, %r5, 2;
	mov.b32 	%r134, 0;
	st.shared.u32 	[%r36+1536], %r134;
	@%p23 bra 	$L__BB8_30;
	mov.b32 	%r135, 0;
	st.shared.u32 	[%r36+2560], %r135;
$L__BB8_30:
	bar.sync 	0;
	bar.sync 	0;
	shl.b64 	%rd8, %rd278, 30;
	sub.s64 	%rd103, %rd96, %rd8;
	min.u64 	%rd9, %rd103, 1073741824;
	setp.le.u64 	%p24, %rd9, %rd3;
	@%p24 bra 	$L__BB8_70;
	mov.u64 	%rd279, %rd3;
$L__BB8_32:
	add.s64 	%rd11, %rd279, %rd8;
	sub.s64 	%rd12, %rd96, %rd11;
	setp.lt.u64 	%p25, %rd12, 2048;
	@%p25 bra 	$L__BB8_34;
	add.s64 	%rd122, %rd11, %rd5;
	shl.b64 	%rd123, %rd122, 3;
	add.s64 	%rd124, %rd1, %rd123;
	ld.global.u64 	%rd310, [%rd124];
	ld.global.u64 	%rd309, [%rd124+1024];
	ld.global.u64 	%rd308, [%rd124+2048];
	ld.global.u64 	%rd307, [%rd124+3072];
	ld.global.u64 	%rd306, [%rd124+4096];
	ld.global.u64 	%rd305, [%rd124+5120];
	ld.global.u64 	%rd304, [%rd124+6144];
	ld.global.u64 	%rd303, [%rd124+7168];
	ld.global.u64 	%rd302, [%rd124+8192];
	ld.global.u64 	%rd301, [%rd124+9216];
	ld.global.u64 	%rd300, [%rd124+10240];
	ld.global.u64 	%rd299, [%rd124+11264];
	ld.global.u64 	%rd298, [%rd124+12288];
	ld.global.u64 	%rd297, [%rd124+13312];
	ld.global.u64 	%rd296, [%rd124+14336];
	ld.global.u64 	%rd295, [%rd124+15360];
	bra.uni 	$L__BB8_66;
$L__BB8_34:
	cvt.u32.u64 	%r136, %rd5;
	cvt.u32.u64 	%r37, %rd12;
	setp.ge.s32 	%p26, %r136, %r37;
	add.s64 	%rd105, %rd11, %rd5;
	shl.b64 	%rd106, %rd105, 3;
	add.s64 	%rd29, %rd1, %rd106;
	mov.b64 	%rd310, 9223372036854775807;
	@%p26 bra 	$L__BB8_36;
	ld.global.u64 	%rd310, [%rd29];
$L__BB8_36:
	setp.ge.s32 	%p27, %r8, %r37;
	mov.b64 	%rd309, 9223372036854775807;
	@%p27 bra 	$L__BB8_38;
	ld.global.u64 	%rd309, [%rd29+1024];
$L__BB8_38:
	setp.ge.s32 	%p28, %r9, %r37;
	mov.b64 	%rd308, 9223372036854775807;
	@%p28 bra 	$L__BB8_40;
	ld.global.u64 	%rd308, [%rd29+2048];
$L__BB8_40:
	mov.u32 	%r137, %tid.x;
	add.s32 	%r138, %r137, 384;
	setp.ge.s32 	%p29, %r138, %r37;
	mov.b64 	%rd307, 9223372036854775807;
	@%p29 bra 	$L__BB8_42;
	ld.global.u64 	%rd307, [%rd29+3072];
$L__BB8_42:
	setp.ge.s32 	%p30, %r10, %r37;
	mov.b64 	%rd306, 9223372036854775807;
	@%p30 bra 	$L__BB8_44;
	ld.global.u64 	%rd306, [%rd29+4096];
$L__BB8_44:
	setp.ge.s32 	%p31, %r11, %r37;
	mov.b64 	%rd305, 9223372036854775807;
	@%p31 bra 	$L__BB8_46;
	ld.global.u64 	%rd305, [%rd29+5120];
$L__BB8_46:
	setp.ge.s32 	%p32, %r12, %r37;
	mov.b64 	%rd304, 9223372036854775807;
	@%p32 bra 	$L__BB8_48;
	ld.global.u64 	%rd304, [%rd29+6144];
$L__BB8_48:
	add.s32 	%r140, %r137, 896;
	setp.ge.s32 	%p33, %r140, %r37;
	mov.b64 	%rd303, 9223372036854775807;
	@%p33 bra 	$L__BB8_50;
	ld.global.u64 	%rd303, [%rd29+7168];
$L__BB8_50:
	or.b32  	%r142, %r137, 1024;
	setp.ge.s32 	%p34, %r142, %r37;
	mov.b64 	%rd302, 9223372036854775807;
	@%p34 bra 	$L__BB8_52;
	ld.global.u64 	%rd302, [%rd29+8192];
$L__BB8_52:
	add.s32 	%r144, %r137, 1152;
	setp.ge.s32 	%p35, %r144, %r37;
	mov.b64 	%rd301, 9223372036854775807;
	@%p35 bra 	$L__BB8_54;
	ld.global.u64 	%rd301, [%rd29+9216];
$L__BB8_54:
	add.s32 	%r146, %r137, 1280;
	setp.ge.s32 	%p36, %r146, %r37;
	mov.b64 	%rd300, 9223372036854775807;
	@%p36 bra 	$L__BB8_56;
	ld.global.u64 	%rd300, [%rd29+10240];
$L__BB8_56:
	add.s32 	%r148, %r137, 1408;
	setp.ge.s32 	%p37, %r148, %r37;
	mov.b64 	%rd299, 9223372036854775807;
	@%p37 bra 	$L__BB8_58;
	ld.global.u64 	%rd299, [%rd29+11264];
$L__BB8_58:
	add.s32 	%r150, %r137, 1536;
	setp.ge.s32 	%p38, %r150, %r37;
	mov.b64 	%rd298, 9223372036854775807;
	@%p38 bra 	$L__BB8_60;
	ld.global.u64 	%rd298, [%rd29+12288];
$L__BB8_60:
	add.s32 	%r152, %r137, 1664;
	setp.ge.s32 	%p39, %r152, %r37;
	mov.b64 	%rd297, 9223372036854775807;
	@%p39 bra 	$L__BB8_62;
	ld.global.u64 	%rd297, [%rd29+13312];
$L__BB8_62:
	add.s32 	%r154, %r137, 1792;
	setp.ge.s32 	%p40, %r154, %r37;
	mov.b64 	%rd296, 9223372036854775807;
	@%p40 bra 	$L__BB8_64;
	ld.global.u64 	%rd296, [%rd29+14336];
$L__BB8_64:
	setp.ge.s32 	%p41, %r13, %r37;
	mov.b64 	%rd295, 9223372036854775807;
	@%p41 bra 	$L__BB8_66;
	ld.global.u64 	%rd295, [%rd29+15360];
$L__BB8_66:
	setp.le.s32 	%p42, %r94, %r93;
	@%p42 bra 	$L__BB8_69;
	setp.gt.s64 	%p43, %rd310, -1;
	selp.b64 	%rd125, -9223372036854775808, -1, %p43;
	xor.b64  	%rd126, %rd125, %rd310;
	setp.gt.s64 	%p44, %rd309, -1;
	selp.b64 	%rd127, -9223372036854775808, -1, %p44;
	xor.b64  	%rd128, %rd127, %rd309;
	setp.gt.s64 	%p45, %rd308, -1;
	selp.b64 	%rd129, -9223372036854775808, -1, %p45;
	xor.b64  	%rd130, %rd129, %rd308;
	setp.gt.s64 	%p46, %rd307, -1;
	selp.b64 	%rd131, -9223372036854775808, -1, %p46;
	xor.b64  	%rd132, %rd131, %rd307;
	setp.gt.s64 	%p47, %rd306, -1;
	selp.b64 	%rd133, -9223372036854775808, -1, %p47;
	xor.b64  	%rd134, %rd133, %rd306;
	setp.gt.s64 	%p48, %rd305, -1;
	selp.b64 	%rd135, -9223372036854775808, -1, %p48;
	xor.b64  	%rd136, %rd135, %rd305;
	setp.gt.s64 	%p49, %rd304, -1;
	selp.b64 	%rd137, -9223372036854775808, -1, %p49;
	xor.b64  	%rd138, %rd137, %rd304;
	setp.gt.s64 	%p50, %rd303, -1;
	selp.b64 	%rd139, -9223372036854775808, -1, %p50;
	xor.b64  	%rd140, %rd139, %rd303;
	setp.gt.s64 	%p51, %rd302, -1;
	selp.b64 	%rd141, -9223372036854775808, -1, %p51;
	xor.b64  	%rd142, %rd141, %rd302;
	setp.gt.s64 	%p52, %rd301, -1;
	selp.b64 	%rd143, -9223372036854775808, -1, %p52;
	xor.b64  	%rd144, %rd143, %rd301;
	setp.gt.s64 	%p53, %rd300, -1;
	selp.b64 	%rd145, -9223372036854775808, -1, %p53;
	xor.b64  	%rd146, %rd145, %rd300;
	setp.gt.s64 	%p54, %rd299, -1;
	selp.b64 	%rd147, -9223372036854775808, -1, %p54;
	xor.b64  	%rd148, %rd147, %rd299;
	setp.gt.s64 	%p55, %rd298, -1;
	selp.b64 	%rd149, -9223372036854775808, -1, %p55;
	xor.b64  	%rd150, %rd149, %rd298;
	setp.gt.s64 	%p56, %rd297, -1;
	selp.b64 	%rd151, -9223372036854775808, -1, %p56;
	xor.b64  	%rd152, %rd151, %rd297;
	setp.gt.s64 	%p57, %rd296, -1;
	selp.b64 	%rd153, -9223372036854775808, -1, %p57;
	xor.b64  	%rd154, %rd153, %rd296;
	setp.gt.s64 	%p58, %rd295, -1;
	selp.b64 	%rd155, -9223372036854775808, -1, %p58;
	xor.b64  	%rd156, %rd155, %rd295;
	setp.eq.s64 	%p59, %rd126, 9223372036854775807;
	selp.b64 	%rd77, -9223372036854775808, %rd126, %p59;
	setp.eq.s64 	%p60, %rd128, 9223372036854775807;
	selp.b64 	%rd78, -9223372036854775808, %rd128, %p60;
	setp.eq.s64 	%p61, %rd130, 9223372036854775807;
	selp.b64 	%rd79, -9223372036854775808, %rd130, %p61;
	setp.eq.s64 	%p62, %rd132, 9223372036854775807;
	selp.b64 	%rd80, -9223372036854775808, %rd132, %p62;
	setp.eq.s64 	%p63, %rd134, 9223372036854775807;
	selp.b64 	%rd81, -9223372036854775808, %rd134, %p63;
	setp.eq.s64 	%p64, %rd136, 9223372036854775807;
	selp.b64 	%rd82, -9223372036854775808, %rd136, %p64;
	setp.eq.s64 	%p65, %rd138, 9223372036854775807;
	selp.b64 	%rd83, -9223372036854775808, %rd138, %p65;
	setp.eq.s64 	%p66, %rd140, 9223372036854775807;
	selp.b64 	%rd84, -9223372036854775808, %rd140, %p66;
	setp.eq.s64 	%p67, %rd142, 9223372036854775807;
	selp.b64 	%rd85, -9223372036854775808, %rd142, %p67;
	setp.eq.s64 	%p68, %rd144, 9223372036854775807;
	selp.b64 	%rd86, -9223372036854775808, %rd144, %p68;
	setp.eq.s64 	%p69, %rd146, 9223372036854775807;
	selp.b64 	%rd87, -9223372036854775808, %rd146, %p69;
	setp.eq.s64 	%p70, %rd148, 9223372036854775807;
	selp.b64 	%rd88, -9223372036854775808, %rd148, %p70;
	setp.eq.s64 	%p71, %rd150, 9223372036854775807;
	selp.b64 	%rd89, -9223372036854775808, %rd150, %p71;
	setp.eq.s64 	%p72, %rd152, 9223372036854775807;
	selp.b64 	%rd90, -9223372036854775808, %rd152, %p72;
	setp.eq.s64 	%p73, %rd154, 9223372036854775807;
	selp.b64 	%rd91, -9223372036854775808, %rd154, %p73;
	setp.eq.s64 	%p74, %rd156, 9223372036854775807;
	selp.b64 	%rd92, -9223372036854775808, %rd156, %p74;
	mov.b32 	%r352, 0;
	mov.u32 	%r353, %r93;
$L__BB8_68:
	sub.s32 	%r156, %r94, %r353;
	shl.b32 	%r157, %r352, 10;
	mov.u32 	%r158, _ZZN3cub18CUB_300001_SM_10006detail10radix_sort30DeviceRadixSortHistogramKernelINS1_5radix10policy_hubIdmyE10Policy1000ELNS0_9SortOrderE0EdyNS1_21identity_decomposer_tEEEvPT2_PKT1_SA_iiT3_E12temp_storage;
	add.s32 	%r159, %r158, %r157;
	min.s32 	%r160, %r156, 8;
	mov.b32 	%r161, -1;
	shl.b32 	%r162, %r161, %r160;
	not.b32 	%r163, %r162;
	shr.u64 	%rd157, %rd77, %r353;
	cvt.u32.u64 	%r164, %rd157;
	and.b32  	%r165, %r164, %r163;
	shl.b32 	%r166, %r165, 2;
	add.s32 	%r167, %r159, %r166;
	atom.shared.add.u32 	%r168, [%r167], 1;
	shr.u64 	%rd158, %rd78, %r353;
	cvt.u32.u64 	%r169, %rd158;
	and.b32  	%r170, %r169, %r163;
	shl.b32 	%r171, %r170, 2;
	add.s32 	%r172, %r159, %r171;
	atom.shared.add.u32 	%r173, [%r172], 1;
	shr.u64 	%rd159, %rd79, %r353;
	cvt.u32.u64 	%r174, %rd159;
	and.b32  	%r175, %r174, %r163;
	shl.b32 	%r176, %r175, 2;
	add.s32 	%r177, %r159, %r176;
	atom.shared.add.u32 	%r178, [%r177], 1;
	shr.u64 	%rd160, %rd80, %r353;
	cvt.u32.u64 	%r179, %rd160;
	and.b32  	%r180, %r179, %r163;
	shl.b32 	%r181, %r180, 2;
	add.s32 	%r182, %r159, %r181;
	atom.shared.add.u32 	%r183, [%r182], 1;
	shr.u64 	%rd161, %rd81, %r353;
	cvt.u32.u64 	%r184, %rd161;
	and.b32  	%r185, %r184, %r163;
	shl.b32 	%r186, %r185, 2;
	add.s32 	%r187, %r159, %r186;
	atom.shared.add.u32 	%r188, [%r187], 1;
	shr.u64 	%rd162, %rd82, %r353;
	cvt.u32.u64 	%r189, %rd162;
	and.b32  	%r190, %r189, %r163;
	shl.b32 	%r191, %r190, 2;
	add.s32 	%r192, %r159, %r191;
	atom.shared.add.u32 	%r193, [%r192], 1;
	shr.u64 	%rd163, %rd83, %r353;
	cvt.u32.u64 	%r194, %rd163;
	and.b32  	%r195, %r194, %r163;
	shl.b32 	%r196, %r195, 2;
	add.s32 	%r197, %r159, %r196;
	atom.shared.add.u32 	%r198, [%r197], 1;
	shr.u64 	%rd164, %rd84, %r353;
	cvt.u32.u64 	%r199, %rd164;
	and.b32  	%r200, %r199, %r163;
	shl.b32 	%r201, %r200, 2;
	add.s32 	%r202, %r159, %r201;
	atom.shared.add.u32 	%r203, [%r202], 1;
	shr.u64 	%rd165, %rd85, %r353;
	cvt.u32.u64 	%r204, %rd165;
	and.b32  	%r205, %r204, %r163;
	shl.b32 	%r206, %r205, 2;
	add.s32 	%r207, %r159, %r206;
	atom.shared.add.u32 	%r208, [%r207], 1;
	shr.u64 	%rd166, %rd86, %r353;
	cvt.u32.u64 	%r209, %rd166;
	and.b32  	%r210, %r209, %r163;
	shl.b32 	%r211, %r210, 2;
	add.s32 	%r212, %r159, %r211;
	atom.shared.add.u32 	%r213, [%r212], 1;
	shr.u64 	%rd167, %rd87, %r353;
	cvt.u32.u64 	%r214, %rd167;
	and.b32  	%r215, %r214, %r163;
	shl.b32 	%r216, %r215, 2;
	add.s32 	%r217, %r159, %r216;
	atom.shared.add.u32 	%r218, [%r217], 1;
	shr.u64 	%rd168, %rd88, %r353;
	cvt.u32.u64 	%r219, %rd168;
	and.b32  	%r220, %r219, %r163;
	shl.b32 	%r221, %r220, 2;
	add.s32 	%r222, %r159, %r221;
	atom.shared.add.u32 	%r223, [%r222], 1;
	shr.u64 	%rd169, %rd89, %r353;
	cvt.u32.u64 	%r224, %rd169;
	and.b32  	%r225, %r224, %r163;
	shl.b32 	%r226, %r225, 2;
	add.s32 	%r227, %r159, %r226;
	atom.shared.add.u32 	%r228, [%r227], 1;
	shr.u64 	%rd170, %rd90, %r353;
	cvt.u32.u64 	%r229, %rd170;
	and.b32  	%r230, %r229, %r163;
	shl.b32 	%r231, %r230, 2;
	add.s32 	%r232, %r159, %r231;
	atom.shared.add.u32 	%r233, [%r232], 1;
	shr.u64 	%rd171, %rd91, %r353;
	cvt.u32.u64 	%r234, %rd171;
	and.b32  	%r235, %r234, %r163;
	shl.b32 	%r236, %r235, 2;
	add.s32 	%r237, %r159, %r236;
	atom.shared.add.u32 	%r238, [%r237], 1;
	shr.u64 	%rd172, %rd92, %r353;
	cvt.u32.u64 	%r239, %rd172;
	and.b32  	%r240, %r239, %r163;
	shl.b32 	%r241, %r240, 2;
	add.s32 	%r242, %r159, %r241;
	atom.shared.add.u32 	%r243, [%r242], 1;
	add.s32 	%r353, %r353, 8;
	add.s32 	%r352, %r352, 1;
	setp.lt.s32 	%p75, %r353, %r94;
	@%p75 bra 	$L__BB8_68;
$L__BB8_69:
	add.s64 	%rd279, %rd279, %rd4;
	setp.lt.u64 	%p76, %rd279, %rd9;
	@%p76 bra 	$L__BB8_32;
$L__BB8_70:
	bar.sync 	0;
	@%p1 bra 	$L__BB8_152;
	setp.lt.u32 	%p77, %r1, 7;
	mov.b32 	%r356, 0;
	@%p77 bra 	$L__BB8_90;
	mov.b32 	%r354, 0;
$L__BB8_73:
	.pragma "nounroll";
	shl.b32 	%r246, %r354, 10;
	add.s32 	%r43, %r6, %r246;
	ld.shared.u32 	%r44, [%r43];
	setp.eq.s32 	%p78, %r44, 0;
	@%p78 bra 	$L__BB8_75;
	cvt.u32.u64 	%r247, %rd5;
	shl.b32 	%r248, %r354, 8;
	add.s32 	%r249, %r248, %r247;
	mul.wide.u32 	%rd173, %r249, 8;
	add.s64 	%rd174, %rd2, %rd173;
	cvt.u64.u32 	%rd175, %r44;
	atom.global.add.u64 	%rd176, [%rd174], %rd175;
$L__BB8_75:
	ld.shared.u32 	%r45, [%r43+1024];
	setp.eq.s32 	%p79, %r45, 0;
	@%p79 bra 	$L__BB8_77;
	cvt.u32.u64 	%r250, %rd5;
	shl.b32 	%r251, %r354, 8;
	add.s32 	%r252, %r251, %r250;
	add.s32 	%r253, %r252, 256;
	mul.wide.u32 	%rd177, %r253, 8;
	add.s64 	%rd178, %rd2, %rd177;
	cvt.u64.u32 	%rd179, %r45;
	atom.global.add.u64 	%rd180, [%rd178], %rd179;
$L__BB8_77:
	ld.shared.u32 	%r46, [%r43+2048];
	setp.eq.s32 	%p80, %r46, 0;
	@%p80 bra 	$L__BB8_79;
	cvt.u32.u64 	%r254, %rd5;
	shl.b32 	%r255, %r354, 8;
	add.s32 	%r256, %r255, %r254;
	add.s32 	%r257, %r256, 512;
	mul.wide.u32 	%rd181, %r257, 8;
	add.s64 	%rd182, %rd2, %rd181;
	cvt.u64.u32 	%rd183, %r46;
	atom.global.add.u64 	%rd184, [%rd182], %rd183;
$L__BB8_79:
	ld.shared.u32 	%r47, [%r43+3072];
	setp.eq.s32 	%p81, %r47, 0;
	@%p81 bra 	$L__BB8_81;
	cvt.u32.u64 	%r258, %rd5;
	shl.b32 	%r259, %r354, 8;
	add.s32 	%r260, %r259, %r258;
	add.s32 	%r261, %r260, 768;
	mul.wide.u32 	%rd185, %r261, 8;
	add.s64 	%rd186, %rd2, %rd185;
	cvt.u64.u32 	%rd187, %r47;
	atom.global.add.u64 	%rd188, [%rd186], %rd187;
$L__BB8_81:
	ld.shared.u32 	%r48, [%r43+4096];
	setp.eq.s32 	%p82, %r48, 0;
	@%p82 bra 	$L__BB8_83;
	cvt.u32.u64 	%r262, %rd5;
	shl.b32 	%r263, %r354, 8;
	add.s32 	%r264, %r263, %r262;
	add.s32 	%r265, %r264, 1024;
	mul.wide.u32 	%rd189, %r265, 8;
	add.s64 	%rd190, %rd2, %rd189;
	cvt.u64.u32 	%rd191, %r48;
	atom.global.add.u64 	%rd192, [%rd190], %rd191;
$L__BB8_83:
	ld.shared.u32 	%r49, [%r43+5120];
	setp.eq.s32 	%p83, %r49, 0;
	@%p83 bra 	$L__BB8_85;
	cvt.u32.u64 	%r266, %rd5;
	shl.b32 	%r267, %r354, 8;
	add.s32 	%r268, %r267, %r266;
	add.s32 	%r269, %r268, 1280;
	mul.wide.u32 	%rd193, %r269, 8;
	add.s64 	%rd194, %rd2, %rd193;
	cvt.u64.u32 	%rd195, %r49;
	atom.global.add.u64 	%rd196, [%rd194], %rd195;
$L__BB8_85:
	ld.shared.u32 	%r50, [%r43+6144];
	setp.eq.s32 	%p84, %r50, 0;
	@%p84 bra 	$L__BB8_87;
	cvt.u32.u64 	%r270, %rd5;
	shl.b32 	%r271, %r354, 8;
	add.s32 	%r272, %r271, %r270;
	add.s32 	%r273, %r272, 1536;
	mul.wide.u32 	%rd197, %r273, 8;
	add.s64 	%rd198, %rd2, %rd197;
	cvt.u64.u32 	%rd199, %r50;
	atom.global.add.u64 	%rd200, [%rd198], %rd199;
$L__BB8_87:
	ld.shared.u32 	%r51, [%r43+7168];
	setp.eq.s32 	%p85, %r51, 0;
	@%p85 bra 	$L__BB8_89;
	cvt.u32.u64 	%r274, %rd5;
	shl.b32 	%r275, %r354, 8;
	add.s32 	%r276, %r275, %r274;
	add.s32 	%r277, %r276, 1792;
	mul.wide.u32 	%rd201, %r277, 8;
	add.s64 	%rd202, %rd2, %rd201;
	cvt.u64.u32 	%rd203, %r51;
	atom.global.add.u64 	%rd204, [%rd202], %rd203;
$L__BB8_89:
	add.s32 	%r354, %r354, 8;
	setp.ne.s32 	%p86, %r354, %r14;
	mov.u32 	%r356, %r14;
	@%p86 bra 	$L__BB8_73;
$L__BB8_90:
	add.s32 	%r54, %r5, -1;
	setp.eq.s32 	%p87, %r3, 0;
	@%p87 bra 	$L__BB8_111;
	setp.lt.u32 	%p88, %r4, 3;
	@%p88 bra 	$L__BB8_101;
	shl.b32 	%r278, %r356, 10;
	add.s32 	%r55, %r6, %r278;
	ld.shared.u32 	%r56, [%r55];
	setp.eq.s32 	%p89, %r56, 0;
	@%p89 bra 	$L__BB8_94;
	cvt.u32.u64 	%r279, %rd5;
	shl.b32 	%r280, %r356, 8;
	add.s32 	%r281, %r280, %r279;
	mul.wide.u32 	%rd205, %r281, 8;
	add.s64 	%rd206, %rd2, %rd205;
	cvt.u64.u32 	%rd207, %r56;
	atom.global.add.u64 	%rd208, [%rd206], %rd207;
$L__BB8_94:
	ld.shared.u32 	%r57, [%r55+1024];
	setp.eq.s32 	%p90, %r57, 0;
	@%p90 bra 	$L__BB8_96;
	cvt.u32.u64 	%r282, %rd5;
	shl.b32 	%r283, %r356, 8;
	add.s32 	%r284, %r283, %r282;
	add.s32 	%r285, %r284, 256;
	mul.wide.u32 	%rd209, %r285, 8;
	add.s64 	%rd210, %rd2, %rd209;
	cvt.u64.u32 	%rd211, %r57;
	atom.global.add.u64 	%rd212, [%rd210], %rd211;
$L__BB8_96:
	ld.shared.u32 	%r58, [%r55+2048];
	setp.eq.s32 	%p91, %r58, 0;
	@%p91 bra 	$L__BB8_98;
	cvt.u32.u64 	%r286, %rd5;
	shl.b32 	%r287, %r356, 8;
	add.s32 	%r288, %r287, %r286;
	add.s32 	%r289, %r288, 512;
	mul.wide.u32 	%rd213, %r289, 8;
	add.s64 	%rd214, %rd2, %rd213;
	cvt.u64.u32 	%rd215, %r58;
	atom.global.add.u64 	%rd216, [%rd214], %rd215;
$L__BB8_98:
	ld.shared.u32 	%r59, [%r55+3072];
	setp.eq.s32 	%p92, %r59, 0;
	@%p92 bra 	$L__BB8_100;
	cvt.u32.u64 	%r290, %rd5;
	shl.b32 	%r291, %r356, 8;
	add.s32 	%r292, %r291, %r290;
	add.s32 	%r293, %r292, 768;
	mul.wide.u32 	%rd217, %r293, 8;
	add.s64 	%rd218, %rd2, %rd217;
	cvt.u64.u32 	%rd219, %r59;
	atom.global.add.u64 	%rd220, [%rd218], %rd219;
$L__BB8_100:
	add.s32 	%r356, %r356, 4;
$L__BB8_101:
	setp.eq.s32 	%p93, %r5, 0;
	@%p93 bra 	$L__BB8_111;
	setp.eq.s32 	%p94, %r54, 0;
	@%p94 bra 	$L__BB8_108;
	shl.b32 	%r294, %r356, 10;
	add.s32 	%r62, %r6, %r294;
	ld.shared.u32 	%r63, [%r62];
	setp.eq.s32 	%p95, %r63, 0;
	@%p95 bra 	$L__BB8_105;
	cvt.u32.u64 	%r295, %rd5;
	shl.b32 	%r296, %r356, 8;
	add.s32 	%r297, %r296, %r295;
	mul.wide.u32 	%rd221, %r297, 8;
	add.s64 	%rd222, %rd2, %rd221;
	cvt.u64.u32 	%rd223, %r63;
	atom.global.add.u64 	%rd224, [%rd222], %rd223;
$L__BB8_105:
	ld.shared.u32 	%r64, [%r62+1024];
	setp.eq.s32 	%p96, %r64, 0;
	@%p96 bra 	$L__BB8_107;
	cvt.u32.u64 	%r298, %rd5;
	shl.b32 	%r299, %r356, 8;
	add.s32 	%r300, %r299, %r298;
	add.s32 	%r301, %r300, 256;
	mul.wide.u32 	%rd225, %r301, 8;
	add.s64 	%rd226, %rd2, %rd225;
	cvt.u64.u32 	%rd227, %r64;
	atom.global.add.u64 	%rd228, [%rd226], %rd227;
$L__BB8_107:
	add.s32 	%r356, %r356, 2;
$L__BB8_108:
	setp.eq.s32 	%p97, %r15, 0;
	@%p97 bra 	$L__BB8_111;
	shl.b32 	%r302, %r356, 10;
	add.s32 	%r303, %r6, %r302;
	ld.shared.u32 	%r67, [%r303];
	setp.eq.s32 	%p98, %r67, 0;
	@%p98 bra 	$L__BB8_111;
	cvt.u32.u64 	%r304, %rd5;
	shl.b32 	%r305, %r356, 8;
	add.s32 	%r306, %r305, %r304;
	mul.wide.u32 	%rd229, %r306, 8;
	add.s64 	%rd230, %rd2, %rd229;
	cvt.u64.u32 	%rd231, %r67;
	atom.global.add.u64 	%rd232, [%rd230], %rd231;
$L__BB8_111:
	cvt.u32.u64 	%r307, %rd5;
	setp.gt.u32 	%p99, %r307, 127;
	@%p99 bra 	$L__BB8_152;
	setp.lt.u32 	%p100, %r1, 7;
	mov.b32 	%r360, 0;
	@%p100 bra 	$L__BB8_131;
	mov.b32 	%r358, 0;
$L__BB8_114:
	.pragma "nounroll";
	shl.b32 	%r311, %r358, 10;
	add.s32 	%r69, %r6, %r311;
	ld.shared.u32 	%r70, [%r69+512];
	setp.eq.s32 	%p101, %r70, 0;
	shl.b32 	%r312, %r358, 8;
	add.s32 	%r313, %r312, %r307;
	mul.wide.u32 	%rd233, %r313, 8;
	add.s64 	%rd94, %rd2, %rd233;
	@%p101 bra 	$L__BB8_116;
	cvt.u64.u32 	%rd234, %r70;
	atom.global.add.u64 	%rd235, [%rd94+1024], %rd234;
$L__BB8_116:
	ld.shared.u32 	%r71, [%r69+1536];
	setp.eq.s32 	%p102, %r71, 0;
	@%p102 bra 	$L__BB8_118;
	cvt.u64.u32 	%rd236, %r71;
	atom.global.add.u64 	%rd237, [%rd94+3072], %rd236;
$L__BB8_118:
	ld.shared.u32 	%r72, [%r69+2560];
	setp.eq.s32 	%p103, %r72, 0;
	@%p103 bra 	$L__BB8_120;
	cvt.u64.u32 	%rd238, %r72;
	atom.global.add.u64 	%rd239, [%rd94+5120], %rd238;
$L__BB8_120:
	ld.shared.u32 	%r73, [%r69+3584];
	setp.eq.s32 	%p104, %r73, 0;
	@%p104 bra 	$L__BB8_122;
	cvt.u64.u32 	%rd240, %r73;
	atom.global.add.u64 	%rd241, [%rd94+7168], %rd240;
$L__BB8_122:
	ld.shared.u32 	%r74, [%r69+4608];
	setp.eq.s32 	%p105, %r74, 0;
	@%p105 bra 	$L__BB8_124;
	cvt.u64.u32 	%rd242, %r74;
	atom.global.add.u64 	%rd243, [%rd94+9216], %rd242;
$L__BB8_124:
	ld.shared.u32 	%r75, [%r69+5632];
	setp.eq.s32 	%p106, %r75, 0;
	@%p106 bra 	$L__BB8_126;
	cvt.u64.u32 	%rd244, %r75;
	atom.global.add.u64 	%rd245, [%rd94+11264], %rd244;
$L__BB8_126:
	ld.shared.u32 	%r76, [%r69+6656];
	setp.eq.s32 	%p107, %r76, 0;
	@%p107 bra 	$L__BB8_128;
	cvt.u64.u32 	%rd246, %r76;
	atom.global.add.u64 	%rd247, [%rd94+13312], %rd246;
$L__BB8_128:
	ld.shared.u32 	%r77, [%r69+7680];
	setp.eq.s32 	%p108, %r77, 0;
	@%p108 bra 	$L__BB8_130;
	cvt.u64.u32 	%rd248, %r77;
	atom.global.add.u64 	%rd249, [%rd94+15360], %rd248;
$L__BB8_130:
	add.s32 	%r358, %r358, 8;
	setp.ne.s32 	%p109, %r358, %r14;
	mov.u32 	%r360, %r14;
	@%p109 bra 	$L__BB8_114;
$L__BB8_131:
	setp.eq.s32 	%p110, %r3, 0;
	@%p110 bra 	$L__BB8_152;
	setp.lt.u32 	%p111, %r4, 3;
	@%p111 bra 	$L__BB8_142;
	shl.b32 	%r314, %r360, 10;
	add.s32 	%r80, %r6, %r314;
	ld.shared.u32 	%r81, [%r80+512];
	setp.eq.s32 	%p112, %r81, 0;
	@%p112 bra 	$L__BB8_135;
	shl.b32 	%r316, %r360, 8;
	add.s32 	%r317, %r316, %r307;
	mul.wide.u32 	%rd250, %r317, 8;
	add.s64 	%rd251, %rd2, %rd250;
	cvt.u64.u32 	%rd252, %r81;
	atom.global.add.u64 	%rd253, [%rd251+1024], %rd252;
$L__BB8_135:
	ld.shared.u32 	%r82, [%r80+1536];
	setp.eq.s32 	%p113, %r82, 0;
	@%p113 bra 	$L__BB8_137;
	shl.b32 	%r319, %r360, 8;
	add.s32 	%r320, %r319, %r307;
	add.s32 	%r321, %r320, 256;
	mul.wide.u32 	%rd254, %r321, 8;
	add.s64 	%rd255, %rd2, %rd254;
	cvt.u64.u32 	%rd256, %r82;
	atom.global.add.u64 	%rd257, [%rd255+1024], %rd256;
$L__BB8_137:
	ld.shared.u32 	%r83, [%r80+2560];
	setp.eq.s32 	%p114, %r83, 0;
	@%p114 bra 	$L__BB8_139;
	shl.b32 	%r323, %r360, 8;
	add.s32 	%r324, %r323, %r307;
	add.s32 	%r325, %r324, 512;
	mul.wide.u32 	%rd258, %r325, 8;
	add.s64 	%rd259, %rd2, %rd258;
	cvt.u64.u32 	%rd260, %r83;
	atom.global.add.u64 	%rd261, [%rd259+1024], %rd260;
$L__BB8_139:
	ld.shared.u32 	%r84, [%r80+3584];
	setp.eq.s32 	%p115, %r84, 0;
	@%p115 bra 	$L__BB8_141;
	shl.b32 	%r327, %r360, 8;
	add.s32 	%r328, %r327, %r307;
	add.s32 	%r329, %r328, 768;
	mul.wide.u32 	%rd262, %r329, 8;
	add.s64 	%rd263, %rd2, %rd262;
	cvt.u64.u32 	%rd264, %r84;
	atom.global.add.u64 	%rd265, [%rd263+1024], %rd264;
$L__BB8_141:
	add.s32 	%r360, %r360, 4;
$L__BB8_142:
	setp.eq.s32 	%p116, %r5, 0;
	@%p116 bra 	$L__BB8_152;
	setp.eq.s32 	%p117, %r54, 0;
	@%p117 bra 	$L__BB8_149;
	shl.b32 	%r330, %r360, 10;
	add.s32 	%r87, %r6, %r330;
	ld.shared.u32 	%r88, [%r87+512];
	setp.eq.s32 	%p118, %r88, 0;
	@%p118 bra 	$L__BB8_146;
	shl.b32 	%r332, %r360, 8;
	add.s32 	%r333, %r332, %r307;
	mul.wide.u32 	%rd266, %r333, 8;
	add.s64 	%rd267, %rd2, %rd266;
	cvt.u64.u32 	%rd268, %r88;
	atom.global.add.u64 	%rd269, [%rd267+1024], %rd268;
$L__BB8_146:
	ld.shared.u32 	%r89, [%r87+1536];
	setp.eq.s32 	%p119, %r89, 0;
	@%p119 bra 	$L__BB8_148;
	shl.b32 	%r335, %r360, 8;
	add.s32 	%r336, %r335, %r307;
	add.s32 	%r337, %r336, 256;
	mul.wide.u32 	%rd270, %r337, 8;
	add.s64 	%rd271, %rd2, %rd270;
	cvt.u64.u32 	%rd272, %r89;
	atom.global.add.u64 	%rd273, [%rd271+1024], %rd272;
$L__BB8_148:
	add.s32 	%r360, %r360, 2;
$L__BB8_149:
	setp.eq.s32 	%p120, %r15, 0;
	@%p120 bra 	$L__BB8_152;
	shl.b32 	%r338, %r360, 10;
	add.s32 	%r339, %r6, %r338;
	ld.shared.u32 	%r92, [%r339+512];
	setp.eq.s32 	%p121, %r92, 0;
	@%p121 bra 	$L__BB8_152;
	shl.b32 	%r341, %r360, 8;
	add.s32 	%r342, %r341, %r307;
	mul.wide.u32 	%rd274, %r342, 8;
	add.s64 	%rd275, %rd2, %rd274;
	cvt.u64.u32 	%rd276, %r92;
	atom.global.add.u64 	%rd277, [%rd275+1024], %rd276;
$L__BB8_152:
	bar.sync 	0;
	add.s64 	%rd278, %rd278, 1;
	setp.ne.s64 	%p122, %rd278, %rd6;
	@%p122 bra 	$L__BB8_2;
$L__BB8_153:
	ret;

}
	// .globl	_ZN3cub18CUB_300001_SM_10006detail10radix_sort33DeviceRadixSortExclusiveSumKernelINS1_5radix10policy_hubIdmyE10Policy1000EyEEvPT0_
.visible .entry _ZN3cub18CUB_300001_SM_10006detail10radix_sort33DeviceRadixSortExclusiveSumKernelINS1_5radix10policy_hubIdmyE10Policy1000EyEEvPT0_(
	.param .u64 .ptr .align 1 _ZN3cub18CUB_300001_SM_10006detail10radix_sort33DeviceRadixSortExclusiveSumKernelINS1_5radix10policy_hubIdmyE10Policy1000EyEEvPT0__param_0
)
{
	.reg .pred 	%p<4>;
	.reg .b32 	%r<28>;
	.reg .b64 	%rd<54>;
	// demoted variable
	.shared .align 16 .b8 _ZZN3cub18CUB_300001_SM_10006detail10radix_sort33DeviceRadixSortExclusiveSumKernelINS1_5radix10policy_hubIdmyE10Policy1000EyEEvPT0_E12temp_storage[2336];
	ld.param.u64 	%rd5, [_ZN3cub18CUB_300001_SM_10006detail10radix_sort33DeviceRadixSortExclusiveSumKernelINS1_5radix10policy_hubIdmyE10Policy1000EyEEvPT0__param_0];
	cvta.to.global.u64 	%rd6, %rd5;
	mov.u32 	%r3, %ctaid.x;
	shl.b32 	%r4, %r3, 8;
	mov.u32 	%r1, %tid.x;
	setp.gt.u32 	%p1, %r1, 255;
	add.s32 	%r5, %r4, %r1;
	mul.wide.s32 	%rd7, %r5, 8;
	add.s64 	%rd1, %rd6, %rd7;
	@%p1 bra 	$L__BB9_2;
	ld.global.u64 	%rd53, [%rd1];
$L__BB9_2:
	shr.u32 	%r6, %r1, 3;
	add.s32 	%r7, %r6, %r1;
	shl.b32 	%r8, %r7, 3;
	mov.u32 	%r9, _ZZN3cub18CUB_300001_SM_10006detail10radix_sort33DeviceRadixSortExclusiveSumKernelINS1_5radix10policy_hubIdmyE10Policy1000EyEEvPT0_E12temp_storage;
	add.s32 	%r10, %r9, %r8;
	add.s32 	%r2, %r10, 16;
	st.shared.u64 	[%r10+16], %rd53;
	bar.sync 	0;
	setp.gt.u32 	%p2, %r1, 31;
	@%p2 bra 	$L__BB9_4;
	mad.lo.s32 	%r27, %r1, 72, %r9;
	ld.shared.u64 	%rd23, [%r27+16];
	ld.shared.u64 	%rd24, [%r27+24];
	ld.shared.u64 	%rd25, [%r27+32];
	ld.shared.u64 	%rd26, [%r27+40];
	ld.shared.u64 	%rd27, [%r27+48];
	ld.shared.u64 	%rd28, [%r27+56];
	ld.shared.u64 	%rd29, [%r27+64];
	ld.shared.u64 	%rd30, [%r27+72];
	add.s64 	%rd31, %rd24, %rd23;
	add.s64 	%rd32, %rd31, %rd25;
	add.s64 	%rd33, %rd32, %rd26;
	add.s64 	%rd34, %rd33, %rd27;
	add.s64 	%rd35, %rd34, %rd28;
	add.s64 	%rd36, %rd35, %rd29;
	add.s64 	%rd10, %rd36, %rd30;
	mov.b32 	%r11, 1;
	mov.b32 	%r24, 0;
	mov.b32 	%r25, -1;
	// begin inline asm
	{  .reg .u64 r0;  .reg .u32 lo;  .reg .u32 hi;  .reg .pred p;  mov.b64 {lo, hi}, %rd10;  shfl.sync.up.b32 lo|p, lo, %r11, %r24, %r25;  shfl.sync.up.b32 hi|p, hi, %r11, %r24, %r25;  mov.b64 r0, {lo, hi};  @p add.u64 r0, r0, %rd10;  mov.u64 %rd8, r0;}
	// end inline asm
	mov.b32 	%r14, 2;
	// begin inline asm
	{  .reg .u64 r0;  .reg .u32 lo;  .reg .u32 hi;  .reg .pred p;  mov.b64 {lo, hi}, %rd8;  shfl.sync.up.b32 lo|p, lo, %r14, %r24, %r25;  shfl.sync.up.b32 hi|p, hi, %r14, %r24, %r25;  mov.b64 r0, {lo, hi};  @p add.u64 r0, r0, %rd8;  mov.u64 %rd11, r0;}
	// end inline asm
	mov.b32 	%r17, 4;
	// begin inline asm
	{  .reg .u64 r0;  .reg .u32 lo;  .reg .u32 hi;  .reg .pred p;  mov.b64 {lo, hi}, %rd11;  shfl.sync.up.b32 lo|p, lo, %r17, %r24, %r25;  shfl.sync.up.b32 hi|p, hi, %r17, %r24, %r25;  mov.b64 r0, {lo, hi};  @p add.u64 r0, r0, %rd11;  mov.u64 %rd14, r0;}
	// end inline asm
	mov.b32 	%r20, 8;
	// begin inline asm
	{  .reg .u64 r0;  .reg .u32 lo;  .reg .u32 hi;  .reg .pred p;  mov.b64 {lo, hi}, %rd14;  shfl.sync.up.b32 lo|p, lo, %r20, %r24, %r25;  shfl.sync.up.b32 hi|p, hi, %r20, %r24, %r25;  mov.b64 r0, {lo, hi};  @p add.u64 r0, r0, %rd14;  mov.u64 %rd17, r0;}
	// end inline asm
	mov.b32 	%r23, 16;
	// begin inline asm
	{  .reg .u64 r0;  .reg .u32 lo;  .reg .u32 hi;  .reg .pred p;  mov.b64 {lo, hi}, %rd17;  shfl.sync.up.b32 lo|p, lo, %r23, %r24, %r25;  shfl.sync.up.b32 hi|p, hi, %r23, %r24, %r25;  mov.b64 r0, {lo, hi};  @p add.u64 r0, r0, %rd17;  mov.u64 %rd20, r0;}
	// end inline asm
	sub.s64 	%rd37, %rd20, %rd10;
	ld.shared.u64 	%rd38, [%r27+16];
	ld.shared.u64 	%rd39, [%r27+24];
	ld.shared.u64 	%rd40, [%r27+32];
	ld.shared.u64 	%rd41, [%r27+40];
	ld.shared.u64 	%rd42, [%r27+48];
	ld.shared.u64 	%rd43, [%r27+56];
	ld.shared.u64 	%rd44, [%r27+64];
	add.s64 	%rd45, %rd38, %rd37;
	add.s64 	%rd46, %rd39, %rd45;
	add.s64 	%rd47, %rd40, %rd46;
	add.s64 	%rd48, %rd41, %rd47;
	add.s64 	%rd49, %rd42, %rd48;
	add.s64 	%rd50, %rd43, %rd49;
	add.s64 	%rd51, %rd44, %rd50;
	st.shared.u64 	[%r27+16], %rd37;
	st.shared.u64 	[%r27+24], %rd45;
	st.shared.u64 	[%r27+32], %rd46;
	st.shared.u64 	[%r27+40], %rd47;
	st.shared.u64 	[%r27+48], %rd48;
	st.shared.u64 	[%r27+56], %rd49;
	st.shared.u64 	[%r27+64], %rd50;
	st.shared.u64 	[%r27+72], %rd51;
$L__BB9_4:
	setp.gt.u32 	%p3, %r1, 255;
	bar.sync 	0;
	@%p3 bra 	$L__BB9_6;
	ld.shared.u64 	%rd52, [%r2];
	st.global.u64 	[%rd1], %rd52;
$L__BB9_6:
	ret;

}
	// .globl	_ZN3cub18CUB_300001_SM_10006detail10radix_sort29DeviceRadixSortOnesweepKernelINS1_5radix10policy_hubIdmyE10Policy1000ELNS0_9SortOrderE0EdmyiiNS1_21identity_decomposer_tEEEvPT5_SB_PT3_PKSC_PT1_PKSG_PT2_PKSK_T4_iiT6_
.visible .entry _ZN3cub18CUB_300001_SM_10006detail10radix_sort29DeviceRadixSortOnesweepKernelINS1_5radix10policy_hubIdmyE10Policy1000ELNS0_9SortOrderE0EdmyiiNS1_21identity_decomposer_tEEEvPT5_SB_PT3_PKSC_PT1_PKSG_PT2_PKSK_T4_iiT6_(
	.param .u64 .ptr .align 1 _ZN3cub18CUB_300001_SM_10006detail10radix_sort29DeviceRadixSortOnesweepKernelINS1_5radix10policy_hubIdmyE10Policy1000ELNS0_9SortOrderE0EdmyiiNS1_21identity_decomposer_tEEEvPT5_SB_PT3_PKSC_PT1_PKSG_PT2_PKSK_T4_iiT6__param_0,
	.param .u64 .ptr .align 1 _ZN3cub18CUB_300001_SM_10006detail10radix_sort29DeviceRadixSortOnesweepKernelINS1_5radix10policy_hubIdmyE10Policy1000ELNS0_9SortOrderE0EdmyiiNS1_21identity_decomposer_tEEEvPT5_SB_PT3_PKSC_PT1_PKSG_PT2_PKSK_T4_iiT6__param_1,
	.param .u64 .ptr .align 1 _ZN3cub18CUB_300001_SM_10006detail10radix_sort29DeviceRadixSortOnesweepKernelINS1_5radix10policy_hubIdmyE10Policy1000ELNS0_9SortOrderE0EdmyiiNS1_21identity_decomposer_tEEEvPT5_SB_PT3_PKSC_PT1_PKSG_PT2_PKSK_T4_iiT6__param_2,
	.param .u64 .ptr .align 1 _ZN3cub18CUB_300001_SM_10006detail10radix_sort29DeviceRadixSortOnesweepKernelINS1_5radix10policy_hubIdmyE10Policy1000ELNS0_9SortOrderE0EdmyiiNS1_21identity_decomposer_tEEEvPT5_SB_PT3_PKSC_PT1_PKSG_PT2_PKSK_T4_iiT6__param_3,
	.param .u64 .ptr .align 1 _ZN3cub18CUB_300001_SM_10006detail10radix_sort29DeviceRadixSortOnesweepKernelINS1_5radix10policy_hubIdmyE10Policy1000ELNS0_9SortOrderE0EdmyiiNS1_21identity_decomposer_tEEEvPT5_SB_PT3_PKSC_PT1_PKSG_PT2_PKSK_T4_iiT6__param_4,
	.param .u64 .ptr .align 1 _ZN3cub18CUB_300001_SM_10006detail10radix_sort29DeviceRadixSortOnesweepKernelINS1_5radix10policy_hubIdmyE10Policy1000ELNS0_9SortOrderE0EdmyiiNS1_21identity_decomposer_tEEEvPT5_SB_PT3_PKSC_PT1_PKSG_PT2_PKSK_T4_iiT6__param_5,
	.param .u64 .ptr .align 1 _ZN3cub18CUB_300001_SM_10006detail10radix_sort29DeviceRadixSortOnesweepKernelINS1_5radix10policy_hubIdmyE10Policy1000ELNS0_9SortOrderE0EdmyiiNS1_21identity_decomposer_tEEEvPT5_SB_PT3_PKSC_PT1_PKSG_PT2_PKSK_T4_iiT6__param_6,
	.param .u64 .ptr .align 1 _ZN3cub18CUB_300001_SM_10006detail10radix_sort29DeviceRadixSortOnesweepKernelINS1_5radix10policy_hubIdmyE10Policy1000ELNS0_9SortOrderE0EdmyiiNS1_21identity_decomposer_tEEEvPT5_SB_PT3_PKSC_PT1_PKSG_PT2_PKSK_T4_iiT6__param_7,
	.param .u32 _ZN3cub18CUB_300001_SM_10006detail10radix_sort29DeviceRadixSortOnesweepKernelINS1_5radix10policy_hubIdmyE10Policy1000ELNS0_9SortOrderE0EdmyiiNS1_21identity_decomposer_tEEEvPT5_SB_PT3_PKSC_PT1_PKSG_PT2_PKSK_T4_iiT6__param_8,
	.param .u32 _ZN3cub18CUB_300001_SM_10006detail10radix_sort29DeviceRadixSortOnesweepKernelINS1_5radix10policy_hubIdmyE10Policy1000ELNS0_9SortOrderE0EdmyiiNS1_21identity_decomposer_tEEEvPT5_SB_PT3_PKSC_PT1_PKSG_PT2_PKSK_T4_iiT6__param_9,
	.param .u32 _ZN3cub18CUB_300001_SM_10006detail10radix_sort29DeviceRadixSortOnesweepKernelINS1_5radix10policy_hubIdmyE10Policy1000ELNS0_9SortOrderE0EdmyiiNS1_21identity_decomposer_tEEEvPT5_SB_PT3_PKSC_PT1_PKSG_PT2_PKSK_T4_iiT6__param_10,
	.param .align 1 .b8 _ZN3cub18CUB_300001_SM_10006detail10radix_sort29DeviceRadixSortOnesweepKernelINS1_5radix10policy_hubIdmyE10Policy1000ELNS0_9SortOrderE0EdmyiiNS1_21identity_decomposer_tEEEvPT5_SB_PT3_PKSC_PT1_PKSG_PT2_PKSK_T4_iiT6__param_11[1]
)
.maxntid 384
{
	.reg .pred 	%p<267>;
	.reg .b32 	%r<1250>;
	.reg .b64 	%rd<825>;
	// demoted variable
	.shared .align 16 .b8 _ZZN3cub18CUB_300001_SM_10006detail10radix_sort29DeviceRadixSortOnesweepKernelINS1_5radix10policy_hubIdmyE10Policy1000ELNS0_9SortOrderE0EdmyiiNS1_21identity_decomposer_tEEEvPT5_SB_PT3_PKSC_PT1_PKSG_PT2_PKSK_T4_iiT6_E1s[38912];
	ld.param.u64 	%rd220, [_ZN3cub18CUB_300001_SM_10006detail10radix_sort29DeviceRadixSortOnesweepKernelINS1_5radix10policy_hubIdmyE10Policy1000ELNS0_9SortOrderE0EdmyiiNS1_21identity_decomposer_tEEEvPT5_SB_PT3_PKSC_PT1_PKSG_PT2_PKSK_T4_iiT6__param_0];
	ld.param.u64 	%rd216, [_ZN3cub18CUB_300001_SM_10006detail10radix_sort29DeviceRadixSortOnesweepKernelINS1_5radix10policy_hubIdmyE10Policy1000ELNS0_9SortOrderE0EdmyiiNS1_21identity_decomposer_tEEEvPT5_SB_PT3_PKSC_PT1_PKSG_PT2_PKSK_T4_iiT6__param_1];
	ld.param.u64 	%rd218, [_ZN3cub18CUB_300001_SM_10006detail10radix_sort29DeviceRadixSortOnesweepKernelINS1_5radix10policy_hubIdmyE10Policy1000ELNS0_9SortOrderE0EdmyiiNS1_21identity_decomposer_tEEEvPT5_SB_PT3_PKSC_PT1_PKSG_PT2_PKSK_T4_iiT6__param_3];
	ld.param.u64 	%rd221, [_ZN3cub18CUB_300001_SM_10006detail10radix_sort29DeviceRadixSortOnesweepKernelINS1_5radix10policy_hubIdmyE10Policy1000ELNS0_9SortOrderE0EdmyiiNS1_21identity_decomposer_tEEEvPT5_SB_PT3_PKSC_PT1_PKSG_PT2_PKSK_T4_iiT6__param_4];
	ld.param.u64 	%rd222, [_ZN3cub18CUB_300001_SM_10006detail10radix_sort29DeviceRadixSortOnesweepKernelINS1_5radix10policy_hubIdmyE10Policy1000ELNS0_9SortOrderE0EdmyiiNS1_21identity_decomposer_tEEEvPT5_SB_PT3_PKSC_PT1_PKSG_PT2_PKSK_T4_iiT6__param_5];
	ld.param.u64 	%rd223, [_ZN3cub18CUB_300001_SM_10006detail10radix_sort29DeviceRadixSortOnesweepKernelINS1_5radix10policy_hubIdmyE10Policy1000ELNS0_9SortOrderE0EdmyiiNS1_21identity_decomposer_tEEEvPT5_SB_PT3_PKSC_PT1_PKSG_PT2_PKSK_T4_iiT6__param_6];
	ld.param.u64 	%rd219, [_ZN3cub18CUB_300001_SM_10006detail10radix_sort29DeviceRadixSortOnesweepKernelINS1_5radix10policy_hubIdmyE10Policy1000ELNS0_9SortOrderE0EdmyiiNS1_21identity_decomposer_tEEEvPT5_SB_PT3_PKSC_PT1_PKSG_PT2_PKSK_T4_iiT6__param_7];
	ld.param.u32 	%r159, [_ZN3cub18CUB_300001_SM_10006detail10radix_sort29DeviceRadixSortOnesweepKernelINS1_5radix10policy_hubIdmyE10Policy1000ELNS0_9SortOrderE0EdmyiiNS1_21identity_decomposer_tEEEvPT5_SB_PT3_PKSC_PT1_PKSG_PT2_PKSK_T4_iiT6__param_8];
	ld.param.u32 	%r160, [_ZN3cub18CUB_300001_SM_10006detail10radix_sort29DeviceRadixSortOnesweepKernelINS1_5radix10policy_hubIdmyE10Policy1000ELNS0_9SortOrderE0EdmyiiNS1_21identity_decomposer_tEEEvPT5_SB_PT3_PKSC_PT1_PKSG_PT2_PKSK_T4_iiT6__param_9];
	ld.param.u32 	%r161, [_ZN3cub18CUB_300001_SM_10006detail10radix_sort29DeviceRadixSortOnesweepKernelINS1_5radix10policy_hubIdmyE10Policy1000ELNS0_9SortOrderE0EdmyiiNS1_21identity_decomposer_tEEEvPT5_SB_PT3_PKSC_PT1_PKSG_PT2_PKSK_T4_iiT6__param_10];
	cvta.to.global.u64 	%rd1, %rd223;
	cvta.to.global.u64 	%rd2, %rd221;
	cvta.to.global.u64 	%rd3, %rd220;
	cvta.to.global.u64 	%rd4, %rd222;
	mov.u32 	%r1, %tid.x;
	shr.u32 	%r2, %r1, 5;
	// begin inline asm
	mov.u32 %r162, %laneid;
	// end inline asm
	setp.ne.s32 	%p1, %r1, 0;
	@%p1 bra 	$L__BB10_2;
	cvta.to.global.u64 	%rd224, %rd216;
	atom.global.add.u32 	%r163, [%rd224], 1;
	st.shared.u32 	[_ZZN3cub18CUB_300001_SM_10006detail10radix_sort29DeviceRadixSortOnesweepKernelINS1_5radix10policy_hubIdmyE10Policy1000ELNS0_9SortOrderE0EdmyiiNS1_21identity_decomposer_tEEEvPT5_SB_PT3_PKSC_PT1_PKSG_PT2_PKSK_T4_iiT6_E1s+36864], %r163;
$L__BB10_2:
	bar.sync 	0;
	ld.shared.u32 	%r4, [_ZZN3cub18CUB_300001_SM_10006detail10radix_sort29DeviceRadixSortOnesweepKernelINS1_5radix10policy_hubIdmyE10Policy1000ELNS0_9SortOrderE0EdmyiiNS1_21identity_decomposer_tEEEvPT5_SB_PT3_PKSC_PT1_PKSG_PT2_PKSK_T4_iiT6_E1s+36864];
	mul.lo.s32 	%r164, %r4, 4608;
	add.s32 	%r5, %r164, 4608;
	setp.gt.s32 	%p2, %r5, %r159;
	cvt.s64.s32 	%rd5, %r164;
	@%p2 bra 	$L__BB10_4;
	and.b32  	%r165, %r1, 31;
	and.b32  	%r166, %r1, 992;
	mul.lo.s32 	%r167, %r166, 12;
	or.b32  	%r168, %r167, %r165;
	cvt.u64.u32 	%rd225, %r168;
	add.s64 	%rd226, %rd225, %rd5;
	shl.b64 	%rd227, %rd226, 3;
	add.s64 	%rd228, %rd4, %rd227;
	ld.global.u64 	%rd764, [%rd228];
	ld.global.u64 	%rd763, [%rd228+256];
	ld.global.u64 	%rd762, [%rd228+512];
	ld.global.u64 	%rd761, [%rd228+768];
	ld.global.u64 	%rd760, [%rd228+1024];
	ld.global.u64 	%rd759, [%rd228+1280];
	ld.global.u64 	%rd758, [%rd228+1536];
	ld.global.u64 	%rd757, [%rd228+1792];
	ld.global.u64 	%rd756, [%rd228+2048];
	ld.global.u64 	%rd755, [%rd228+2304];
	ld.global.u64 	%rd754, [%rd228+2560];
	ld.global.u64 	%rd753, [%rd228+2816];
	bra.uni 	$L__BB10_28;
$L__BB10_4:
	cvt.u32.u64 	%r169, %rd5;
	sub.s32 	%r6, %r159, %r169;
	and.b32  	%r170, %r1, 31;
	and.b32  	%r171, %r1, 992;
	mul.lo.s32 	%r172, %r171, 12;
	or.b32  	%r7, %r172, %r170;
	setp.ge.s32 	%p3, %r7, %r6;
	cvt.u64.u32 	%rd230, %r7;
	add.s64 	%rd231, %rd230, %rd5;
	shl.b64 	%rd232, %rd231, 3;
	add.s64 	%rd18, %rd4, %rd232;
	mov.b64 	%rd764, 9223372036854775807;
	@%p3 bra 	$L__BB10_6;
	ld.global.u64 	%rd764, [%rd18];
$L__BB10_6:
	add.s32 	%r173, %r7, 32;
	setp.ge.s32 	%p4, %r173, %r6;
	mov.b64 	%rd763, 9223372036854775807;
	@%p4 bra 	$L__BB10_8;
	ld.global.u64 	%rd763, [%rd18+256];
$L__BB10_8:
	add.s32 	%r174, %r7, 64;
	setp.ge.s32 	%p5, %r174, %r6;
	mov.b64 	%rd762, 9223372036854775807;
	@%p5 bra 	$L__BB10_10;
	ld.global.u64 	%rd762, [%rd18+512];
$L__BB10_10:
	add.s32 	%r175, %r7, 96;
	setp.ge.s32 	%p6, %r175, %r6;
	mov.b64 	%rd761, 9223372036854775807;
	@%p6 bra 	$L__BB10_12;
	ld.global.u64 	%rd761, [%rd18+768];
$L__BB10_12:
	add.s32 	%r176, %r7, 128;
	setp.ge.s32 	%p7, %r176, %r6;
	mov.b64 	%rd760, 9223372036854775807;
	@%p7 bra 	$L__BB10_14;
	ld.global.u64 	%rd760, [%rd18+1024];
$L__BB10_14:
	add.s32 	%r177, %r7, 160;
	setp.ge.s32 	%p8, %r177, %r6;
	mov.b64 	%rd759, 9223372036854775807;
	@%p8 bra 	$L__BB10_16;
	ld.global.u64 	%rd759, [%rd18+1280];
$L__BB10_16:
	add.s32 	%r178, %r7, 192;
	setp.ge.s32 	%p9, %r178, %r6;
	mov.b64 	%rd758, 9223372036854775807;
	@%p9 bra 	$L__BB10_18;
	ld.global.u64 	%rd758, [%rd18+1536];
$L__BB10_18:
	add.s32 	%r179, %r7, 224;
	setp.ge.s32 	%p10, %r179, %r6;
	mov.b64 	%rd757, 9223372036854775807;
	@%p10 bra 	$L__BB10_20;
	ld.global.u64 	%rd757, [%rd18+1792];
$L__BB10_20:
	add.s32 	%r180, %r7, 256;
	setp.ge.s32 	%p11, %r180, %r6;
	mov.b64 	%rd756, 9223372036854775807;
	@%p11 bra 	$L__BB10_22;
	ld.global.u64 	%rd756, [%rd18+2048];
$L__BB10_22:
	add.s32 	%r181, %r7, 288;
	setp.ge.s32 	%p12, %r181, %r6;
	mov.b64 	%rd755, 9223372036854775807;
	@%p12 bra 	$L__BB10_24;
	ld.global.u64 	%rd755, [%rd18+2304];
$L__BB10_24:
	add.s32 	%r182, %r7, 320;
	setp.ge.s32 	%p13, %r182, %r6;
	mov.b64 	%rd754, 9223372036854775807;
	@%p13 bra 	$L__BB10_26;
	ld.global.u64 	%rd754, [%rd18+2560];
$L__BB10_26:
	add.s32 	%r183, %r7, 352;
	setp.ge.s32 	%p14, %r183, %r6;
	mov.b64 	%rd753, 9223372036854775807;
	@%p14 bra 	$L__BB10_28;
	ld.global.u64 	%rd753, [%rd18+2816];
$L__BB10_28:
	setp.gt.s64 	%p15, %rd764, -1;
	selp.b64 	%rd244, -9223372036854775808, -1, %p15;
	xor.b64  	%rd800, %rd244, %rd764;
	setp.gt.s64 	%p16, %rd763, -1;
	selp.b64 	%rd245, -9223372036854775808, -1, %p16;
	xor.b64  	%rd799, %rd245, %rd763;
	setp.gt.s64 	%p17, %rd762, -1;
	selp.b64 	%rd246, -9223372036854775808, -1, %p17;
	xor.b64  	%rd798, %rd246, %rd762;
	setp.gt.s64 	%p18, %rd761, -1;
	selp.b64 	%rd247, -9223372036854775808, -1, %p18;
	xor.b64  	%rd797, %rd247, %rd761;
	setp.gt.s64 	%p19, %rd760, -1;
	selp.b64 	%rd248, -9223372036854775808, -1, %p19;
	xor.b64  	%rd796, %rd248, %rd760;
	setp.gt.s64 	%p20, %rd759, -1;
	selp.b64 	%rd249, -9223372036854775808, -1, %p20;
	xor.b64  	%rd795, %rd249, %rd759;
	setp.gt.s64 	%p21, %rd758, -1;
	selp.b64 	%rd250, -9223372036854775808, -1, %p21;
	xor.b64  	%rd794, %rd250, %rd758;
	setp.gt.s64 	%p22, %rd757, -1;
	selp.b64 	%rd251, -9223372036854775808, -1, %p22;
	xor.b64  	%rd793, %rd251, %rd757;
	setp.gt.s64 	%p23, %rd756, -1;
	selp.b64 	%rd252, -9223372036854775808, -1, %p23;
	xor.b64  	%rd792, %rd252, %rd756;
	setp.gt.s64 	%p24, %rd755, -1;
	selp.b64 	%rd253, -9223372036854775808, -1, %p24;
	xor.b64  	%rd791, %rd253, %rd755;
	setp.gt.s64 	%p25, %rd754, -1;
	selp.b64 	%rd254, -9223372036854775808, -1, %p25;
	xor.b64  	%rd790, %rd254, %rd754;
	setp.gt.s64 	%p26, %rd753, -1;
	selp.b64 	%rd255, -9223372036854775808, -1, %p26;
	xor.b64  	%rd789, %rd255, %rd753;
	mov.b32 	%r184, -1;
	shl.b32 	%r185, %r184, %r161;
	not.b32 	%r8, %r185;
	shl.b32 	%r186, %r2, 10;
	mov.u32 	%r187, _ZZN3cub18CUB_300001_SM_10006detail10radix_sort29DeviceRadixSortOnesweepKernelINS1_5radix10policy_hubIdmyE10Policy1000ELNS0_9SortOrderE0EdmyiiNS1_21identity_decomposer_tEEEvPT5_SB_PT3_PKSC_PT1_PKSG_PT2_PKSK_T4_iiT6_E1s;
	add.s32 	%r9, %r187, %r186;
	setp.gt.s32 	%p27, %r162, 255;
	@%p27 bra 	$L__BB10_41;
	max.s32 	%r188, %r162, 224;
	sub.s32 	%r189, %r188, %r162;
	add.s32 	%r190, %r189, 31;
	shr.u32 	%r191, %r190, 5;
	add.s32 	%r10, %r191, 1;
	and.b32  	%r11, %r10, 15;
	setp.lt.u32 	%p28, %r190, 480;
	mov.u32 	%r1224, %r162;
	@%p28 bra 	$L__BB10_32;
	and.b32  	%r192, %r10, 268435440;
	neg.s32 	%r1222, %r192;
	shl.b32 	%r194, %r162, 2;
	add.s32 	%r195, %r186, %r194;
	add.s32 	%r197, %r195, %r187;
	add.s32 	%r1221, %r197, 1024;
	mov.u32 	%r1224, %r162;
$L__BB10_31:
	.pragma "nounroll";
	mov.b32 	%r198, 0;
	st.shared.u32 	[%r1221+-1024], %r198;
	st.shared.u32 	[%r1221+-896], %r198;
	st.shared.u32 	[%r1221+-768], %r198;
	st.shared.u32 	[%r1221+-640], %r198;
	st.shared.u32 	[%r1221+-512], %r198;
	st.shared.u32 	[%r1221+-384], %r198;
	st.shared.u32 	[%r1221+-256], %r198;
	st.shared.u32 	[%r1221+-128], %r198;
	st.shared.u32 	[%r1221], %r198;
	st.shared.u32 	[%r1221+128], %r198;
	st.shared.u32 	[%r1221+256], %r198;
	st.shared.u32 	[%r1221+384], %r198;
	st.shared.u32 	[%r1221+512], %r198;
	st.shared.u32 	[%r1221+640], %r198;
	st.shared.u32 	[%r1221+768], %r198;
	st.shared.u32 	[%r1221+896], %r198;
	add.s32 	%r1224, %r1224, 512;
	add.s32 	%r1222, %r1222, 16;
	add.s32 	%r1221, %r1221, 2048;
	setp.ne.s32 	%p29, %r1222, 0;
	@%p29 bra 	$L__BB10_31;
$L__BB10_32:
	setp.eq.s32 	%p30, %r11, 0;
	@%p30 bra 	$L__BB10_41;
	and.b32  	%r21, %r10, 7;
	setp.lt.u32 	%p31, %r11, 8;
	@%p31 bra 	$L__BB10_35;
	shl.b32 	%r199, %r1224, 2;
	add.s32 	%r200, %r9, %r199;
	mov.b32 	%r201, 0;
	st.shared.u32 	[%r200], %r201;
	st.shared.u32 	[%r200+128], %r201;
	st.shared.u32 	[%r200+256], %r201;
	st.shared.u32 	[%r200+384], %r201;
	st.shared.u32 	[%r200+512], %r201;
	st.shared.u32 	[%r200+640], %r201;
	st.shared.u32 	[%r200+768], %r201;
	st.shared.u32 	[%r200+896], %r201;
	add.s32 	%r1224, %r1224, 256;
$L__BB10_35:
	setp.eq.s32 	%p32, %r21, 0;
	@%p32 bra 	$L__BB10_41;
	and.b32  	%r24, %r10, 3;
	setp.lt.u32 	%p33, %r21, 4;
	@%p33 bra 	$L__BB10_38;
	shl.b32 	%r202, %r1224, 2;
	add.s32 	%r203, %r9, %r202;
	mov.b32 	%r204, 0;
	st.shared.u32 	[%r203], %r204;
	st.shared.u32 	[%r203+128], %r204;
	st.shared.u32 	[%r203+256], %r204;
	st.shared.u32 	[%r203+384], %r204;
	add.s32 	%r1224, %r1224, 128;
$L__BB10_38:
	setp.eq.s32 	%p34, %r24, 0;
	@%p34 bra 	$L__BB10_41;
	shl.b32 	%r206, %r1224, 2;
	add.s32 	%r207, %r186, %r206;
	add.s32 	%r1228, %r187, %r207;
	neg.s32 	%r1227, %r24;
$L__BB10_40:
	.pragma "nounroll";
	mov.b32 	%r209, 0;
	st.shared.u32 	[%r1228], %r209;
	add.s32 	%r1228, %r1228, 128;
	add.s32 	%r1227, %r1227, 1;
	setp.ne.s32 	%p35, %r1227, 0;
	@%p35 bra 	$L__BB10_40;
$L__BB10_41:
	bar.warp.sync 	-1;
	cvt.u64.u32 	%rd66, %r160;
	setp.eq.s64 	%p36, %rd800, 9223372036854775807;
	selp.b64 	%rd256, -9223372036854775808, %rd800, %p36;
	shr.u64 	%rd257, %rd256, %r160;
	cvt.u32.u64 	%r211, %rd257;
	and.b32  	%r33, %r211, %r8;
	shl.b32 	%r212, %r33, 2;
	add.s32 	%r213, %r9, %r212;
	atom.shared.add.u32 	%r214, [%r213], 1;
	setp.eq.s64 	%p37, %rd799, 9223372036854775807;
	selp.b64 	%rd258, -9223372036854775808, %rd799, %p37;
	shr.u64 	%rd259, %rd258, %r160;
	cvt.u32.u64 	%r215, %rd259;
	and.b32  	%r216, %r215, %r8;
	shl.b32 	%r217, %r216, 2;
	add.s32 	%r218, %r9, %r217;
	atom.shared.add.u32 	%r219, [%r218], 1;
	setp.eq.s64 	%p38, %rd798, 9223372036854775807;
	selp.b64 	%rd260, -9223372036854775808, %rd798, %p38;
	shr.u64 	%rd261, %rd260, %r160;
	cvt.u32.u64 	%r220, %rd261;
	and.b32  	%r221, %r220, %r8;
	shl.b32 	%r222, %r221, 2;
	add.s32 	%r223, %r9, %r222;
	atom.shared.add.u32 	%r224, [%r223], 1;
	setp.eq.s64 	%p39, %rd797, 9223372036854775807;
	selp.b64 	%rd262, -9223372036854775808, %rd797, %p39;
	shr.u64 	%rd263, %rd262, %r160;
	cvt.u32.u64 	%r225, %rd263;
	and.b32  	%r226, %r225, %r8;
	shl.b32 	%r227, %r226, 2;
	add.s32 	%r228, %r9, %r227;
	atom.shared.add.u32 	%r229, [%r228], 1;
	setp.eq.s64 	%p40, %rd796, 9223372036854775807;
	selp.b64 	%rd264, -9223372036854775808, %rd796, %p40;
	shr.u64 	%rd265, %rd264, %r160;
	cvt.u32.u64 	%r230, %rd265;
	and.b32  	%r231, %r230, %r8;
	shl.b32 	%r232, %r231, 2;
	add.s32 	%r233, %r9, %r232;
	atom.shared.add.u32 	%r234, [%r233], 1;
	setp.eq.s64 	%p41, %rd795, 9223372036854775807;
	selp.b64 	%rd266, -9223372036854775808, %rd795, %p41;
	shr.u64 	%rd267, %rd266, %r160;
	cvt.u32.u64 	%r235, %rd267;
	and.b32  	%r236, %r235, %r8;
	shl.b32 	%r237, %r236, 2;
	add.s32 	%r238, %r9, %r237;
	atom.shared.add.u32 	%r239, [%r238], 1;
	setp.eq.s64 	%p42, %rd794, 9223372036854775807;
	selp.b64 	%rd268, -9223372036854775808, %rd794, %p42;
	shr.u64 	%rd269, %rd268, %r160;
	cvt.u32.u64 	%r240, %rd269;
	and.b32  	%r241, %r240, %r8;
	shl.b32 	%r242, %r241, 2;
	add.s32 	%r243, %r9, %r242;
	atom.shared.add.u32 	%r244, [%r243], 1;
	setp.eq.s64 	%p43, %rd793, 9223372036854775807;
	selp.b64 	%rd270, -9223372036854775808, %rd793, %p43;
	shr.u64 	%rd271, %rd270, %r160;
	cvt.u32.u64 	%r245, %rd271;
	and.b32  	%r246, %r245, %r8;
	shl.b32 	%r247, %r246, 2;
	add.s32 	%r248, %r9, %r247;
	atom.shared.add.u32 	%r249, [%r248], 1;
	setp.eq.s64 	%p44, %rd792, 9223372036854775807;
	selp.b64 	%rd272, -9223372036854775808, %rd792, %p44;
	shr.u64 	%rd273, %rd272, %r160;
	cvt.u32.u64 	%r250, %rd273;
	and.b32  	%r251, %r250, %r8;
	shl.b32 	%r252, %r251, 2;
	add.s32 	%r253, %r9, %r252;
	atom.shared.add.u32 	%r254, [%r253], 1;
	setp.eq.s64 	%p45, %rd791, 9223372036854775807;
	selp.b64 	%rd274, -9223372036854775808, %rd791, %p45;
	shr.u64 	%rd275, %rd274, %r160;
	cvt.u32.u64 	%r255, %rd275;
	and.b32  	%r256, %r255, %r8;
	shl.b32 	%r257, %r256, 2;
	add.s32 	%r258, %r9, %r257;
	atom.shared.add.u32 	%r259, [%r258], 1;
	setp.eq.s64 	%p46, %rd790, 9223372036854775807;
	selp.b64 	%rd276, -9223372036854775808, %rd790, %p46;
	shr.u64 	%rd277, %rd276, %r160;
	cvt.u32.u64 	%r260, %rd277;
	and.b32  	%r261, %r260, %r8;
	shl.b32 	%r262, %r261, 2;
	add.s32 	%r263, %r9, %r262;
	atom.shared.add.u32 	%r264, [%r263], 1;
	setp.eq.s64 	%p47, %rd789, 9223372036854775807;
	selp.b64 	%rd278, -9223372036854775808, %rd789, %p47;
	shr.u64 	%rd279, %rd278, %r160;
	cvt.u32.u64 	%r265, %rd279;
	and.b32  	%r266, %r265, %r8;
	shl.b32 	%r267, %r266, 2;
	add.s32 	%r268, %r9, %r267;
	atom.shared.add.u32 	%r269, [%r268], 1;
	bar.sync 	0;
	setp.gt.u32 	%p48, %r1, 255;
	shl.b32 	%r270, %r1, 2;
	mov.u32 	%r271, _ZZN3cub18CUB_300001_SM_10006detail10radix_sort29DeviceRadixSortOnesweepKernelINS1_5radix10policy_hubIdmyE10Policy1000ELNS0_9SortOrderE0EdmyiiNS1_21identity_decomposer_tEEEvPT5_SB_PT3_PKSC_PT1_PKSG_PT2_PKSK_T4_iiT6_E1s;
	add.s32 	%r34, %r271, %r270;
	mov.b32 	%r1229, 0;
	@%p48 bra 	$L__BB10_43;
	ld.shared.u32 	%r272, [%r34];
	mov.b32 	%r273, 0;
	st.shared.u32 	[%r34], %r273;
	ld.shared.u32 	%r274, [%r34+1024];
	st.shared.u32 	[%r34+1024], %r272;
	add.s32 	%r275, %r274, %r272;
	ld.shared.u32 	%r276, [%r34+2048];
	st.shared.u32 	[%r34+2048], %r275;
	add.s32 	%r277, %r276, %r275;
	ld.shared.u32 	%r278, [%r34+3072];
	st.shared.u32 	[%r34+3072], %r277;
	add.s32 	%r279, %r278, %r277;
	ld.shared.u32 	%r280, [%r34+4096];
	st.shared.u32 	[%r34+4096], %r279;
	add.s32 	%r281, %r280, %r279;
	ld.shared.u32 	%r282, [%r34+5120];
	st.shared.u32 	[%r34+5120], %r281;
	add.s32 	%r283, %r282, %r281;
	ld.shared.u32 	%r284, [%r34+6144];
	st.shared.u32 	[%r34+6144], %r283;
	add.s32 	%r285, %r284, %r283;
	ld.shared.u32 	%r286, [%r34+7168];
	st.shared.u32 	[%r34+7168], %r285;
	add.s32 	%r287, %r286, %r285;
	ld.shared.u32 	%r288, [%r34+8192];
	st.shared.u32 	[%r34+8192], %r287;
	add.s32 	%r289, %r288, %r287;
	ld.shared.u32 	%r290, [%r34+9216];
	st.shared.u32 	[%r34+9216], %r289;
	add.s32 	%r291, %r290, %r289;
	ld.shared.u32 	%r292, [%r34+10240];
	st.shared.u32 	[%r34+10240], %r291;
	add.s32 	%r293, %r292, %r291;
	ld.shared.u32 	%r294, [%r34+11264];
	st.shared.u32 	[%r34+11264], %r293;
	add.s32 	%r1229, %r294, %r293;
$L__BB10_43:
	shl.b32 	%r295, %r4, 8;
	add.s32 	%r296, %r295, %r1;
	mul.wide.s32 	%rd280, %r296, 4;
	add.s64 	%rd67, %rd3, %rd280;
	@%p48 bra 	$L__BB10_45;
	or.b32  	%r297, %r1229, 1073741824;
	st.volatile.global.u32 	[%rd67], %r297;
$L__BB10_45:
	ld.param.u64 	%rd738, [_ZN3cub18CUB_300001_SM_10006detail10radix_sort29DeviceRadixSortOnesweepKernelINS1_5radix10policy_hubIdmyE10Policy1000ELNS0_9SortOrderE0EdmyiiNS1_21identity_decomposer_tEEEvPT5_SB_PT3_PKSC_PT1_PKSG_PT2_PKSK_T4_iiT6__param_2];
	setp.lt.u32 	%p50, %r1, 256;
	setp.eq.s32 	%p51, %r1229, 4608;
	and.pred  	%p52, %p50, %p51;
	selp.u32 	%r298, 1, 0, %p52;
	{ 
	.reg .pred 	%p1; 
	.reg .pred 	%p2; 
	setp.ne.u32 	%p1, %r298, 0; 
	bar.red.or.pred 	%p2, 0, %p1; 
	selp.u32 	%r299, 1, 0, %p2; 
	}
	setp.eq.s32 	%p53, %r299, 0;
	and.b32  	%r300, %r1, 992;
	and.b32  	%r301, %r1, 31;
	mul.lo.s32 	%r302, %r300, 12;
	or.b32  	%r303, %r302, %r301;
	cvt.u64.u32 	%rd68, %r303;
	add.s64 	%rd281, %rd68, %rd5;
	cvta.to.global.u64 	%rd282, %rd219;
	shl.b64 	%rd283, %rd281, 3;
	add.s64 	%rd69, %rd282, %rd283;
	cvt.u64.u32 	%rd70, %r1;
	cvta.to.global.u64 	%rd284, %rd738;
	mul.wide.u32 	%rd285, %r1, 8;
	add.s64 	%rd71, %rd284, %rd285;
	cvta.to.global.u64 	%rd286, %rd218;
	add.s64 	%rd72, %rd286, %rd285;
	@%p53 bra 	$L__BB10_135;
	setp.gt.u32 	%p55, %r1, %r33;
	selp.b32 	%r37, 4608, 0, %p55;
	shl.b32 	%r304, %r1, 3;
	mov.u32 	%r305, _ZZN3cub18CUB_300001_SM_10006detail10radix_sort29DeviceRadixSortOnesweepKernelINS1_5radix10policy_hubIdmyE10Policy1000ELNS0_9SortOrderE0EdmyiiNS1_21identity_decomposer_tEEEvPT5_SB_PT3_PKSC_PT1_PKSG_PT2_PKSK_T4_iiT6_E1s;
	add.s32 	%r306, %r305, %r304;
	add.s32 	%r38, %r306, 36864;
	@%p48 bra 	$L__BB10_54;
	ld.global.u64 	%rd287, [%rd72];
	cvt.u64.u32 	%rd288, %r37;
	sub.s64 	%rd765, %rd287, %rd288;
	st.shared.u64 	[%r38], %rd765;
	setp.lt.s32 	%p56, %r4, 1;
	mov.u32 	%r1233, %r1229;
	@%p56 bra 	$L__BB10_53;
	mov.b32 	%r1231, -1;
	mov.u32 	%r1230, %r4;
	mov.u32 	%r1233, %r1229;
$L__BB10_49:
	add.s32 	%r42, %r1230, -1;
	shl.b32 	%r308, %r42, 8;
	add.s32 	%r309, %r308, %r1;
	mul.wide.s32 	%rd289, %r309, 4;
	add.s64 	%rd74, %rd3, %rd289;
$L__BB10_50:
	membar.cta;
	ld.volatile.global.u32 	%r43, [%rd74];
	setp.eq.s32 	%p57, %r43, 0;
	@%p57 bra 	$L__BB10_50;
	and.b32  	%r310, %r43, 1073741823;
	add.s32 	%r1233, %r310, %r1233;
	setp.gt.s32 	%p58, %r43, -1;
	vote.sync.ballot.b32 	%r1231, %p58, %r1231;
	setp.gt.u32 	%p60, %r1230, 1;
	and.pred  	%p61, %p58, %p60;
	mov.u32 	%r1230, %r42;
	@%p61 bra 	$L__BB10_49;
	ld.shared.u64 	%rd765, [%r38];
$L__BB10_53:
	or.b32  	%r311, %r1233, -2147483648;
	st.volatile.global.u32 	[%rd67], %r311;
	sub.s32 	%r312, %r1233, %r1229;
	cvt.s64.s32 	%rd290, %r312;
	add.s64 	%rd291, %rd765, %rd290;
	st.shared.u64 	[%r38], %rd291;
$L__BB10_54:
	ld.param.u64 	%rd739, [_ZN3cub18CUB_300001_SM_10006detail10radix_sort29DeviceRadixSortOnesweepKernelINS1_5radix10policy_hubIdmyE10Policy1000ELNS0_9SortOrderE0EdmyiiNS1_21identity_decomposer_tEEEvPT5_SB_PT3_PKSC_PT1_PKSG_PT2_PKSK_T4_iiT6__param_2];
	setp.lt.s32 	%p63, %r5, %r159;
	setp.eq.s64 	%p64, %rd739, 0;
	or.pred  	%p65, %p64, %p63;
	or.pred  	%p66, %p48, %p65;
	@%p66 bra 	$L__BB10_56;
	ld.shared.u64 	%rd292, [%r38];
	cvt.u64.u32 	%rd293, %r37;
	cvt.s64.s32 	%rd294, %r1229;
	add.s64 	%rd295, %rd293, %rd294;
	add.s64 	%rd296, %rd295, %rd292;
	st.global.u64 	[%rd71], %rd296;
$L__BB10_56:
	setp.gt.s32 	%p67, %r5, %r159;
	bar.sync 	0;
	shl.b32 	%r313, %r33, 3;
	mov.u32 	%r314, _ZZN3cub18CUB_300001_SM_10006detail10radix_sort29DeviceRadixSortOnesweepKernelINS1_5radix10policy_hubIdmyE10Policy1000ELNS0_9SortOrderE0EdmyiiNS1_21identity_decomposer_tEEEvPT5_SB_PT3_PKSC_PT1_PKSG_PT2_PKSK_T4_iiT6_E1s;
	add.s32 	%r315, %r314, %r313;
	ld.shared.u64 	%rd77, [%r315+36864];
	setp.gt.s64 	%p68, %rd800, -1;
	selp.b64 	%rd297, -1, -9223372036854775808, %p68;
	xor.b64  	%rd800, %rd297, %rd800;
	setp.gt.s64 	%p69, %rd799, -1;
	selp.b64 	%rd298, -1, -9223372036854775808, %p69;
	xor.b64  	%rd799, %rd298, %rd799;
	setp.gt.s64 	%p70, %rd798, -1;
	selp.b64 	%rd299, -1, -9223372036854775808, %p70;
	xor.b64  	%rd798, %rd299, %rd798;
	setp.gt.s64 	%p71, %rd797, -1;
	selp.b64 	%rd300, -1, -9223372036854775808, %p71;
	xor.b64  	%rd797, %rd300, %rd797;
	setp.gt.s64 	%p72, %rd796, -1;
	selp.b64 	%rd301, -1, -9223372036854775808, %p72;
	xor.b64  	%rd796, %rd301, %rd796;
	setp.gt.s64 	%p73, %rd795, -1;
	selp.b64 	%rd302, -1, -9223372036854775808, %p73;
	xor.b64  	%rd795, %rd302, %rd795;
	setp.gt.s64 	%p74, %rd794, -1;
	selp.b64 	%rd303, -1, -9223372036854775808, %p74;
	xor.b64  	%rd794, %rd303, %rd794;
	setp.gt.s64 	%p75, %rd793, -1;
	selp.b64 	%rd304, -1, -9223372036854775808, %p75;
	xor.b64  	%rd793, %rd304, %rd793;
	setp.gt.s64 	%p76, %rd792, -1;
	selp.b64 	%rd305, -1, -9223372036854775808, %p76;
	xor.b64  	%rd792, %rd305, %rd792;
	setp.gt.s64 	%p77, %rd791, -1;
	selp.b64 	%rd306, -1, -9223372036854775808, %p77;
	xor.b64  	%rd791, %rd306, %rd791;
	setp.gt.s64 	%p78, %rd790, -1;
	selp.b64 	%rd307, -1, -9223372036854775808, %p78;
	xor.b64  	%rd790, %rd307, %rd790;
	setp.gt.s64 	%p79, %rd789, -1;
	selp.b64 	%rd308, -1, -9223372036854775808, %p79;
	xor.b64  	%rd789, %rd308, %rd789;
	@%p67 bra 	$L__BB10_58;
	add.s64 	%rd309, %rd77, %rd68;
	shl.b64 	%rd310, %rd309, 3;
	add.s64 	%rd311, %rd2, %rd310;
	st.global.u64 	[%rd311], %rd800;
	st.global.u64 	[%rd311+256], %rd799;
	st.global.u64 	[%rd311+512], %rd798;
	st.global.u64 	[%rd311+768], %rd797;
	st.global.u64 	[%rd311+1024], %rd796;
	st.global.u64 	[%rd311+1280], %rd795;
	st.global.u64 	[%rd311+1536], %rd794;
	st.global.u64 	[%rd311+1792], %rd793;
	st.global.u64 	[%rd311+2048], %rd792;
	st.global.u64 	[%rd311+2304], %rd791;
	st.global.u64 	[%rd311+2560], %rd790;
	st.global.u64 	[%rd311+2816], %rd789;
	bra.uni 	$L__BB10_82;
$L__BB10_58:
	cvt.u32.u64 	%r316, %rd68;
	mad.lo.s32 	%r47, %r4, -4608, %r159;
	setp.ge.s32 	%p80, %r316, %r47;
	add.s64 	%rd312, %rd77, %rd68;
	shl.b64 	%rd313, %rd312, 3;
	add.s64 	%rd90, %rd2, %rd313;
	@%p80 bra 	$L__BB10_60;
	st.global.u64 	[%rd90], %rd800;
$L__BB10_60:
	cvt.u32.u64 	%r317, %rd68;
	add.s32 	%r318, %r317, 32;
	setp.ge.s32 	%p81, %r318, %r47;
	@%p81 bra 	$L__BB10_62;
	st.global.u64 	[%rd90+256], %rd799;
$L__BB10_62:
	cvt.u32.u64 	%r319, %rd68;
	add.s32 	%r320, %r319, 64;
	setp.ge.s32 	%p82, %r320, %r47;
	@%p82 bra 	$L__BB10_64;
	st.global.u64 	[%rd90+512], %rd798;
$L__BB10_64:
	cvt.u32.u64 	%r321, %rd68;
	add.s32 	%r322, %r321, 96;
	setp.ge.s32 	%p83, %r322, %r47;
	@%p83 bra 	$L__BB10_66;
	st.global.u64 	[%rd90+768], %rd797;
$L__BB10_66:
	cvt.u32.u64 	%r323, %rd68;
	add.s32 	%r324, %r323, 128;
	setp.ge.s32 	%p84, %r324, %r47;
	@%p84 bra 	$L__BB10_68;
	st.global.u64 	[%rd90+1024], %rd796;
$L__BB10_68:
	cvt.u32.u64 	%r325, %rd68;
	add.s32 	%r326, %r325, 160;
	setp.ge.s32 	%p85, %r326, %r47;
	@%p85 bra 	$L__BB10_70;
	st.global.u64 	[%rd90+1280], %rd795;
$L__BB10_70:
	cvt.u32.u64 	%r327, %rd68;
	add.s32 	%r328, %r327, 192;
	setp.ge.s32 	%p86, %r328, %r47;
	@%p86 bra 	$L__BB10_72;
	st.global.u64 	[%rd90+1536], %rd794;
$L__BB10_72:
	cvt.u32.u64 	%r329, %rd68;
	add.s32 	%r330, %r329, 224;
	setp.ge.s32 	%p87, %r330, %r47;
	@%p87 bra 	$L__BB10_74;
	st.global.u64 	[%rd90+1792], %rd793;
$L__BB10_74:
	cvt.u32.u64 	%r331, %rd68;
	add.s32 	%r332, %r331, 256;
	setp.ge.s32 	%p88, %r332, %r47;
	@%p88 bra 	$L__BB10_76;
	st.global.u64 	[%rd90+2048], %rd792;
$L__BB10_76:
	cvt.u32.u64 	%r333, %rd68;
	add.s32 	%r334, %r333, 288;
	setp.ge.s32 	%p89, %r334, %r47;
	@%p89 bra 	$L__BB10_78;
	st.global.u64 	[%rd90+2304], %rd791;
$L__BB10_78:
	cvt.u32.u64 	%r335, %rd68;
	add.s32 	%r336, %r335, 320;
	setp.ge.s32 	%p90, %r336, %r47;
	@%p90 bra 	$L__BB10_80;
	st.global.u64 	[%rd90+2560], %rd790;
$L__BB10_80:
	cvt.u32.u64 	%r337, %rd68;
	add.s32 	%r338, %r337, 352;
	setp.ge.s32 	%p91, %r338, %r47;
	@%p91 bra 	$L__BB10_82;
	st.global.u64 	[%rd90+2816], %rd789;
$L__BB10_82:
	@%p67 bra 	$L__BB10_84;
	ld.global.u64 	%rd788, [%rd69];
	ld.global.u64 	%rd787, [%rd69+256];
	ld.global.u64 	%rd786, [%rd69+512];
	ld.global.u64 	%rd785, [%rd69+768];
	ld.global.u64 	%rd784, [%rd69+1024];
	ld.global.u64 	%rd783, [%rd69+1280];
	ld.global.u64 	%rd782, [%rd69+1536];
	ld.global.u64 	%rd781, [%rd69+1792];
	ld.global.u64 	%rd780, [%rd69+2048];
	ld.global.u64 	%rd779, [%rd69+2304];
	ld.global.u64 	%rd778, [%rd69+2560];
	ld.global.u64 	%rd777, [%rd69+2816];
	bra.uni 	$L__BB10_108;
$L__BB10_84:
	cvt.u32.u64 	%r339, %rd68;
	cvt.u32.u64 	%r340, %rd5;
	sub.s32 	%r48, %r159, %r340;
	setp.ge.s32 	%p93, %r339, %r48;
	@%p93 bra 	$L__BB10_86;
	ld.global.u64 	%rd788, [%rd69];
$L__BB10_86:
	cvt.u32.u64 	%r341, %rd68;
	add.s32 	%r342, %r341, 32;
	setp.ge.s32 	%p94, %r342, %r48;
	@%p94 bra 	$L__BB10_88;
	ld.global.u64 	%rd787, [%rd69+256];
$L__BB10_88:
	cvt.u32.u64 	%r343, %rd68;
	add.s32 	%r344, %r343, 64;
	setp.ge.s32 	%p95, %r344, %r48;
	@%p95 bra 	$L__BB10_90;
	ld.global.u64 	%rd786, [%rd69+512];
$L__BB10_90:
	cvt.u32.u64 	%r345, %rd68;
	add.s32 	%r346, %r345, 96;
	setp.ge.s32 	%p96, %r346, %r48;
	@%p96 bra 	$L__BB10_92;
	ld.global.u64 	%rd785, [%rd69+768];
$L__BB10_92:
	cvt.u32.u64 	%r347, %rd68;
	add.s32 	%r348, %r347, 128;
	setp.ge.s32 	%p97, %r348, %r48;
	@%p97 bra 	$L__BB10_94;
	ld.global.u64 	%rd784, [%rd69+1024];
$L__BB10_94:
	cvt.u32.u64 	%r349, %rd68;
	add.s32 	%r350, %r349, 160;
	setp.ge.s32 	%p98, %r350, %r48;
	@%p98 bra 	$L__BB10_96;
	ld.global.u64 	%rd783, [%rd69+1280];
$L__BB10_96:
	cvt.u32.u64 	%r351, %rd68;
	add.s32 	%r352, %r351, 192;
	setp.ge.s32 	%p99, %r352, %r48;
	@%p99 bra 	$L__BB10_98;
	ld.global.u64 	%rd782, [%rd69+1536];
$L__BB10_98:
	cvt.u32.u64 	%r353, %rd68;
	add.s32 	%r354, %r353, 224;
	setp.ge.s32 	%p100, %r354, %r48;
	@%p100 bra 	$L__BB10_100;
	ld.global.u64 	%rd781, [%rd69+1792];
$L__BB10_100:
	cvt.u32.u64 	%r355, %rd68;
	add.s32 	%r356, %r355, 256;
	setp.ge.s32 	%p101, %r356, %r48;
	@%p101 bra 	$L__BB10_102;
	ld.global.u64 	%rd780, [%rd69+2048];
$L__BB10_102:
	cvt.u32.u64 	%r357, %rd68;
	add.s32 	%r358, %r357, 288;
	setp.ge.s32 	%p102, %r358, %r48;
	@%p102 bra 	$L__BB10_104;
	ld.global.u64 	%rd779, [%rd69+2304];
$L__BB10_104:
	cvt.u32.u64 	%r359, %rd68;
	add.s32 	%r360, %r359, 320;
	setp.ge.s32 	%p103, %r360, %r48;
	@%p103 bra 	$L__BB10_106;
	ld.global.u64 	%rd778, [%rd69+2560];
$L__BB10_106:
	cvt.u32.u64 	%r361, %rd68;
	add.s32 	%r362, %r361, 352;
	setp.ge.s32 	%p104, %r362, %r48;
	@%p104 bra 	$L__BB10_108;
	ld.global.u64 	%rd777, [%rd69+2816];
$L__BB10_108:
	@%p67 bra 	$L__BB10_110;
	add.s64 	%rd326, %rd77, %rd68;
	shl.b64 	%rd327, %rd326, 3;
	add.s64 	%rd328, %rd1, %rd327;
	st.global.u64 	[%rd328], %rd788;
	st.global.u64 	[%rd328+256], %rd787;
	st.global.u64 	[%rd328+512], %rd786;
	st.global.u64 	[%rd328+768], %rd785;
	st.global.u64 	[%rd328+1024], %rd784;
	st.global.u64 	[%rd328+1280], %rd783;
	st.global.u64 	[%rd328+1536], %rd782;
	st.global.u64 	[%rd328+1792], %rd781;
	st.global.u64 	[%rd328+2048], %rd780;
	st.global.u64 	[%rd328+2304], %rd779;
	st.global.u64 	[%rd328+2560], %rd778;
	st.global.u64 	[%rd328+2816], %rd777;
	bra.uni 	$L__BB10_134;
$L__BB10_110:
	cvt.u32.u64 	%r363, %rd68;
	mad.lo.s32 	%r49, %r4, -4608, %r159;
	setp.ge.s32 	%p106, %r363, %r49;
	add.s64 	%rd329, %rd77, %rd68;
	shl.b64 	%rd330, %rd329, 3;
	add.s64 	%rd138, %rd1, %rd330;
	@%p106 bra 	$L__BB10_112;
	st.global.u64 	[%rd138], %rd788;
$L__BB10_112:
	cvt.u32.u64 	%r364, %rd68;
	add.s32 	%r365, %r364, 32;
	setp.ge.s32 	%p107, %r365, %r49;
	@%p107 bra 	$L__BB10_114;
	st.global.u64 	[%rd138+256], %rd787;
$L__BB10_114:
	cvt.u32.u64 	%r366, %rd68;
	add.s32 	%r367, %r366, 64;
	setp.ge.s32 	%p108, %r367, %r49;
	@%p108 bra 	$L__BB10_116;
	st.global.u64 	[%rd138+512], %rd786;
$L__BB10_116:
	cvt.u32.u64 	%r368, %rd68;
	add.s32 	%r369, %r368, 96;
	setp.ge.s32 	%p109, %r369, %r49;
	@%p109 bra 	$L__BB10_118;
	st.global.u64 	[%rd138+768], %rd785;
$L__BB10_118:
	cvt.u32.u64 	%r370, %rd68;
	add.s32 	%r371, %r370, 128;
	setp.ge.s32 	%p110, %r371, %r49;
	@%p110 bra 	$L__BB10_120;
	st.global.u64 	[%rd138+1024], %rd784;
$L__BB10_120:
	cvt.u32.u64 	%r372, %rd68;
	add.s32 	%r373, %r372, 160;
	setp.ge.s32 	%p111, %r373, %r49;
	@%p111 bra 	$L__BB10_122;
	st.global.u64 	[%rd138+1280], %rd783;
$L__BB10_122:
	cvt.u32.u64 	%r374, %rd68;
	add.s32 	%r375, %r374, 192;
	setp.ge.s32 	%p112, %r375, %r49;
	@%p112 bra 	$L__BB10_124;
	st.global.u64 	[%rd138+1536], %rd782;
$L__BB10_124:
	cvt.u32.u64 	%r376, %rd68;
	add.s32 	%r377, %r376, 224;
	setp.ge.s32 	%p113, %r377, %r49;
	@%p113 bra 	$L__BB10_126;
	st.global.u64 	[%rd138+1792], %rd781;
$L__BB10_126:
	cvt.u32.u64 	%r378, %rd68;
	add.s32 	%r379, %r378, 256;
	setp.ge.s32 	%p114, %r379, %r49;
	@%p114 bra 	$L__BB10_128;
	st.global.u64 	[%rd138+2048], %rd780;
$L__BB10_128:
	cvt.u32.u64 	%r380, %rd68;
	add.s32 	%r381, %r380, 288;
	setp.ge.s32 	%p115, %r381, %r49;
	@%p115 bra 	$L__BB10_130;
	st.global.u64 	[%rd138+2304], %rd779;
$L__BB10_130:
	cvt.u32.u64 	%r382, %rd68;
	add.s32 	%r383, %r382, 320;
	setp.ge.s32 	%p116, %r383, %r49;
	@%p116 bra 	$L__BB10_132;
	st.global.u64 	[%rd138+2560], %rd778;
$L__BB10_132:
	cvt.u32.u64 	%r384, %rd68;
	add.s32 	%r385, %r384, 352;
	setp.ge.s32 	%p117, %r385, %r49;
	@%p117 bra 	$L__BB10_134;
	st.global.u64 	[%rd138+2816], %rd777;
$L__BB10_134:
	// begin inline asm
	exit;
	// end inline asm
$L__BB10_135:
	mul.hi.u32 	%r386, %r1, 357913942;
	add.s32 	%r387, %r386, %r1;
	shl.b32 	%r388, %r387, 2;
	mov.u32 	%r389, _ZZN3cub18CUB_300001_SM_10006detail10radix_sort29DeviceRadixSortOnesweepKernelINS1_5radix10policy_hubIdmyE10Policy1000ELNS0_9SortOrderE0EdmyiiNS1_21identity_decomposer_tEEEvPT5_SB_PT3_PKSC_PT1_PKSG_PT2_PKSK_T4_iiT6_E1s;
	add.s32 	%r390, %r389, %r388;
	add.s32 	%r50, %r390, 13328;
	st.shared.u32 	[%r390+13328], %r1229;
	bar.sync 	0;
	setp.gt.u32 	%p118, %r1, 31;
	@%p118 bra 	$L__BB10_137;
	mov.u32 	%r421, _ZZN3cub18CUB_300001_SM_10006detail10radix_sort29DeviceRadixSortOnesweepKernelINS1_5radix10policy_hubIdmyE10Policy1000ELNS0_9SortOrderE0EdmyiiNS1_21identity_decomposer_tEEEvPT5_SB_PT3_PKSC_PT1_PKSG_PT2_PKSK_T4_iiT6_E1s;
	mad.lo.s32 	%r422, %r1, 52, %r421;
	ld.shared.u32 	%r423, [%r422+13328];
	ld.shared.u32 	%r424, [%r422+13332];
	ld.shared.u32 	%r425, [%r422+13336];
	ld.shared.u32 	%r426, [%r422+13340];
	ld.shared.u32 	%r427, [%r422+13344];
	ld.shared.u32 	%r428, [%r422+13348];
	ld.shared.u32 	%r429, [%r422+13352];
	ld.shared.u32 	%r430, [%r422+13356];
	ld.shared.u32 	%r431, [%r422+13360];
	ld.shared.u32 	%r432, [%r422+13364];
	ld.shared.u32 	%r433, [%r422+13368];
	ld.shared.u32 	%r434, [%r422+13372];
	add.s32 	%r435, %r424, %r423;
	add.s32 	%r436, %r435, %r425;
	add.s32 	%r437, %r436, %r426;
	add.s32 	%r438, %r437, %r427;
	add.s32 	%r439, %r438, %r428;
	add.s32 	%r440, %r439, %r429;
	add.s32 	%r441, %r440, %r430;
	add.s32 	%r442, %r441, %r431;
	add.s32 	%r443, %r442, %r432;
	add.s32 	%r444, %r443, %r433;
	add.s32 	%r395, %r444, %r434;
	mov.b32 	%r393, 1;
	mov.b32 	%r418, 0;
	mov.b32 	%r420, -1;
	// begin inline asm
	{  .reg .s32 r0;  .reg .pred p;  shfl.sync.up.b32 r0|p, %r395, %r393, %r418, %r420;  @p add.s32 r0, r0, %r395;  mov.s32 %r391, r0;}
	// end inline asm
	mov.b32 	%r399, 2;
	// begin inline asm
	{  .reg .s32 r0;  .reg .pred p;  shfl.sync.up.b32 r0|p, %r391, %r399, %r418, %r420;  @p add.s32 r0, r0, %r391;  mov.s32 %r397, r0;}
	// end inline asm
	mov.b32 	%r405, 4;
	// begin inline asm
	{  .reg .s32 r0;  .reg .pred p;  shfl.sync.up.b32 r0|p, %r397, %r405, %r418, %r420;  @p add.s32 r0, r0, %r397;  mov.s32 %r403, r0;}
	// end inline asm
	mov.b32 	%r411, 8;
	// begin inline asm
	{  .reg .s32 r0;  .reg .pred p;  shfl.sync.up.b32 r0|p, %r403, %r411, %r418, %r420;  @p add.s32 r0, r0, %r403;  mov.s32 %r409, r0;}
	// end inline asm
	mov.b32 	%r417, 16;
	// begin inline asm
	{  .reg .s32 r0;  .reg .pred p;  shfl.sync.up.b32 r0|p, %r409, %r417, %r418, %r420;  @p add.s32 r0, r0, %r409;  mov.s32 %r415, r0;}
	// end inline asm
	sub.s32 	%r445, %r415, %r395;
	add.s32 	%r446, %r423, %r445;
	add.s32 	%r447, %r424, %r446;
	add.s32 	%r448, %r425, %r447;
	add.s32 	%r449, %r426, %r448;
	add.s32 	%r450, %r427, %r449;
	add.s32 	%r451, %r428, %r450;
	add.s32 	%r452, %r429, %r451;
	add.s32 	%r453, %r430, %r452;
	add.s32 	%r454, %r431, %r453;
	add.s32 	%r455, %r432, %r454;
	add.s32 	%r456, %r433, %r455;
	st.shared.u32 	[%r422+13328], %r445;
	st.shared.u32 	[%r422+13332], %r446;
	st.shared.u32 	[%r422+13336], %r447;
	st.shared.u32 	[%r422+13340], %r448;
	st.shared.u32 	[%r422+13344], %r449;
	st.shared.u32 	[%r422+13348], %r450;
	st.shared.u32 	[%r422+13352], %r451;
	st.shared.u32 	[%r422+13356], %r452;
	st.shared.u32 	[%r422+13360], %r453;
	st.shared.u32 	[%r422+13364], %r454;
	st.shared.u32 	[%r422+13368], %r455;
	st.shared.u32 	[%r422+13372], %r456;
$L__BB10_137:
	bar.sync 	0;
	ld.shared.s32 	%rd152, [%r50];
	@%p48 bra 	$L__BB10_139;
	cvt.u32.u64 	%r457, %rd152;
	shl.b32 	%r459, %r1, 2;
	mov.u32 	%r460, _ZZN3cub18CUB_300001_SM_10006detail10radix_sort29DeviceRadixSortOnesweepKernelINS1_5radix10policy_hubIdmyE10Policy1000ELNS0_9SortOrderE0EdmyiiNS1_21identity_decomposer_tEEEvPT5_SB_PT3_PKSC_PT1_PKSG_PT2_PKSK_T4_iiT6_E1s;
	add.s32 	%r461, %r460, %r459;
	ld.shared.u32 	%r462, [%r461];
	add.s32 	%r463, %r462, %r457;
	st.shared.u32 	[%r461], %r463;
	ld.shared.u32 	%r464, [%r461+1024];
	add.s32 	%r465, %r464, %r457;
	st.shared.u32 	[%r461+1024], %r465;
	ld.shared.u32 	%r466, [%r461+2048];
	add.s32 	%r467, %r466, %r457;
	st.shared.u32 	[%r461+2048], %r467;
	ld.shared.u32 	%r468, [%r461+3072];
	add.s32 	%r469, %r468, %r457;
	st.shared.u32 	[%r461+3072], %r469;
	ld.shared.u32 	%r470, [%r461+4096];
	add.s32 	%r471, %r470, %r457;
	st.shared.u32 	[%r461+4096], %r471;
	ld.shared.u32 	%r472, [%r461+5120];
	add.s32 	%r473, %r472, %r457;
	st.shared.u32 	[%r461+5120], %r473;
	ld.shared.u32 	%r474, [%r461+6144];
	add.s32 	%r475, %r474, %r457;
	st.shared.u32 	[%r461+6144], %r475;
	ld.shared.u32 	%r476, [%r461+7168];
	add.s32 	%r477, %r476, %r457;
	st.shared.u32 	[%r461+7168], %r477;
	ld.shared.u32 	%r478, [%r461+8192];
	add.s32 	%r479, %r478, %r457;
	st.shared.u32 	[%r461+8192], %r479;
	ld.shared.u32 	%r480, [%r461+9216];
	add.s32 	%r481, %r480, %r457;
	st.shared.u32 	[%r461+9216], %r481;
	ld.shared.u32 	%r482, [%r461+10240];
	add.s32 	%r483, %r482, %r457;
	st.shared.u32 	[%r461+10240], %r483;
	ld.shared.u32 	%r484, [%r461+11264];
	add.s32 	%r485, %r484, %r457;
	st.shared.u32 	[%r461+11264], %r485;
$L__BB10_139:
	bar.sync 	0;
	// begin inline asm
	mov.u32 %r486, %lanemask_le;
	// end inline asm
	setp.eq.s64 	%p120, %rd800, 9223372036854775807;
	selp.b64 	%rd331, -9223372036854775808, %rd800, %p120;
	cvt.u32.u64 	%r512, %rd66;
	shr.u64 	%rd332, %rd331, %r512;
	cvt.u32.u64 	%r513, %rd332;
	and.b32  	%r509, %r513, %r8;
	mov.b32 	%r489, 1;
	// begin inline asm
	{
    .reg .pred p;
    and.b32 %r487, %r509, %r489;    setp.ne.u32 p, %r487, 0;
    vote.ballot.sync.b32 %r487, p, 0xffffffff;
    @!p not.b32 %r487, %r487;
}

	// end inline asm
	mov.b32 	%r492, 2;
	// begin inline asm
	{
    .reg .pred p;
    and.b32 %r490, %r509, %r492;    setp.ne.u32 p, %r490, 0;
    vote.ballot.sync.b32 %r490, p, 0xffffffff;
    @!p not.b32 %r490, %r490;
}

	// end inline asm
	and.b32  	%r514, %r490, %r487;
	mov.b32 	%r495, 4;
	// begin inline asm
	{
    .reg .pred p;
    and.b32 %r493, %r509, %r495;    setp.ne.u32 p, %r493, 0;
    vote.ballot.sync.b32 %r493, p, 0xffffffff;
    @!p not.b32 %r493, %r493;
}

	// end inline asm
	and.b32  	%r515, %r493, %r514;
	mov.b32 	%r498, 8;
	// begin inline asm
	{
    .reg .pred p;
    and.b32 %r496, %r509, %r498;    setp.ne.u32 p, %r496, 0;
    vote.ballot.sync.b32 %r496, p, 0xffffffff;
    @!p not.b32 %r496, %r496;
}

	// end inline asm
	and.b32  	%r516, %r496, %r515;
	mov.b32 	%r501, 16;
	// begin inline asm
	{
    .reg .pred p;
    and.b32 %r499, %r509, %r501;    setp.ne.u32 p, %r499, 0;
    vote.ballot.sync.b32 %r499, p, 0xffffffff;
    @!p not.b32 %r499, %r499;
}

	// end inline asm
	and.b32  	%r517, %r499, %r516;
	mov.b32 	%r504, 32;
	// begin inline asm
	{
    .reg .pred p;
    and.b32 %r502, %r509, %r504;    setp.ne.u32 p, %r502, 0;
    vote.ballot.sync.b32 %r502, p, 0xffffffff;
    @!p not.b32 %r502, %r502;
}

	// end inline asm
	and.b32  	%r518, %r502, %r517;
	mov.b32 	%r507, 64;
	// begin inline asm
	{
    .reg .pred p;
    and.b32 %r505, %r509, %r507;    setp.ne.u32 p, %r505, 0;
    vote.ballot.sync.b32 %r505, p, 0xffffffff;
    @!p not.b32 %r505, %r505;
}

	// end inline asm
	and.b32  	%r519, %r505, %r518;
	mov.b32 	%r510, 128;
	// begin inline asm
	{
    .reg .pred p;
    and.b32 %r508, %r509, %r510;    setp.ne.u32 p, %r508, 0;
    vote.ballot.sync.b32 %r508, p, 0xffffffff;
    @!p not.b32 %r508, %r508;
}

	// end inline asm
	and.b32  	%r520, %r508, %r519;
	clz.b32 	%r521, %r520;
	sub.s32 	%r53, 31, %r521;
	and.b32  	%r522, %r486, %r520;
	popc.b32 	%r54, %r522;
	setp.ne.s32 	%p121, %r162, %r53;
	mov.b32 	%r1234, 0;
	@%p121 bra 	$L__BB10_141;
	shl.b32 	%r523, %r509, 2;
	add.s32 	%r524, %r9, %r523;
	atom.shared.add.u32 	%r1234, [%r524], %r54;
$L__BB10_141:
	shfl.sync.idx.b32	%r550|%p122, %r1234, %r53, 31, -1;
	add.s32 	%r57, %r54, %r550;
	setp.eq.s64 	%p123, %rd799, 9223372036854775807;
	selp.b64 	%rd333, -9223372036854775808, %rd799, %p123;
	shr.u64 	%rd334, %rd333, %r512;
	cvt.u32.u64 	%r552, %rd334;
	and.b32  	%r547, %r552, %r8;
	mov.b32 	%r527, 1;
	// begin inline asm
	{
    .reg .pred p;
    and.b32 %r525, %r547, %r527;    setp.ne.u32 p, %r525, 0;
    vote.ballot.sync.b32 %r525, p, 0xffffffff;
    @!p not.b32 %r525, %r525;
}

	// end inline asm
	mov.b32 	%r530, 2;
	// begin inline asm
	{
    .reg .pred p;
    and.b32 %r528, %r547, %r530;    setp.ne.u32 p, %r528, 0;
    vote.ballot.sync.b32 %r528, p, 0xffffffff;
    @!p not.b32 %r528, %r528;
}

	// end inline asm
	and.b32  	%r553, %r528, %r525;
	mov.b32 	%r533, 4;
	// begin inline asm
	{
    .reg .pred p;
    and.b32 %r531, %r547, %r533;    setp.ne.u32 p, %r531, 0;
    vote.ballot.sync.b32 %r531, p, 0xffffffff;
    @!p not.b32 %r531, %r531;
}

	// end inline asm
	and.b32  	%r554, %r531, %r553;
	mov.b32 	%r536, 8;
	// begin inline asm
	{
    .reg .pred p;
    and.b32 %r534, %r547, %r536;    setp.ne.u32 p, %r534, 0;
    vote.ballot.sync.b32 %r534, p, 0xffffffff;
    @!p not.b32 %r534, %r534;
}

	// end inline asm
	and.b32  	%r555, %r534, %r554;
	mov.b32 	%r539, 16;
	// begin inline asm
	{
    .reg .pred p;
    and.b32 %r537, %r547, %r539;    setp.ne.u32 p, %r537, 0;
    vote.ballot.sync.b32 %r537, p, 0xffffffff;
    @!p not.b32 %r537, %r537;
}

	// end inline asm
	and.b32  	%r556, %r537, %r555;
	mov.b32 	%r542, 32;
	// begin inline asm
	{
    .reg .pred p;
    and.b32 %r540, %r547, %r542;    setp.ne.u32 p, %r540, 0;
    vote.ballot.sync.b32 %r540, p, 0xffffffff;
    @!p not.b32 %r540, %r540;
}

	// end inline asm
	and.b32  	%r557, %r540, %r556;
	mov.b32 	%r545, 64;
	// begin inline asm
	{
    .reg .pred p;
    and.b32 %r543, %r547, %r545;    setp.ne.u32 p, %r543, 0;
    vote.ballot.sync.b32 %r543, p, 0xffffffff;
    @!p not.b32 %r543, %r543;
}

	// end inline asm
	and.b32  	%r558, %r543, %r557;
	mov.b32 	%r548, 128;
	// begin inline asm
	{
    .reg .pred p;
    and.b32 %r546, %r547, %r548;    setp.ne.u32 p, %r546, 0;
    vote.ballot.sync.b32 %r546, p, 0xffffffff;
    @!p not.b32 %r546, %r546;
}

	// end inline asm
	and.b32  	%r559, %r546, %r558;
	clz.b32 	%r560, %r559;
	sub.s32 	%r59, 31, %r560;
	and.b32  	%r561, %r486, %r559;
	popc.b32 	%r60, %r561;
	setp.ne.s32 	%p124, %r162, %r59;
	mov.b32 	%r1235, 0;
	@%p124 bra 	$L__BB10_143;
	shl.b32 	%r562, %r547, 2;
	add.s32 	%r563, %r9, %r562;
	atom.shared.add.u32 	%r1235, [%r563], %r60;
$L__BB10_143:
	shfl.sync.idx.b32	%r589|%p125, %r1235, %r59, 31, -1;
	add.s32 	%r63, %r60, %r589;
	setp.eq.s64 	%p126, %rd798, 9223372036854775807;
	selp.b64 	%rd335, -9223372036854775808, %rd798, %p126;
	shr.u64 	%rd336, %rd335, %r512;
	cvt.u32.u64 	%r591, %rd336;
	and.b32  	%r586, %r591, %r8;
	mov.b32 	%r566, 1;
	// begin inline asm
	{
    .reg .pred p;
    and.b32 %r564, %r586, %r566;    setp.ne.u32 p, %r564, 0;
    vote.ballot.sync.b32 %r564, p, 0xffffffff;
    @!p not.b32 %r564, %r564;
}

	// end inline asm
	mov.b32 	%r569, 2;
	// begin inline asm
	{
    .reg .pred p;
    and.b32 %r567, %r586, %r569;    setp.ne.u32 p, %r567, 0;
    vote.ballot.sync.b32 %r567, p, 0xffffffff;
    @!p not.b32 %r567, %r567;
}

	// end inline asm
	and.b32  	%r592, %r567, %r564;
	mov.b32 	%r572, 4;
	// begin inline asm
	{
    .reg .pred p;
    and.b32 %r570, %r586, %r572;    setp.ne.u32 p, %r570, 0;
    vote.ballot.sync.b32 %r570, p, 0xffffffff;
    @!p not.b32 %r570, %r570;
}

	// end inline asm
	and.b32  	%r593, %r570, %r592;
	mov.b32 	%r575, 8;
	// begin inline asm
	{
    .reg .pred p;
    and.b32 %r573, %r586, %r575;    setp.ne.u32 p, %r573, 0;
    vote.ballot.sync.b32 %r573, p, 0xffffffff;
    @!p not.b32 %r573, %r573;
}

	// end inline asm
	and.b32  	%r594, %r573, %r593;
	mov.b32 	%r578, 16;
	// begin inline asm
	{
    .reg .pred p;
    and.b32 %r576, %r586, %r578;    setp.ne.u32 p, %r576, 0;
    vote.ballot.sync.b32 %r576, p, 0xffffffff;
    @!p not.b32 %r576, %r576;
}

	// end inline asm
	and.b32  	%r595, %r576, %r594;
	mov.b32 	%r581, 32;
	// begin inline asm
	{
    .reg .pred p;
    and.b32 %r579, %r586, %r581;    setp.ne.u32 p, %r579, 0;
    vote.ballot.sync.b32 %r579, p, 0xffffffff;
    @!p not.b32 %r579, %r579;
}

	// end inline asm
	and.b32  	%r596, %r579, %r595;
	mov.b32 	%r584, 64;
	// begin inline asm
	{
    .reg .pred p;
    and.b32 %r582, %r586, %r584;    setp.ne.u32 p, %r582, 0;
    vote.ballot.sync.b32 %r582, p, 0xffffffff;
    @!p not.b32 %r582, %r582;
}

	// end inline asm
	and.b32  	%r597, %r582, %r596;
	mov.b32 	%r587, 128;
	// begin inline asm
	{
    .reg .pred p;
    and.b32 %r585, %r586, %r587;    setp.ne.u32 p, %r585, 0;
    vote.ballot.sync.b32 %r585, p, 0xffffffff;
    @!p not.b32 %r585, %r585;
}

	// end inline asm
	and.b32  	%r598, %r585, %r597;
	clz.b32 	%r599, %r598;
	sub.s32 	%r65, 31, %r599;
	and.b32  	%r600, %r486, %r598;
	popc.b32 	%r66, %r600;
	setp.ne.s32 	%p127, %r162, %r65;
	mov.b32 	%r1236, 0;
	@%p127 bra 	$L__BB10_145;
	shl.b32 	%r601, %r586, 2;
	add.s32 	%r602, %r9, %r601;
	atom.shared.add.u32 	%r1236, [%r602], %r66;
$L__BB10_145:
	shfl.sync.idx.b32	%r628|%p128, %r1236, %r65, 31, -1;
	add.s32 	%r69, %r66, %r628;
	setp.eq.s64 	%p129, %rd797, 9223372036854775807;
	selp.b64 	%rd337, -9223372036854775808, %rd797, %p129;
	shr.u64 	%rd338, %rd337, %r512;
	cvt.u32.u64 	%r630, %rd338;
	and.b32  	%r625, %r630, %r8;
	mov.b32 	%r605, 1;
	// begin inline asm
	{
    .reg .pred p;
    and.b32 %r603, %r625, %r605;    setp.ne.u32 p, %r603, 0;
    vote.ballot.sync.b32 %r603, p, 0xffffffff;
    @!p not.b32 %r603, %r603;
}

	// end inline asm
	mov.b32 	%r608, 2;
	// begin inline asm
	{
    .reg .pred p;
    and.b32 %r606, %r625, %r608;    setp.ne.u32 p, %r606, 0;
    vote.ballot.sync.b32 %r606, p, 0xffffffff;
    @!p not.b32 %r606, %r606;
}

	// end inline asm
	and.b32  	%r631, %r606, %r603;
	mov.b32 	%r611, 4;
	// begin inline asm
	{
    .reg .pred p;
    and.b32 %r609, %r625, %r611;    setp.ne.u32 p, %r609, 0;
    vote.ballot.sync.b32 %r609, p, 0xffffffff;
    @!p not.b32 %r609, %r609;
}

	// end inline asm
	and.b32  	%r632, %r609, %r631;
	mov.b32 	%r614, 8;
	// begin inline asm
	{
    .reg .pred p;
    and.b32 %r612, %r625, %r614;    setp.ne.u32 p, %r612, 0;
    vote.ballot.sync.b32 %r612, p, 0xffffffff;
    @!p not.b32 %r612, %r612;
}

	// end inline asm
	and.b32  	%r633, %r612, %r632;
	mov.b32 	%r617, 16;
	// begin inline asm
	{
    .reg .pred p;
    and.b32 %r615, %r625, %r617;    setp.ne.u32 p, %r615, 0;
    vote.ballot.sync.b32 %r615, p, 0xffffffff;
    @!p not.b32 %r615, %r615;
}

	// end inline asm
	and.b32  	%r634, %r615, %r633;
	mov.b32 	%r620, 32;
	// begin inline asm
	{
    .reg .pred p;
    and.b32 %r618, %r625, %r620;    setp.ne.u32 p, %r618, 0;
    vote.ballot.sync.b32 %r618, p, 0xffffffff;
    @!p not.b32 %r618, %r618;
}

	// end inline asm
	and.b32  	%r635, %r618, %r634;
	mov.b32 	%r623, 64;
	// begin inline asm
	{
    .reg .pred p;
    and.b32 %r621, %r625, %r623;    setp.ne.u32 p, %r621, 0;
    vote.ballot.sync.b32 %r621, p, 0xffffffff;
    @!p not.b32 %r621, %r621;
}

	// end inline asm
	and.b32  	%r636, %r621, %r635;
	mov.b32 	%r626, 128;
	// begin inline asm
	{
    .reg .pred p;
    and.b32 %r624, %r625, %r626;    setp.ne.u32 p, %r624, 0;
    vote.ballot.sync.b32 %r624, p, 0xffffffff;
    @!p not.b32 %r624, %r624;
}

	// end inline asm
	and.b32  	%r637, %r624, %r636;
	clz.b32 	%r638, %r637;
	sub.s32 	%r71, 31, %r638;
	and.b32  	%r639, %r486, %r637;
	popc.b32 	%r72, %r639;
	setp.ne.s32 	%p130, %r162, %r71;
	mov.b32 	%r1237, 0;
	@%p130 bra 	$L__BB10_147;
	shl.b32 	%r640, %r625, 2;
	add.s32 	%r641, %r9, %r640;
	atom.shared.add.u32 	%r1237, [%r641], %r72;
$L__BB10_147:
	shfl.sync.idx.b32	%r667|%p131, %r1237, %r71, 31, -1;
	add.s32 	%r75, %r72, %r667;
	setp.eq.s64 	%p132, %rd796, 9223372036854775807;
	selp.b64 	%rd339, -9223372036854775808, %rd796, %p132;
	shr.u64 	%rd340, %rd339, %r512;
	cvt.u32.u64 	%r669, %rd340;
	and.b32  	%r664, %r669, %r8;
	mov.b32 	%r644, 1;
	// begin inline asm
	{
    .reg .pred p;
    and.b32 %r642, %r664, %r644;    setp.ne.u32 p, %r642, 0;
    vote.ballot.sync.b32 %r642, p, 0xffffffff;
    @!p not.b32 %r642, %r642;
}

	// end inline asm
	mov.b32 	%r647, 2;
	// begin inline asm
	{
    .reg .pred p;
    and.b32 %r645, %r664, %r647;    setp.ne.u32 p, %r645, 0;
    vote.ballot.sync.b32 %r645, p, 0xffffffff;
    @!p not.b32 %r645, %r645;
}

	// end inline asm
	and.b32  	%r670, %r645, %r642;
	mov.b32 	%r650, 4;
	// begin inline asm
	{
    .reg .pred p;
    and.b32 %r648, %r664, %r650;    setp.ne.u32 p, %r648, 0;
    vote.ballot.sync.b32 %r648, p, 0xffffffff;
    @!p not.b32 %r648, %r648;
}

	// end inline asm
	and.b32  	%r671, %r648, %r670;
	mov.b32 	%r653, 8;
	// begin inline asm
	{
    .reg .pred p;
    and.b32 %r651, %r664, %r653;    setp.ne.u32 p, %r651, 0;
    vote.ballot.sync.b32 %r651, p, 0xffffffff;
    @!p not.b32 %r651, %r651;
}

	// end inline asm
	and.b32  	%r672, %r651, %r671;
	mov.b32 	%r656, 16;
	// begin inline asm
	{
    .reg .pred p;
    and.b32 %r654, %r664, %r656;    setp.ne.u32 p, %r654, 0;
    vote.ballot.sync.b32 %r654, p, 0xffffffff;
    @!p not.b32 %r654, %r654;
}

	// end inline asm
	and.b32  	%r673, %r654, %r672;
	mov.b32 	%r659, 32;
	// begin inline asm
	{
    .reg .pred p;
    and.b32 %r657, %r664, %r659;    setp.ne.u32 p, %r657, 0;
    vote.ballot.sync.b32 %r657, p, 0xffffffff;
    @!p not.b32 %r657, %r657;
}

	// end inline asm
	and.b32  	%r674, %r657, %r673;
	mov.b32 	%r662, 64;
	// begin inline asm
	{
    .reg .pred p;
    and.b32 %r660, %r664, %r662;    setp.ne.u32 p, %r660, 0;
    vote.ballot.sync.b32 %r660, p, 0xffffffff;
    @!p not.b32 %r660, %r660;
}

	// end inline asm
	and.b32  	%r675, %r660, %r674;
	mov.b32 	%r665, 128;
	// begin inline asm
	{
    .reg .pred p;
    and.b32 %r663, %r664, %r665;    setp.ne.u32 p, %r663, 0;
    vote.ballot.sync.b32 %r663, p, 0xffffffff;
    @!p not.b32 %r663, %r663;
}

	// end inline asm
	and.b32  	%r676, %r663, %r675;
	clz.b32 	%r677, %r676;
	sub.s32 	%r77, 31, %r677;
	and.b32  	%r678, %r486, %r676;
	popc.b32 	%r78, %r678;
	setp.ne.s32 	%p133, %r162, %r77;
	mov.b32 	%r1238, 0;
	@%p133 bra 	$L__BB10_149;
	shl.b32 	%r679, %r664, 2;
	add.s32 	%r680, %r9, %r679;
	atom.shared.add.u32 	%r1238, [%r680], %r78;
$L__BB10_149:
	shfl.sync.idx.b32	%r706|%p134, %r1238, %r77, 31, -1;
	add.s32 	%r81, %r78, %r706;
	setp.eq.s64 	%p135, %rd795, 9223372036854775807;
	selp.b64 	%rd341, -9223372036854775808, %rd795, %p135;
	shr.u64 	%rd342, %rd341, %r512;
	cvt.u32.u64 	%r708, %rd342;
	and.b32  	%r703, %r708, %r8;
	mov.b32 	%r683, 1;
	// begin inline asm
	{
    .reg .pred p;
    and.b32 %r681, %r703, %r683;    setp.ne.u32 p, %r681, 0;
    vote.ballot.sync.b32 %r681, p, 0xffffffff;
    @!p not.b32 %r681, %r681;
}

	// end inline asm
	mov.b32 	%r686, 2;
	// begin inline asm
	{
    .reg .pred p;
    and.b32 %r684, %r703, %r686;    setp.ne.u32 p, %r684, 0;
    vote.ballot.sync.b32 %r684, p, 0xffffffff;
    @!p not.b32 %r684, %r684;
}

	// end inline asm
	and.b32  	%r709, %r684, %r681;
	mov.b32 	%r689, 4;
	// begin inline asm
	{
    .reg .pred p;
    and.b32 %r687, %r703, %r689;    setp.ne.u32 p, %r687, 0;
    vote.ballot.sync.b32 %r687, p, 0xffffffff;
    @!p not.b32 %r687, %r687;
}

	// end inline asm
	and.b32  	%r710, %r687, %r709;
	mov.b32 	%r692, 8;
	// begin inline asm
	{
    .reg .pred p;
    and.b32 %r690, %r703, %r692;    setp.ne.u32 p, %r690, 0;
    vote.ballot.sync.b32 %r690, p, 0xffffffff;
    @!p not.b32 %r690, %r690;
}

	// end inline asm
	and.b32  	%r711, %r690, %r710;
	mov.b32 	%r695, 16;
	// begin inline asm
	{
    .reg .pred p;
    and.b32 %r693, %r703, %r695;    setp.ne.u32 p, %r693, 0;
    vote.ballot.sync.b32 %r693, p, 0xffffffff;
    @!p not.b32 %r693, %r693;
}

	// end inline asm
	and.b32  	%r712, %r693, %r711;
	mov.b32 	%r698, 32;
	// begin inline asm
	{
    .reg .pred p;
    and.b32 %r696, %r703, %r698;    setp.ne.u32 p, %r696, 0;
    vote.ballot.sync.b32 %r696, p, 0xffffffff;
    @!p not.b32 %r696, %r696;
}

	// end inline asm
	and.b32  	%r713, %r696, %r712;
	mov.b32 	%r701, 64;
	// begin inline asm
	{
    .reg .pred p;
    and.b32 %r699, %r703, %r701;    setp.ne.u32 p, %r699, 0;
    vote.ballot.sync.b32 %r699, p, 0xffffffff;
    @!p not.b32 %r699, %r699;
}

	// end inline asm
	and.b32  	%r714, %r699, %r713;
	mov.b32 	%r704, 128;
	// begin inline asm
	{
    .reg .pred p;
    and.b32 %r702, %r703, %r704;    setp.ne.u32 p, %r702, 0;
    vote.ballot.sync.b32 %r702, p, 0xffffffff;
    @!p not.b32 %r702, %r702;
}

	// end inline asm
	and.b32  	%r715, %r702, %r714;
	clz.b32 	%r716, %r715;
	sub.s32 	%r83, 31, %r716;
	and.b32  	%r717, %r486, %r715;
	popc.b32 	%r84, %r717;
	setp.ne.s32 	%p136, %r162, %r83;
	mov.b32 	%r1239, 0;
	@%p136 bra 	$L__BB10_151;
	shl.b32 	%r718, %r703, 2;
	add.s32 	%r719, %r9, %r718;
	atom.shared.add.u32 	%r1239, [%r719], %r84;
$L__BB10_151:
	shfl.sync.idx.b32	%r745|%p137, %r1239, %r83, 31, -1;
	add.s32 	%r87, %r84, %r745;
	setp.eq.s64 	%p138, %rd794, 9223372036854775807;
	selp.b64 	%rd343, -9223372036854775808, %rd794, %p138;
	shr.u64 	%rd344, %rd343, %r512;
	cvt.u32.u64 	%r747, %rd344;
	and.b32  	%r742, %r747, %r8;
	mov.b32 	%r722, 1;
	// begin inline asm
	{
    .reg .pred p;
    and.b32 %r720, %r742, %r722;    setp.ne.u32 p, %r720, 0;
    vote.ballot.sync.b32 %r720, p, 0xffffffff;
    @!p not.b32 %r720, %r720;
}

	// end inline asm
	mov.b32 	%r725, 2;
	// begin inline asm
	{
    .reg .pred p;
    and.b32 %r723, %r742, %r725;    setp.ne.u32 p, %r723, 0;
    vote.ballot.sync.b32 %r723, p, 0xffffffff;
    @!p not.b32 %r723, %r723;
}

	// end inline asm
	and.b32  	%r748, %r723, %r720;
	mov.b32 	%r728, 4;
	// begin inline asm
	{
    .reg .pred p;
    and.b32 %r726, %r742, %r728;    setp.ne.u32 p, %r726, 0;
    vote.ballot.sync.b32 %r726, p, 0xffffffff;
    @!p not.b32 %r726, %r726;
}

	// end inline asm
	and.b32  	%r749, %r726, %r748;
	mov.b32 	%r731, 8;
	// begin inline asm
	{
    .reg .pred p;
    and.b32 %r729, %r742, %r731;    setp.ne.u32 p, %r729, 0;
    vote.ballot.sync.b32 %r729, p, 0xffffffff;
    @!p not.b32 %r729, %r729;
}

	// end inline asm
	and.b32  	%r750, %r729, %r749;
	mov.b32 	%r734, 16;
	// begin inline asm
	{
    .reg .pred p;
    and.b32 %r732, %r742, %r734;    setp.ne.u32 p, %r732, 0;
    vote.ballot.sync.b32 %r732, p, 0xffffffff;
    @!p not.b32 %r732, %r732;
}

	// end inline asm
	and.b32  	%r751, %r732, %r750;
	mov.b32 	%r737, 32;
	// begin inline asm
	{
    .reg .pred p;
    and.b32 %r735, %r742, %r737;    setp.ne.u32 p, %r735, 0;
    vote.ballot.sync.b32 %r735, p, 0xffffffff;
    @!p not.b32 %r735, %r735;
}

	// end inline asm
	and.b32  	%r752, %r735, %r751;
	mov.b32 	%r740, 64;
	// begin inline asm
	{
    .reg .pred p;
    and.b32 %r738, %r742, %r740;    setp.ne.u32 p, %r738, 0;
    vote.ballot.sync.b32 %r738, p, 0xffffffff;
    @!p not.b32 %r738, %r738;
}

	// end inline asm
	and.b32  	%r753, %r738, %r752;
	mov.b32 	%r743, 128;
	// begin inline asm
	{
    .reg .pred p;
    and.b32 %r741, %r742, %r743;    setp.ne.u32 p, %r741, 0;
    vote.ballot.sync.b32 %r741, p, 0xffffffff;
    @!p not.b32 %r741, %r741;
}

	// end inline asm
	and.b32  	%r754, %r741, %r753;
	clz.b32 	%r755, %r754;
	sub.s32 	%r89, 31, %r755;
	and.b32  	%r756, %r486, %r754;
	popc.b32 	%r90, %r756;
	setp.ne.s32 	%p139, %r162, %r89;
	mov.b32 	%r1240, 0;
	@%p139 bra 	$L__BB10_153;
	shl.b32 	%r757, %r742, 2;
	add.s32 	%r758, %r9, %r757;
	atom.shared.add.u32 	%r1240, [%r758], %r90;
$L__BB10_153:
	shfl.sync.idx.b32	%r784|%p140, %r1240, %r89, 31, -1;
	add.s32 	%r93, %r90, %r784;
	setp.eq.s64 	%p141, %rd793, 9223372036854775807;
	selp.b64 	%rd345, -9223372036854775808, %rd793, %p141;
	shr.u64 	%rd346, %rd345, %r512;
	cvt.u32.u64 	%r786, %rd346;
	and.b32  	%r781, %r786, %r8;
	mov.b32 	%r761, 1;
	// begin inline asm
	{
    .reg .pred p;
    and.b32 %r759, %r781, %r761;    setp.ne.u32 p, %r759, 0;
    vote.ballot.sync.b32 %r759, p, 0xffffffff;
    @!p not.b32 %r759, %r759;
}

	// end inline asm
	mov.b32 	%r764, 2;
	// begin inline asm
	{
    .reg .pred p;
    and.b32 %r762, %r781, %r764;    setp.ne.u32 p, %r762, 0;
    vote.ballot.sync.b32 %r762, p, 0xffffffff;
    @!p not.b32 %r762, %r762;
}

	// end inline asm
	and.b32  	%r787, %r762, %r759;
	mov.b32 	%r767, 4;
	// begin inline asm
	{
    .reg .pred p;
    and.b32 %r765, %r781, %r767;    setp.ne.u32 p, %r765, 0;
    vote.ballot.sync.b32 %r765, p, 0xffffffff;
    @!p not.b32 %r765, %r765;
}

	// end inline asm
	and.b32  	%r788, %r765, %r787;
	mov.b32 	%r770, 8;
	// begin inline asm
	{
    .reg .pred p;
    and.b32 %r768, %r781, %r770;    setp.ne.u32 p, %r768, 0;
    vote.ballot.sync.b32 %r768, p, 0xffffffff;
    @!p not.b32 %r768, %r768;
}

	// end inline asm
	and.b32  	%r789, %r768, %r788;
	mov.b32 	%r773, 16;
	// begin inline asm
	{
    .reg .pred p;
    and.b32 %r771, %r781, %r773;    setp.ne.u32 p, %r771, 0;
    vote.ballot.sync.b32 %r771, p, 0xffffffff;
    @!p not.b32 %r771, %r771;
}

	// end inline asm
	and.b32  	%r790, %r771, %r789;
	mov.b32 	%r776, 32;
	// begin inline asm
	{
    .reg .pred p;
    and.b32 %r774, %r781, %r776;    setp.ne.u32 p, %r774, 0;
    vote.ballot.sync.b32 %r774, p, 0xffffffff;
    @!p not.b32 %r774, %r774;
}

	// end inline asm
	and.b32  	%r791, %r774, %r790;
	mov.b32 	%r779, 64;
	// begin inline asm
	{
    .reg .pred p;
    and.b32 %r777, %r781, %r779;    setp.ne.u32 p, %r777, 0;
    vote.ballot.sync.b32 %r777, p, 0xffffffff;
    @!p not.b32 %r777, %r777;
}

	// end inline asm
	and.b32  	%r792, %r777, %r791;
	mov.b32 	%r782, 128;
	// begin inline asm
	{
    .reg .pred p;
    and.b32 %r780, %r781, %r782;    setp.ne.u32 p, %r780, 0;
    vote.ballot.sync.b32 %r780, p, 0xffffffff;
    @!p not.b32 %r780, %r780;
}

	// end inline asm
	and.b32  	%r793, %r780, %r792;
	clz.b32 	%r794, %r793;
	sub.s32 	%r95, 31, %r794;
	and.b32  	%r795, %r486, %r793;
	popc.b32 	%r96, %r795;
	setp.ne.s32 	%p142, %r162, %r95;
	mov.b32 	%r1241, 0;
	@%p142 bra 	$L__BB10_155;
	shl.b32 	%r796, %r781, 2;
	add.s32 	%r797, %r9, %r796;
	atom.shared.add.u32 	%r1241, [%r797], %r96;
$L__BB10_155:
	shfl.sync.idx.b32	%r823|%p143, %r1241, %r95, 31, -1;
	add.s32 	%r99, %r96, %r823;
	setp.eq.s64 	%p144, %rd792, 9223372036854775807;
	selp.b64 	%rd347, -9223372036854775808, %rd792, %p144;
	shr.u64 	%rd348, %rd347, %r512;
	cvt.u32.u64 	%r825, %rd348;
	and.b32  	%r820, %r825, %r8;
	mov.b32 	%r800, 1;
	// begin inline asm
	{
    .reg .pred p;
    and.b32 %r798, %r820, %r800;    setp.ne.u32 p, %r798, 0;
    vote.ballot.sync.b32 %r798, p, 0xffffffff;
    @!p not.b32 %r798, %r798;
}

	// end inline asm
	mov.b32 	%r803, 2;
	// begin inline asm
	{
    .reg .pred p;
    and.b32 %r801, %r820, %r803;    setp.ne.u32 p, %r801, 0;
    vote.ballot.sync.b32 %r801, p, 0xffffffff;
    @!p not.b32 %r801, %r801;
}

	// end inline asm
	and.b32  	%r826, %r801, %r798;
	mov.b32 	%r806, 4;
	// begin inline asm
	{
    .reg .pred p;
    and.b32 %r804, %r820, %r806;    setp.ne.u32 p, %r804, 0;
    vote.ballot.sync.b32 %r804, p, 0xffffffff;
    @!p not.b32 %r804, %r804;
}

	// end inline asm
	and.b32  	%r827, %r804, %r826;
	mov.b32 	%r809, 8;
	// begin inline asm
	{
    .reg .pred p;
    and.b32 %r807, %r820, %r809;    setp.ne.u32 p, %r807, 0;
    vote.ballot.sync.b32 %r807, p, 0xffffffff;
    @!p not.b32 %r807, %r807;
}

	// end inline asm
	and.b32  	%r828, %r807, %r827;
	mov.b32 	%r812, 16;
	// begin inline asm
	{
    .reg .pred p;
    and.b32 %r810, %r820, %r812;    setp.ne.u32 p, %r810, 0;
    vote.ballot.sync.b32 %r810, p, 0xffffffff;
    @!p not.b32 %r810, %r810;
}

	// end inline asm
	and.b32  	%r829, %r810, %r828;
	mov.b32 	%r815, 32;
	// begin inline asm
	{
    .reg .pred p;
    and.b32 %r813, %r820, %r815;    setp.ne.u32 p, %r813, 0;
    vote.ballot.sync.b32 %r813, p, 0xffffffff;
    @!p not.b32 %r813, %r813;
}

	// end inline asm
	and.b32  	%r830, %r813, %r829;
	mov.b32 	%r818, 64;
	// begin inline asm
	{
    .reg .pred p;
    and.b32 %r816, %r820, %r818;    setp.ne.u32 p, %r816, 0;
    vote.ballot.sync.b32 %r816, p, 0xffffffff;
    @!p not.b32 %r816, %r816;
}

	// end inline asm
	and.b32  	%r831, %r816, %r830;
	mov.b32 	%r821, 128;
	// begin inline asm
	{
    .reg .pred p;
    and.b32 %r819, %r820, %r821;    setp.ne.u32 p, %r819, 0;
    vote.ballot.sync.b32 %r819, p, 0xffffffff;
    @!p not.b32 %r819, %r819;
}

	// end inline asm
	and.b32  	%r832, %r819, %r831;
	clz.b32 	%r833, %r832;
	sub.s32 	%r101, 31, %r833;
	and.b32  	%r834, %r486, %r832;
	popc.b32 	%r102, %r834;
	setp.ne.s32 	%p145, %r162, %r101;
	mov.b32 	%r1242, 0;
	@%p145 bra 	$L__BB10_157;
	shl.b32 	%r835, %r820, 2;
	add.s32 	%r836, %r9, %r835;
	atom.shared.add.u32 	%r1242, [%r836], %r102;
$L__BB10_157:
	shfl.sync.idx.b32	%r862|%p146, %r1242, %r101, 31, -1;
	add.s32 	%r105, %r102, %r862;
	setp.eq.s64 	%p147, %rd791, 9223372036854775807;
	selp.b64 	%rd349, -9223372036854775808, %rd791, %p147;
	shr.u64 	%rd350, %rd349, %r512;
	cvt.u32.u64 	%r864, %rd350;
	and.b32  	%r859, %r864, %r8;
	mov.b32 	%r839, 1;
	// begin inline asm
	{
    .reg .pred p;
    and.b32 %r837, %r859, %r839;    setp.ne.u32 p, %r837, 0;
    vote.ballot.sync.b32 %r837, p, 0xffffffff;
    @!p not.b32 %r837, %r837;
}

	// end inline asm
	mov.b32 	%r842, 2;
	// begin inline asm
	{
    .reg .pred p;
    and.b32 %r840, %r859, %r842;    setp.ne.u32 p, %r840, 0;
    vote.ballot.sync.b32 %r840, p, 0xffffffff;
    @!p not.b32 %r840, %r840;
}

	// end inline asm
	and.b32  	%r865, %r840, %r837;
	mov.b32 	%r845, 4;
	// begin inline asm
	{
    .reg .pred p;
    and.b32 %r843, %r859, %r845;    setp.ne.u32 p, %r843, 0;
    vote.ballot.sync.b32 %r843, p, 0xffffffff;
    @!p not.b32 %r843, %r843;
}

	// end inline asm
	and.b32  	%r866, %r843, %r865;
	mov.b32 	%r848, 8;
	// begin inline asm
	{
    .reg .pred p;
    and.b32 %r846, %r859, %r848;    setp.ne.u32 p, %r846, 0;
    vote.ballot.sync.b32 %r846, p, 0xffffffff;
    @!p not.b32 %r846, %r846;
}

	// end inline asm
	and.b32  	%r867, %r846, %r866;
	mov.b32 	%r851, 16;
	// begin inline asm
	{
    .reg .pred p;
    and.b32 %r849, %r859, %r851;    setp.ne.u32 p, %r849, 0;
    vote.ballot.sync.b32 %r849, p, 0xffffffff;
    @!p not.b32 %r849, %r849;
}

	// end inline asm
	and.b32  	%r868, %r849, %r867;
	mov.b32 	%r854, 32;
	// begin inline asm
	{
    .reg .pred p;
    and.b32 %r852, %r859, %r854;    setp.ne.u32 p, %r852, 0;
    vote.ballot.sync.b32 %r852, p, 0xffffffff;
    @!p not.b32 %r852, %r852;
}

	// end inline asm
	and.b32  	%r869, %r852, %r868;
	mov.b32 	%r857, 64;
	// begin inline asm
	{
    .reg .pred p;
    and.b32 %r855, %r859, %r857;    setp.ne.u32 p, %r855, 0;
    vote.ballot.sync.b32 %r855, p, 0xffffffff;
    @!p not.b32 %r855, %r855;
}

	// end inline asm
	and.b32  	%r870, %r855, %r869;
	mov.b32 	%r860, 128;
	// begin inline asm
	{
    .reg .pred p;
    and.b32 %r858, %r859, %r860;    setp.ne.u32 p, %r858, 0;
    vote.ballot.sync.b32 %r858, p, 0xffffffff;
    @!p not.b32 %r858, %r858;
}

	// end inline asm
	and.b32  	%r871, %r858, %r870;
	clz.b32 	%r872, %r871;
	sub.s32 	%r107, 31, %r872;
	and.b32  	%r873, %r486, %r871;
	popc.b32 	%r108, %r873;
	setp.ne.s32 	%p148, %r162, %r107;
	mov.b32 	%r1243, 0;
	@%p148 bra 	$L__BB10_159;
	shl.b32 	%r874, %r859, 2;
	add.s32 	%r875, %r9, %r874;
	atom.shared.add.u32 	%r1243, [%r875], %r108;
$L__BB10_159:
	shfl.sync.idx.b32	%r901|%p149, %r1243, %r107, 31, -1;
	add.s32 	%r111, %r108, %r901;
	setp.eq.s64 	%p150, %rd790, 9223372036854775807;
	selp.b64 	%rd351, -9223372036854775808, %rd790, %p150;
	shr.u64 	%rd352, %rd351, %r512;
	cvt.u32.u64 	%r903, %rd352;
	and.b32  	%r898, %r903, %r8;
	mov.b32 	%r878, 1;
	// begin inline asm
	{
    .reg .pred p;
    and.b32 %r876, %r898, %r878;    setp.ne.u32 p, %r876, 0;
    vote.ballot.sync.b32 %r876, p, 0xffffffff;
    @!p not.b32 %r876, %r876;
}

	// end inline asm
	mov.b32 	%r881, 2;
	// begin inline asm
	{
    .reg .pred p;
    and.b32 %r879, %r898, %r881;    setp.ne.u32 p, %r879, 0;
    vote.ballot.sync.b32 %r879, p, 0xffffffff;
    @!p not.b32 %r879, %r879;
}

	// end inline asm
	and.b32  	%r904, %r879, %r876;
	mov.b32 	%r884, 4;
	// begin inline asm
	{
    .reg .pred p;
    and.b32 %r882, %r898, %r884;    setp.ne.u32 p, %r882, 0;
    vote.ballot.sync.b32 %r882, p, 0xffffffff;
    @!p not.b32 %r882, %r882;
}

	// end inline asm
	and.b32  	%r905, %r882, %r904;
	mov.b32 	%r887, 8;
	// begin inline asm
	{
    .reg .pred p;
    and.b32 %r885, %r898, %r887;    setp.ne.u32 p, %r885, 0;
    vote.ballot.sync.b32 %r885, p, 0xffffffff;
    @!p not.b32 %r885, %r885;
}

	// end inline asm
	and.b32  	%r906, %r885, %r905;
	mov.b32 	%r890, 16;
	// begin inline asm
	{
    .reg .pred p;
    and.b32 %r888, %r898, %r890;    setp.ne.u32 p, %r888, 0;
    vote.ballot.sync.b32 %r888, p, 0xffffffff;
    @!p not.b32 %r888, %r888;
}

	// end inline asm
	and.b32  	%r907, %r888, %r906;
	mov.b32 	%r893, 32;
	// begin inline asm
	{
    .reg .pred p;
    and.b32 %r891, %r898, %r893;    setp.ne.u32 p, %r891, 0;
    vote.ballot.sync.b32 %r891, p, 0xffffffff;
    @!p not.b32 %r891, %r891;
}

	// end inline asm
	and.b32  	%r908, %r891, %r907;
	mov.b32 	%r896, 64;
	// begin inline asm
	{
    .reg .pred p;
    and.b32 %r894, %r898, %r896;    setp.ne.u32 p, %r894, 0;
    vote.ballot.sync.b32 %r894, p, 0xffffffff;
    @!p not.b32 %r894, %r894;
}

	// end inline asm
	and.b32  	%r909, %r894, %r908;
	mov.b32 	%r899, 128;
	// begin inline asm
	{
    .reg .pred p;
    and.b32 %r897, %r898, %r899;    setp.ne.u32 p, %r897, 0;
    vote.ballot.sync.b32 %r897, p, 0xffffffff;
    @!p not.b32 %r897, %r897;
}

	// end inline asm
	and.b32  	%r910, %r897, %r909;
	clz.b32 	%r911, %r910;
	sub.s32 	%r113, 31, %r911;
	and.b32  	%r912, %r486, %r910;
	popc.b32 	%r114, %r912;
	setp.ne.s32 	%p151, %r162, %r113;
	mov.b32 	%r1244, 0;
	@%p151 bra 	$L__BB10_161;
	shl.b32 	%r913, %r898, 2;
	add.s32 	%r914, %r9, %r913;
	atom.shared.add.u32 	%r1244, [%r914], %r114;
$L__BB10_161:
	shfl.sync.idx.b32	%r940|%p152, %r1244, %r113, 31, -1;
	add.s32 	%r117, %r114, %r940;
	setp.eq.s64 	%p153, %rd789, 9223372036854775807;
	selp.b64 	%rd353, -9223372036854775808, %rd789, %p153;
	shr.u64 	%rd354, %rd353, %r512;
	cvt.u32.u64 	%r942, %rd354;
	and.b32  	%r937, %r942, %r8;
	mov.b32 	%r917, 1;
	// begin inline asm
	{
    .reg .pred p;
    and.b32 %r915, %r937, %r917;    setp.ne.u32 p, %r915, 0;
    vote.ballot.sync.b32 %r915, p, 0xffffffff;
    @!p not.b32 %r915, %r915;
}

	// end inline asm
	mov.b32 	%r920, 2;
	// begin inline asm
	{
    .reg .pred p;
    and.b32 %r918, %r937, %r920;    setp.ne.u32 p, %r918, 0;
    vote.ballot.sync.b32 %r918, p, 0xffffffff;
    @!p not.b32 %r918, %r918;
}

	// end inline asm
	and.b32  	%r943, %r918, %r915;
	mov.b32 	%r923, 4;
	// begin inline asm
	{
    .reg .pred p;
    and.b32 %r921, %r937, %r923;    setp.ne.u32 p, %r921, 0;
    vote.ballot.sync.b32 %r921, p, 0xffffffff;
    @!p not.b32 %r921, %r921;
}

	// end inline asm
	and.b32  	%r944, %r921, %r943;
	mov.b32 	%r926, 8;
	// begin inline asm
	{
    .reg .pred p;
    and.b32 %r924, %r937, %r926;    setp.ne.u32 p, %r924, 0;
    vote.ballot.sync.b32 %r924, p, 0xffffffff;
    @!p not.b32 %r924, %r924;
}

	// end inline asm
	and.b32  	%r945, %r924, %r944;
	mov.b32 	%r929, 16;
	// begin inline asm
	{
    .reg .pred p;
    and.b32 %r927, %r937, %r929;    setp.ne.u32 p, %r927, 0;
    vote.ballot.sync.b32 %r927, p, 0xffffffff;
    @!p not.b32 %r927, %r927;
}

	// end inline asm
	and.b32  	%r946, %r927, %r945;
	mov.b32 	%r932, 32;
	// begin inline asm
	{
    .reg .pred p;
    and.b32 %r930, %r937, %r932;    setp.ne.u32 p, %r930, 0;
    vote.ballot.sync.b32 %r930, p, 0xffffffff;
    @!p not.b32 %r930, %r930;
}

	// end inline asm
	and.b32  	%r947, %r930, %r946;
	mov.b32 	%r935, 64;
	// begin inline asm
	{
    .reg .pred p;
    and.b32 %r933, %r937, %r935;    setp.ne.u32 p, %r933, 0;
    vote.ballot.sync.b32 %r933, p, 0xffffffff;
    @!p not.b32 %r933, %r933;
}

	// end inline asm
	and.b32  	%r948, %r933, %r947;
	mov.b32 	%r938, 128;
	// begin inline asm
	{
    .reg .pred p;
    and.b32 %r936, %r937, %r938;    setp.ne.u32 p, %r936, 0;
    vote.ballot.sync.b32 %r936, p, 0xffffffff;
    @!p not.b32 %r936, %r936;
}

	// end inline asm
	and.b32  	%r949, %r936, %r948;
	clz.b32 	%r950, %r949;
	sub.s32 	%r119, 31, %r950;
	and.b32  	%r951, %r486, %r949;
	popc.b32 	%r120, %r951;
	setp.ne.s32 	%p154, %r162, %r119;
	mov.b32 	%r1245, 0;
	@%p154 bra 	$L__BB10_163;
	shl.b32 	%r952, %r937, 2;
	add.s32 	%r953, %r9, %r952;
	atom.shared.add.u32 	%r1245, [%r953], %r120;
$L__BB10_163:
	shfl.sync.idx.b32	%r954|%p156, %r1245, %r119, 31, -1;
	add.s32 	%r955, %r120, %r954;
	bar.sync 	0;
	shl.b32 	%r956, %r57, 3;
	mov.u32 	%r957, _ZZN3cub18CUB_300001_SM_10006detail10radix_sort29DeviceRadixSortOnesweepKernelINS1_5radix10policy_hubIdmyE10Policy1000ELNS0_9SortOrderE0EdmyiiNS1_21identity_decomposer_tEEEvPT5_SB_PT3_PKSC_PT1_PKSG_PT2_PKSK_T4_iiT6_E1s;
	add.s32 	%r123, %r957, %r956;
	st.shared.u64 	[%r123+-8], %rd800;
	shl.b32 	%r958, %r63, 3;
	add.s32 	%r124, %r957, %r958;
	st.shared.u64 	[%r124+-8], %rd799;
	shl.b32 	%r959, %r69, 3;
	add.s32 	%r125, %r957, %r959;
	st.shared.u64 	[%r125+-8], %rd798;
	shl.b32 	%r960, %r75, 3;
	add.s32 	%r126, %r957, %r960;
	st.shared.u64 	[%r126+-8], %rd797;
	shl.b32 	%r961, %r81, 3;
	add.s32 	%r127, %r957, %r961;
	st.shared.u64 	[%r127+-8], %rd796;
	shl.b32 	%r962, %r87, 3;
	add.s32 	%r128, %r957, %r962;
	st.shared.u64 	[%r128+-8], %rd795;
	shl.b32 	%r963, %r93, 3;
	add.s32 	%r129, %r957, %r963;
	st.shared.u64 	[%r129+-8], %rd794;
	shl.b32 	%r964, %r99, 3;
	add.s32 	%r130, %r957, %r964;
	st.shared.u64 	[%r130+-8], %rd793;
	shl.b32 	%r965, %r105, 3;
	add.s32 	%r131, %r957, %r965;
	st.shared.u64 	[%r131+-8], %rd792;
	shl.b32 	%r966, %r111, 3;
	add.s32 	%r132, %r957, %r966;
	st.shared.u64 	[%r132+-8], %rd791;
	shl.b32 	%r967, %r117, 3;
	add.s32 	%r133, %r957, %r967;
	st.shared.u64 	[%r133+-8], %rd790;
	shl.b32 	%r968, %r955, 3;
	add.s32 	%r134, %r957, %r968;
	st.shared.u64 	[%r134+-8], %rd789;
	shl.b32 	%r969, %r1, 3;
	add.s32 	%r970, %r957, %r969;
	add.s32 	%r135, %r970, 36864;
	@%p48 bra 	$L__BB10_171;
	ld.global.u64 	%rd355, [%rd72];
	sub.s64 	%rd801, %rd355, %rd152;
	st.shared.u64 	[%r135], %rd801;
	setp.lt.s32 	%p157, %r4, 1;
	mov.u32 	%r1249, %r1229;
	@%p157 bra 	$L__BB10_170;
	mov.b32 	%r1247, -1;
	mov.u32 	%r1246, %r4;
	mov.u32 	%r1249, %r1229;
$L__BB10_166:
	add.s32 	%r139, %r1246, -1;
	shl.b32 	%r972, %r139, 8;
	add.s32 	%r973, %r972, %r1;
	mul.wide.s32 	%rd356, %r973, 4;
	add.s64 	%rd154, %rd3, %rd356;
$L__BB10_167:
	membar.cta;
	ld.volatile.global.u32 	%r140, [%rd154];
	setp.eq.s32 	%p158, %r140, 0;
	@%p158 bra 	$L__BB10_167;
	and.b32  	%r974, %r140, 1073741823;
	add.s32 	%r1249, %r974, %r1249;
	setp.gt.s32 	%p159, %r140, -1;
	vote.sync.ballot.b32 	%r1247, %p159, %r1247;
	setp.gt.u32 	%p161, %r1246, 1;
	and.pred  	%p162, %p159, %p161;
	mov.u32 	%r1246, %r139;
	@%p162 bra 	$L__BB10_166;
	ld.shared.u64 	%rd801, [%r135];
$L__BB10_170:
	or.b32  	%r975, %r1249, -2147483648;
	st.volatile.global.u32 	[%rd67], %r975;
	sub.s32 	%r976, %r1249, %r1229;
	cvt.s64.s32 	%rd357, %r976;
	add.s64 	%rd358, %rd801, %rd357;
	st.shared.u64 	[%r135], %rd358;
$L__BB10_171:
	ld.param.u64 	%rd740, [_ZN3cub18CUB_300001_SM_10006detail10radix_sort29DeviceRadixSortOnesweepKernelINS1_5radix10policy_hubIdmyE10Policy1000ELNS0_9SortOrderE0EdmyiiNS1_21identity_decomposer_tEEEvPT5_SB_PT3_PKSC_PT1_PKSG_PT2_PKSK_T4_iiT6__param_2];
	setp.gt.u32 	%p163, %r1, 255;
	setp.lt.s32 	%p164, %r5, %r159;
	setp.eq.s64 	%p165, %rd740, 0;
	or.pred  	%p166, %p165, %p164;
	or.pred  	%p167, %p163, %p166;
	@%p167 bra 	$L__BB10_173;
	ld.param.u64 	%rd741, [_ZN3cub18CUB_300001_SM_10006detail10radix_sort29DeviceRadixSortOnesweepKernelINS1_5radix10policy_hubIdmyE10Policy1000ELNS0_9SortOrderE0EdmyiiNS1_21identity_decomposer_tEEEvPT5_SB_PT3_PKSC_PT1_PKSG_PT2_PKSK_T4_iiT6__param_2];
	ld.shared.u64 	%rd359, [%r135];
	cvt.s64.s32 	%rd360, %r1229;
	add.s64 	%rd361, %rd152, %rd360;
	add.s64 	%rd362, %rd361, %rd359;
	cvta.to.global.u64 	%rd363, %rd741;
	shl.b64 	%rd364, %rd70, 3;
	add.s64 	%rd365, %rd363, %rd364;
	st.global.u64 	[%rd365], %rd362;
$L__BB10_173:
	setp.gt.s32 	%p168, %r5, %r159;
	bar.sync 	0;
	@%p168 bra 	$L__BB10_175;
	ld.shared.u64 	%rd366, [%r135+-36864];
	setp.eq.s64 	%p169, %rd366, 9223372036854775807;
	selp.b64 	%rd367, -9223372036854775808, %rd366, %p169;
	shr.u64 	%rd368, %rd367, %r512;
	cvt.u32.u64 	%r978, %rd368;
	and.b32  	%r979, %r978, %r8;
	shl.b32 	%r980, %r979, 3;
	add.s32 	%r982, %r957, 36864;
	add.s32 	%r983, %r982, %r980;
	ld.shared.u64 	%rd369, [%r983];
	add.s64 	%rd370, %rd369, %rd70;
	setp.gt.s64 	%p170, %rd366, -1;
	selp.b64 	%rd371, -1, -9223372036854775808, %p170;
	xor.b64  	%rd372, %rd371, %rd366;
	shl.b64 	%rd373, %rd370, 3;
	add.s64 	%rd374, %rd2, %rd373;
	st.global.u64 	[%rd374], %rd372;
	bar.warp.sync 	-1;
	ld.shared.u64 	%rd375, [%r135+-33792];
	setp.eq.s64 	%p171, %rd375, 9223372036854775807;
	selp.b64 	%rd376, -9223372036854775808, %rd375, %p171;
	shr.u64 	%rd377, %rd376, %r512;
	cvt.u32.u64 	%r984, %rd377;
	and.b32  	%r985, %r984, %r8;
	shl.b32 	%r986, %r985, 3;
	add.s32 	%r987, %r982, %r986;
	ld.shared.u64 	%rd378, [%r987];
	add.s64 	%rd379, %rd378, %rd70;
	setp.gt.s64 	%p172, %rd375, -1;
	selp.b64 	%rd380, -1, -9223372036854775808, %p172;
	xor.b64  	%rd381, %rd380, %rd375;
	shl.b64 	%rd382, %rd379, 3;
	add.s64 	%rd383, %rd2, %rd382;
	st.global.u64 	[%rd383+3072], %rd381;
	bar.warp.sync 	-1;
	ld.shared.u64 	%rd384, [%r135+-30720];
	setp.eq.s64 	%p173, %rd384, 9223372036854775807;
	selp.b64 	%rd385, -9223372036854775808, %rd384, %p173;
	shr.u64 	%rd386, %rd385, %r512;
	cvt.u32.u64 	%r988, %rd386;
	and.b32  	%r989, %r988, %r8;
	shl.b32 	%r990, %r989, 3;
	add.s32 	%r991, %r982, %r990;
	ld.shared.u64 	%rd387, [%r991];
	add.s64 	%rd388, %rd387, %rd70;
	setp.gt.s64 	%p174, %rd384, -1;
	selp.b64 	%rd389, -1, -9223372036854775808, %p174;
	xor.b64  	%rd390, %rd389, %rd384;
	shl.b64 	%rd391, %rd388, 3;
	add.s64 	%rd392, %rd2, %rd391;
	st.global.u64 	[%rd392+6144], %rd390;
	bar.warp.sync 	-1;
	ld.shared.u64 	%rd393, [%r135+-27648];
	setp.eq.s64 	%p175, %rd393, 9223372036854775807;
	selp.b64 	%rd394, -9223372036854775808, %rd393, %p175;
	shr.u64 	%rd395, %rd394, %r512;
	cvt.u32.u64 	%r992, %rd395;
	and.b32  	%r993, %r992, %r8;
	shl.b32 	%r994, %r993, 3;
	add.s32 	%r995, %r982, %r994;
	ld.shared.u64 	%rd396, [%r995];
	add.s64 	%rd397, %rd396, %rd70;
	setp.gt.s64 	%p176, %rd393, -1;
	selp.b64 	%rd398, -1, -9223372036854775808, %p176;
	xor.b64  	%rd399, %rd398, %rd393;
	shl.b64 	%rd400, %rd397, 3;
	add.s64 	%rd401, %rd2, %rd400;
	st.global.u64 	[%rd401+9216], %rd399;
	bar.warp.sync 	-1;
	ld.shared.u64 	%rd402, [%r135+-24576];
	setp.eq.s64 	%p177, %rd402, 9223372036854775807;
	selp.b64 	%rd403, -9223372036854775808, %rd402, %p177;
	shr.u64 	%rd404, %rd403, %r512;
	cvt.u32.u64 	%r996, %rd404;
	and.b32  	%r997, %r996, %r8;
	shl.b32 	%r998, %r997, 3;
	add.s32 	%r999, %r982, %r998;
	ld.shared.u64 	%rd405, [%r999];
	add.s64 	%rd406, %rd405, %rd70;
	setp.gt.s64 	%p178, %rd402, -1;
	selp.b64 	%rd407, -1, -9223372036854775808, %p178;
	xor.b64  	%rd408, %rd407, %rd402;
	shl.b64 	%rd409, %rd406, 3;
	add.s64 	%rd410, %rd2, %rd409;
	st.global.u64 	[%rd410+12288], %rd408;
	bar.warp.sync 	-1;
	ld.shared.u64 	%rd411, [%r135+-21504];
	setp.eq.s64 	%p179, %rd411, 9223372036854775807;
	selp.b64 	%rd412, -9223372036854775808, %rd411, %p179;
	shr.u64 	%rd413, %rd412, %r512;
	cvt.u32.u64 	%r1000, %rd413;
	and.b32  	%r1001, %r1000, %r8;
	shl.b32 	%r1002, %r1001, 3;
	add.s32 	%r1003, %r982, %r1002;
	ld.shared.u64 	%rd414, [%r1003];
	add.s64 	%rd415, %rd414, %rd70;
	setp.gt.s64 	%p180, %rd411, -1;
	selp.b64 	%rd416, -1, -9223372036854775808, %p180;
	xor.b64  	%rd417, %rd416, %rd411;
	shl.b64 	%rd418, %rd415, 3;
	add.s64 	%rd419, %rd2, %rd418;
	st.global.u64 	[%rd419+15360], %rd417;
	bar.warp.sync 	-1;
	ld.shared.u64 	%rd420, [%r135+-18432];
	setp.eq.s64 	%p181, %rd420, 9223372036854775807;
	selp.b64 	%rd421, -9223372036854775808, %rd420, %p181;
	shr.u64 	%rd422, %rd421, %r512;
	cvt.u32.u64 	%r1004, %rd422;
	and.b32  	%r1005, %r1004, %r8;
	shl.b32 	%r1006, %r1005, 3;
	add.s32 	%r1007, %r982, %r1006;
	ld.shared.u64 	%rd423, [%r1007];
	add.s64 	%rd424, %rd423, %rd70;
	setp.gt.s64 	%p182, %rd420, -1;
	selp.b64 	%rd425, -1, -9223372036854775808, %p182;
	xor.b64  	%rd426, %rd425, %rd420;
	shl.b64 	%rd427, %rd424, 3;
	add.s64 	%rd428, %rd2, %rd427;
	st.global.u64 	[%rd428+18432], %rd426;
	bar.warp.sync 	-1;
	ld.shared.u64 	%rd429, [%r135+-15360];
	setp.eq.s64 	%p183, %rd429, 9223372036854775807;
	selp.b64 	%rd430, -9223372036854775808, %rd429, %p183;
	shr.u64 	%rd431, %rd430, %r512;
	cvt.u32.u64 	%r1008, %rd431;
	and.b32  	%r1009, %r1008, %r8;
	shl.b32 	%r1010, %r1009, 3;
	add.s32 	%r1011, %r982, %r1010;
	ld.shared.u64 	%rd432, [%r1011];
	add.s64 	%rd433, %rd432, %rd70;
	setp.gt.s64 	%p184, %rd429, -1;
	selp.b64 	%rd434, -1, -9223372036854775808, %p184;
	xor.b64  	%rd435, %rd434, %rd429;
	shl.b64 	%rd436, %rd433, 3;
	add.s64 	%rd437, %rd2, %rd436;
	st.global.u64 	[%rd437+21504], %rd435;
	bar.warp.sync 	-1;
	ld.shared.u64 	%rd438, [%r135+-12288];
	setp.eq.s64 	%p185, %rd438, 9223372036854775807;
	selp.b64 	%rd439, -9223372036854775808, %rd438, %p185;
	shr.u64 	%rd440, %rd439, %r512;
	cvt.u32.u64 	%r1012, %rd440;
	and.b32  	%r1013, %r1012, %r8;
	shl.b32 	%r1014, %r1013, 3;
	add.s32 	%r1015, %r982, %r1014;
	ld.shared.u64 	%rd441, [%r1015];
	add.s64 	%rd442, %rd441, %rd70;
	setp.gt.s64 	%p186, %rd438, -1;
	selp.b64 	%rd443, -1, -9223372036854775808, %p186;
	xor.b64  	%rd444, %rd443, %rd438;
	shl.b64 	%rd445, %rd442, 3;
	add.s64 	%rd446, %rd2, %rd445;
	st.global.u64 	[%rd446+24576], %rd444;
	bar.warp.sync 	-1;
	ld.shared.u64 	%rd447, [%r135+-9216];
	setp.eq.s64 	%p187, %rd447, 9223372036854775807;
	selp.b64 	%rd448, -9223372036854775808, %rd447, %p187;
	shr.u64 	%rd449, %rd448, %r512;
	cvt.u32.u64 	%r1016, %rd449;
	and.b32  	%r1017, %r1016, %r8;
	shl.b32 	%r1018, %r1017, 3;
	add.s32 	%r1019, %r982, %r1018;
	ld.shared.u64 	%rd450, [%r1019];
	add.s64 	%rd451, %rd450, %rd70;
	setp.gt.s64 	%p188, %rd447, -1;
	selp.b64 	%rd452, -1, -9223372036854775808, %p188;
	xor.b64  	%rd453, %rd452, %rd447;
	shl.b64 	%rd454, %rd451, 3;
	add.s64 	%rd455, %rd2, %rd454;
	st.global.u64 	[%rd455+27648], %rd453;
	bar.warp.sync 	-1;
	ld.shared.u64 	%rd456, [%r135+-6144];
	setp.eq.s64 	%p189, %rd456, 9223372036854775807;
	selp.b64 	%rd457, -9223372036854775808, %rd456, %p189;
	shr.u64 	%rd458, %rd457, %r512;
	cvt.u32.u64 	%r1020, %rd458;
	and.b32  	%r1021, %r1020, %r8;
	shl.b32 	%r1022, %r1021, 3;
	add.s32 	%r1023, %r982, %r1022;
	ld.shared.u64 	%rd459, [%r1023];
	add.s64 	%rd460, %rd459, %rd70;
	setp.gt.s64 	%p190, %rd456, -1;
	selp.b64 	%rd461, -1, -9223372036854775808, %p190;
	xor.b64  	%rd462, %rd461, %rd456;
	shl.b64 	%rd463, %rd460, 3;
	add.s64 	%rd464, %rd2, %rd463;
	st.global.u64 	[%rd464+30720], %rd462;
	bar.warp.sync 	-1;
	ld.shared.u64 	%rd465, [%r135+-3072];
	setp.eq.s64 	%p191, %rd465, 9223372036854775807;
	selp.b64 	%rd466, -9223372036854775808, %rd465, %p191;
	shr.u64 	%rd467, %rd466, %r512;
	cvt.u32.u64 	%r1024, %rd467;
	and.b32  	%r1025, %r1024, %r8;
	shl.b32 	%r1026, %r1025, 3;
	add.s32 	%r1027, %r982, %r1026;
	ld.shared.u64 	%rd468, [%r1027];
	add.s64 	%rd469, %rd468, %rd70;
	setp.gt.s64 	%p192, %rd465, -1;
	selp.b64 	%rd470, -1, -9223372036854775808, %p192;
	xor.b64  	%rd471, %rd470, %rd465;
	shl.b64 	%rd472, %rd469, 3;
	add.s64 	%rd473, %rd2, %rd472;
	st.global.u64 	[%rd473+33792], %rd471;
	bar.warp.sync 	-1;
	bra.uni 	$L__BB10_200;
$L__BB10_175:
	mad.lo.s32 	%r144, %r4, -4608, %r159;
	setp.ge.s32 	%p193, %r1, %r144;
	@%p193 bra 	$L__BB10_177;
	ld.shared.u64 	%rd474, [%r135+-36864];
	setp.eq.s64 	%p194, %rd474, 9223372036854775807;
	selp.b64 	%rd475, -9223372036854775808, %rd474, %p194;
	shr.u64 	%rd476, %rd475, %r512;
	cvt.u32.u64 	%r1029, %rd476;
	and.b32  	%r1030, %r1029, %r8;
	shl.b32 	%r1031, %r1030, 3;
	add.s32 	%r1033, %r957, %r1031;
	ld.shared.u64 	%rd477, [%r1033+36864];
	setp.gt.s64 	%p195, %rd474, -1;
	selp.b64 	%rd478, -1, -9223372036854775808, %p195;
	xor.b64  	%rd479, %rd478, %rd474;
	add.s64 	%rd480, %rd477, %rd70;
	shl.b64 	%rd481, %rd480, 3;
	add.s64 	%rd482, %rd2, %rd481;
	st.global.u64 	[%rd482], %rd479;
$L__BB10_177:
	bar.warp.sync 	-1;
	add.s32 	%r1034, %r1, 384;
	setp.ge.s32 	%p196, %r1034, %r144;
	@%p196 bra 	$L__BB10_179;
	ld.shared.u64 	%rd483, [%r135+-33792];
	setp.eq.s64 	%p197, %rd483, 9223372036854775807;
	selp.b64 	%rd484, -9223372036854775808, %rd483, %p197;
	shr.u64 	%rd485, %rd484, %r512;
	cvt.u32.u64 	%r1036, %rd485;
	and.b32  	%r1037, %r1036, %r8;
	shl.b32 	%r1038, %r1037, 3;
	add.s32 	%r1040, %r957, %r1038;
	ld.shared.u64 	%rd486, [%r1040+36864];
	setp.gt.s64 	%p198, %rd483, -1;
	selp.b64 	%rd487, -1, -9223372036854775808, %p198;
	xor.b64  	%rd488, %rd487, %rd483;
	add.s64 	%rd489, %rd486, %rd70;
	shl.b64 	%rd490, %rd489, 3;
	add.s64 	%rd491, %rd2, %rd490;
	st.global.u64 	[%rd491+3072], %rd488;
$L__BB10_179:
	bar.warp.sync 	-1;
	add.s32 	%r1041, %r1, 768;
	setp.ge.s32 	%p199, %r1041, %r144;
	@%p199 bra 	$L__BB10_181;
	ld.shared.u64 	%rd492, [%r135+-30720];
	setp.eq.s64 	%p200, %rd492, 9223372036854775807;
	selp.b64 	%rd493, -9223372036854775808, %rd492, %p200;
	shr.u64 	%rd494, %rd493, %r512;
	cvt.u32.u64 	%r1043, %rd494;
	and.b32  	%r1044, %r1043, %r8;
	shl.b32 	%r1045, %r1044, 3;
	add.s32 	%r1047, %r957, %r1045;
	ld.shared.u64 	%rd495, [%r1047+36864];
	setp.gt.s64 	%p201, %rd492, -1;
	selp.b64 	%rd496, -1, -9223372036854775808, %p201;
	xor.b64  	%rd497, %rd496, %rd492;
	add.s64 	%rd498, %rd495, %rd70;
	shl.b64 	%rd499, %rd498, 3;
	add.s64 	%rd500, %rd2, %rd499;
	st.global.u64 	[%rd500+6144], %rd497;
$L__BB10_181:
	bar.warp.sync 	-1;
	add.s32 	%r1048, %r1, 1152;
	setp.ge.s32 	%p202, %r1048, %r144;
	@%p202 bra 	$L__BB10_183;
	ld.shared.u64 	%rd501, [%r135+-27648];
	setp.eq.s64 	%p203, %rd501, 9223372036854775807;
	selp.b64 	%rd502, -9223372036854775808, %rd501, %p203;
	shr.u64 	%rd503, %rd502, %r512;
	cvt.u32.u64 	%r1050, %rd503;
	and.b32  	%r1051, %r1050, %r8;
	shl.b32 	%r1052, %r1051, 3;
	add.s32 	%r1054, %r957, %r1052;
	ld.shared.u64 	%rd504, [%r1054+36864];
	setp.gt.s64 	%p204, %rd501, -1;
	selp.b64 	%rd505, -1, -9223372036854775808, %p204;
	xor.b64  	%rd506, %rd505, %rd501;
	add.s64 	%rd507, %rd504, %rd70;
	shl.b64 	%rd508, %rd507, 3;
	add.s64 	%rd509, %rd2, %rd508;
	st.global.u64 	[%rd509+9216], %rd506;
$L__BB10_183:
	bar.warp.sync 	-1;
	add.s32 	%r1055, %r1, 1536;
	setp.ge.s32 	%p205, %r1055, %r144;
	@%p205 bra 	$L__BB10_185;
	ld.shared.u64 	%rd510, [%r135+-24576];
	setp.eq.s64 	%p206, %rd510, 9223372036854775807;
	selp.b64 	%rd511, -9223372036854775808, %rd510, %p206;
	shr.u64 	%rd512, %rd511, %r512;
	cvt.u32.u64 	%r1057, %rd512;
	and.b32  	%r1058, %r1057, %r8;
	shl.b32 	%r1059, %r1058, 3;
	add.s32 	%r1061, %r957, %r1059;
	ld.shared.u64 	%rd513, [%r1061+36864];
	setp.gt.s64 	%p207, %rd510, -1;
	selp.b64 	%rd514, -1, -9223372036854775808, %p207;
	xor.b64  	%rd515, %rd514, %rd510;
	add.s64 	%rd516, %rd513, %rd70;
	shl.b64 	%rd517, %rd516, 3;
	add.s64 	%rd518, %rd2, %rd517;
	st.global.u64 	[%rd518+12288], %rd515;
$L__BB10_185:
	bar.warp.sync 	-1;
	add.s32 	%r1062, %r1, 1920;
	setp.ge.s32 	%p208, %r1062, %r144;
	@%p208 bra 	$L__BB10_187;
	ld.shared.u64 	%rd519, [%r135+-21504];
	setp.eq.s64 	%p209, %rd519, 9223372036854775807;
	selp.b64 	%rd520, -9223372036854775808, %rd519, %p209;
	shr.u64 	%rd521, %rd520, %r512;
	cvt.u32.u64 	%r1064, %rd521;
	and.b32  	%r1065, %r1064, %r8;
	shl.b32 	%r1066, %r1065, 3;
	add.s32 	%r1068, %r957, %r1066;
	ld.shared.u64 	%rd522, [%r1068+36864];
	setp.gt.s64 	%p210, %rd519, -1;
	selp.b64 	%rd523, -1, -9223372036854775808, %p210;
	xor.b64  	%rd524, %rd523, %rd519;
	add.s64 	%rd525, %rd522, %rd70;
	shl.b64 	%rd526, %rd525, 3;
	add.s64 	%rd527, %rd2, %rd526;
	st.global.u64 	[%rd527+15360], %rd524;
$L__BB10_187:
	bar.warp.sync 	-1;
	add.s32 	%r1069, %r1, 2304;
	setp.ge.s32 	%p211, %r1069, %r144;
	@%p211 bra 	$L__BB10_189;
	ld.shared.u64 	%rd528, [%r135+-18432];
	setp.eq.s64 	%p212, %rd528, 9223372036854775807;
	selp.b64 	%rd529, -9223372036854775808, %rd528, %p212;
	shr.u64 	%rd530, %rd529, %r512;
	cvt.u32.u64 	%r1071, %rd530;
	and.b32  	%r1072, %r1071, %r8;
	shl.b32 	%r1073, %r1072, 3;
	add.s32 	%r1075, %r957, %r1073;
	ld.shared.u64 	%rd531, [%r1075+36864];
	setp.gt.s64 	%p213, %rd528, -1;
	selp.b64 	%rd532, -1, -9223372036854775808, %p213;
	xor.b64  	%rd533, %rd532, %rd528;
	add.s64 	%rd534, %rd531, %rd70;
	shl.b64 	%rd535, %rd534, 3;
	add.s64 	%rd536, %rd2, %rd535;
	st.global.u64 	[%rd536+18432], %rd533;
$L__BB10_189:
	bar.warp.sync 	-1;
	add.s32 	%r1076, %r1, 2688;
	setp.ge.s32 	%p214, %r1076, %r144;
	@%p214 bra 	$L__BB10_191;
	ld.shared.u64 	%rd537, [%r135+-15360];
	setp.eq.s64 	%p215, %rd537, 9223372036854775807;
	selp.b64 	%rd538, -9223372036854775808, %rd537, %p215;
	shr.u64 	%rd539, %rd538, %r512;
	cvt.u32.u64 	%r1078, %rd539;
	and.b32  	%r1079, %r1078, %r8;
	shl.b32 	%r1080, %r1079, 3;
	add.s32 	%r1082, %r957, %r1080;
	ld.shared.u64 	%rd540, [%r1082+36864];
	setp.gt.s64 	%p216, %rd537, -1;
	selp.b64 	%rd541, -1, -9223372036854775808, %p216;
	xor.b64  	%rd542, %rd541, %rd537;
	add.s64 	%rd543, %rd540, %rd70;
	shl.b64 	%rd544, %rd543, 3;
	add.s64 	%rd545, %rd2, %rd544;
	st.global.u64 	[%rd545+21504], %rd542;
$L__BB10_191:
	bar.warp.sync 	-1;
	or.b32  	%r1083, %r1, 3072;
	setp.ge.s32 	%p217, %r1083, %r144;
	@%p217 bra 	$L__BB10_193;
	ld.shared.u64 	%rd546, [%r135+-12288];
	setp.eq.s64 	%p218, %rd546, 9223372036854775807;
	selp.b64 	%rd547, -9223372036854775808, %rd546, %p218;
	shr.u64 	%rd548, %rd547, %r512;
	cvt.u32.u64 	%r1085, %rd548;
	and.b32  	%r1086, %r1085, %r8;
	shl.b32 	%r1087, %r1086, 3;
	add.s32 	%r1089, %r957, %r1087;
	ld.shared.u64 	%rd549, [%r1089+36864];
	setp.gt.s64 	%p219, %rd546, -1;
	selp.b64 	%rd550, -1, -9223372036854775808, %p219;
	xor.b64  	%rd551, %rd550, %rd546;
	add.s64 	%rd552, %rd549, %rd70;
	shl.b64 	%rd553, %rd552, 3;
	add.s64 	%rd554, %rd2, %rd553;
	st.global.u64 	[%rd554+24576], %rd551;
$L__BB10_193:
	bar.warp.sync 	-1;
	add.s32 	%r1090, %r1, 3456;
	setp.ge.s32 	%p220, %r1090, %r144;
	@%p220 bra 	$L__BB10_195;
	ld.shared.u64 	%rd555, [%r135+-9216];
	setp.eq.s64 	%p221, %rd555, 9223372036854775807;
	selp.b64 	%rd556, -9223372036854775808, %rd555, %p221;
	shr.u64 	%rd557, %rd556, %r512;
	cvt.u32.u64 	%r1092, %rd557;
	and.b32  	%r1093, %r1092, %r8;
	shl.b32 	%r1094, %r1093, 3;
	add.s32 	%r1096, %r957, %r1094;
	ld.shared.u64 	%rd558, [%r1096+36864];
	setp.gt.s64 	%p222, %rd555, -1;
	selp.b64 	%rd559, -1, -9223372036854775808, %p222;
	xor.b64  	%rd560, %rd559, %rd555;
	add.s64 	%rd561, %rd558, %rd70;
	shl.b64 	%rd562, %rd561, 3;
	add.s64 	%rd563, %rd2, %rd562;
	st.global.u64 	[%rd563+27648], %rd560;
$L__BB10_195:
	bar.warp.sync 	-1;
	add.s32 	%r1097, %r1, 3840;
	setp.ge.s32 	%p223, %r1097, %r144;
	@%p223 bra 	$L__BB10_197;
	ld.shared.u64 	%rd564, [%r135+-6144];
	setp.eq.s64 	%p224, %rd564, 9223372036854775807;
	selp.b64 	%rd565, -9223372036854775808, %rd564, %p224;
	shr.u64 	%rd566, %rd565, %r512;
	cvt.u32.u64 	%r1099, %rd566;
	and.b32  	%r1100, %r1099, %r8;
	shl.b32 	%r1101, %r1100, 3;
	add.s32 	%r1103, %r957, %r1101;
	ld.shared.u64 	%rd567, [%r1103+36864];
	setp.gt.s64 	%p225, %rd564, -1;
	selp.b64 	%rd568, -1, -9223372036854775808, %p225;
	xor.b64  	%rd569, %rd568, %rd564;
	add.s64 	%rd570, %rd567, %rd70;
	shl.b64 	%rd571, %rd570, 3;
	add.s64 	%rd572, %rd2, %rd571;
	st.global.u64 	[%rd572+30720], %rd569;
$L__BB10_197:
	bar.warp.sync 	-1;
	add.s32 	%r1104, %r1, 4224;
	setp.ge.s32 	%p226, %r1104, %r144;
	@%p226 bra 	$L__BB10_199;
	ld.shared.u64 	%rd573, [%r135+-3072];
	setp.eq.s64 	%p227, %rd573, 9223372036854775807;
	selp.b64 	%rd574, -9223372036854775808, %rd573, %p227;
	shr.u64 	%rd575, %rd574, %r512;
	cvt.u32.u64 	%r1106, %rd575;
	and.b32  	%r1107, %r1106, %r8;
	shl.b32 	%r1108, %r1107, 3;
	add.s32 	%r1110, %r957, %r1108;
	ld.shared.u64 	%rd576, [%r1110+36864];
	setp.gt.s64 	%p228, %rd573, -1;
	selp.b64 	%rd577, -1, -9223372036854775808, %p228;
	xor.b64  	%rd578, %rd577, %rd573;
	add.s64 	%rd579, %rd576, %rd70;
	shl.b64 	%rd580, %rd579, 3;
	add.s64 	%rd581, %rd2, %rd580;
	st.global.u64 	[%rd581+33792], %rd578;
$L__BB10_199:
	bar.warp.sync 	-1;
$L__BB10_200:
	setp.gt.s32 	%p229, %r5, %r159;
	ld.shared.u64 	%rd582, [%r135+-36864];
	setp.eq.s64 	%p230, %rd582, 9223372036854775807;
	selp.b64 	%rd583, -9223372036854775808, %rd582, %p230;
	shr.u64 	%rd584, %rd583, %r512;
	cvt.u32.u64 	%r1112, %rd584;
	and.b32  	%r145, %r1112, %r8;
	ld.shared.u64 	%rd585, [%r135+-33792];
	setp.eq.s64 	%p231, %rd585, 9223372036854775807;
	selp.b64 	%rd586, -9223372036854775808, %rd585, %p231;
	shr.u64 	%rd587, %rd586, %r512;
	cvt.u32.u64 	%r1113, %rd587;
	and.b32  	%r146, %r1113, %r8;
	ld.shared.u64 	%rd588, [%r135+-30720];
	setp.eq.s64 	%p232, %rd588, 9223372036854775807;
	selp.b64 	%rd589, -9223372036854775808, %rd588, %p232;
	shr.u64 	%rd590, %rd589, %r512;
	cvt.u32.u64 	%r1114, %rd590;
	and.b32  	%r147, %r1114, %r8;
	ld.shared.u64 	%rd591, [%r135+-27648];
	setp.eq.s64 	%p233, %rd591, 9223372036854775807;
	selp.b64 	%rd592, -9223372036854775808, %rd591, %p233;
	shr.u64 	%rd593, %rd592, %r512;
	cvt.u32.u64 	%r1115, %rd593;
	and.b32  	%r148, %r1115, %r8;
	ld.shared.u64 	%rd594, [%r135+-24576];
	setp.eq.s64 	%p234, %rd594, 9223372036854775807;
	selp.b64 	%rd595, -9223372036854775808, %rd594, %p234;
	shr.u64 	%rd596, %rd595, %r512;
	cvt.u32.u64 	%r1116, %rd596;
	and.b32  	%r149, %r1116, %r8;
	ld.shared.u64 	%rd597, [%r135+-21504];
	setp.eq.s64 	%p235, %rd597, 9223372036854775807;
	selp.b64 	%rd598, -9223372036854775808, %rd597, %p235;
	shr.u64 	%rd599, %rd598, %r512;
	cvt.u32.u64 	%r1117, %rd599;
	and.b32  	%r150, %r1117, %r8;
	ld.shared.u64 	%rd600, [%r135+-18432];
	setp.eq.s64 	%p236, %rd600, 9223372036854775807;
	selp.b64 	%rd601, -9223372036854775808, %rd600, %p236;
	shr.u64 	%rd602, %rd601, %r512;
	cvt.u32.u64 	%r1118, %rd602;
	and.b32  	%r151, %r1118, %r8;
	ld.shared.u64 	%rd603, [%r135+-15360];
	setp.eq.s64 	%p237, %rd603, 9223372036854775807;
	selp.b64 	%rd604, -9223372036854775808, %rd603, %p237;
	shr.u64 	%rd605, %rd604, %r512;
	cvt.u32.u64 	%r1119, %rd605;
	and.b32  	%r152, %r1119, %r8;
	ld.shared.u64 	%rd606, [%r135+-12288];
	setp.eq.s64 	%p238, %rd606, 9223372036854775807;
	selp.b64 	%rd607, -9223372036854775808, %rd606, %p238;
	shr.u64 	%rd608, %rd607, %r512;
	cvt.u32.u64 	%r1120, %rd608;
	and.b32  	%r153, %r1120, %r8;
	ld.shared.u64 	%rd609, [%r135+-9216];
	setp.eq.s64 	%p239, %rd609, 9223372036854775807;
	selp.b64 	%rd610, -9223372036854775808, %rd609, %p239;
	shr.u64 	%rd611, %rd610, %r512;
	cvt.u32.u64 	%r1121, %rd611;
	and.b32  	%r154, %r1121, %r8;
	ld.shared.u64 	%rd612, [%r135+-6144];
	setp.eq.s64 	%p240, %rd612, 9223372036854775807;
	selp.b64 	%rd613, -9223372036854775808, %rd612, %p240;
	shr.u64 	%rd614, %rd613, %r512;
	cvt.u32.u64 	%r1122, %rd614;
	and.b32  	%r155, %r1122, %r8;
	ld.shared.u64 	%rd615, [%r135+-3072];
	setp.eq.s64 	%p241, %rd615, 9223372036854775807;
	selp.b64 	%rd616, -9223372036854775808, %rd615, %p241;
	shr.u64 	%rd617, %rd616, %r512;
	cvt.u32.u64 	%r1123, %rd617;
	and.b32  	%r156, %r1123, %r8;
	@%p229 bra 	$L__BB10_202;
	ld.global.u64 	%rd813, [%rd69];
	ld.global.u64 	%rd814, [%rd69+256];
	ld.global.u64 	%rd815, [%rd69+512];
	ld.global.u64 	%rd816, [%rd69+768];
	ld.global.u64 	%rd817, [%rd69+1024];
	ld.global.u64 	%rd818, [%rd69+1280];
	ld.global.u64 	%rd819, [%rd69+1536];
	ld.global.u64 	%rd820, [%rd69+1792];
	ld.global.u64 	%rd821, [%rd69+2048];
	ld.global.u64 	%rd822, [%rd69+2304];
	ld.global.u64 	%rd823, [%rd69+2560];
	ld.global.u64 	%rd824, [%rd69+2816];
	bra.uni 	$L__BB10_226;
$L__BB10_202:
	cvt.u32.u64 	%r1124, %rd68;
	mul.lo.s32 	%r1125, %r4, 4608;
	sub.s32 	%r157, %r159, %r1125;
	setp.ge.s32 	%p242, %r1124, %r157;
	@%p242 bra 	$L__BB10_204;
	ld.global.u64 	%rd813, [%rd69];
$L__BB10_204:
	add.s32 	%r1127, %r1124, 32;
	setp.ge.s32 	%p243, %r1127, %r157;
	@%p243 bra 	$L__BB10_206;
	ld.global.u64 	%rd814, [%rd69+256];
$L__BB10_206:
	add.s32 	%r1129, %r1124, 64;
	setp.ge.s32 	%p244, %r1129, %r157;
	@%p244 bra 	$L__BB10_208;
	ld.global.u64 	%rd815, [%rd69+512];
$L__BB10_208:
	add.s32 	%r1131, %r1124, 96;
	setp.ge.s32 	%p245, %r1131, %r157;
	@%p245 bra 	$L__BB10_210;
	ld.global.u64 	%rd816, [%rd69+768];
$L__BB10_210:
	add.s32 	%r1133, %r1124, 128;
	setp.ge.s32 	%p246, %r1133, %r157;
	@%p246 bra 	$L__BB10_212;
	ld.global.u64 	%rd817, [%rd69+1024];
$L__BB10_212:
	add.s32 	%r1135, %r1124, 160;
	setp.ge.s32 	%p247, %r1135, %r157;
	@%p247 bra 	$L__BB10_214;
	ld.global.u64 	%rd818, [%rd69+1280];
$L__BB10_214:
	add.s32 	%r1137, %r1124, 192;
	setp.ge.s32 	%p248, %r1137, %r157;
	@%p248 bra 	$L__BB10_216;
	ld.global.u64 	%rd819, [%rd69+1536];
$L__BB10_216:
	add.s32 	%r1139, %r1124, 224;
	setp.ge.s32 	%p249, %r1139, %r157;
	@%p249 bra 	$L__BB10_218;
	ld.global.u64 	%rd820, [%rd69+1792];
$L__BB10_218:
	cvt.u32.u64 	%r1140, %rd68;
	add.s32 	%r1141, %r1140, 256;
	setp.ge.s32 	%p250, %r1141, %r157;
	@%p250 bra 	$L__BB10_220;
	ld.global.u64 	%rd821, [%rd69+2048];
$L__BB10_220:
	cvt.u32.u64 	%r1142, %rd68;
	add.s32 	%r1143, %r1142, 288;
	setp.ge.s32 	%p251, %r1143, %r157;
	@%p251 bra 	$L__BB10_222;
	ld.global.u64 	%rd822, [%rd69+2304];
$L__BB10_222:
	cvt.u32.u64 	%r1144, %rd68;
	add.s32 	%r1145, %r1144, 320;
	setp.ge.s32 	%p252, %r1145, %r157;
	@%p252 bra 	$L__BB10_224;
	ld.global.u64 	%rd823, [%rd69+2560];
$L__BB10_224:
	cvt.u32.u64 	%r1146, %rd68;
	add.s32 	%r1147, %r1146, 352;
	setp.ge.s32 	%p253, %r1147, %r157;
	@%p253 bra 	$L__BB10_226;
	ld.global.u64 	%rd824, [%rd69+2816];
$L__BB10_226:
	setp.gt.s32 	%p254, %r5, %r159;
	bar.sync 	0;
	st.shared.u64 	[%r123+-8], %rd813;
	st.shared.u64 	[%r124+-8], %rd814;
	st.shared.u64 	[%r125+-8], %rd815;
	st.shared.u64 	[%r126+-8], %rd816;
	st.shared.u64 	[%r127+-8], %rd817;
	st.shared.u64 	[%r128+-8], %rd818;
	st.shared.u64 	[%r129+-8], %rd819;
	st.shared.u64 	[%r130+-8], %rd820;
	st.shared.u64 	[%r131+-8], %rd821;
	st.shared.u64 	[%r132+-8], %rd822;
	st.shared.u64 	[%r133+-8], %rd823;
	st.shared.u64 	[%r134+-8], %rd824;
	bar.sync 	0;
	@%p254 bra 	$L__BB10_228;
	ld.shared.u64 	%rd630, [%r135+-36864];
	shl.b32 	%r1148, %r145, 3;
	mov.u32 	%r1149, _ZZN3cub18CUB_300001_SM_10006detail10radix_sort29DeviceRadixSortOnesweepKernelINS1_5radix10policy_hubIdmyE10Policy1000ELNS0_9SortOrderE0EdmyiiNS1_21identity_decomposer_tEEEvPT5_SB_PT3_PKSC_PT1_PKSG_PT2_PKSK_T4_iiT6_E1s;
	add.s32 	%r1150, %r1149, 36864;
	add.s32 	%r1151, %r1150, %r1148;
	ld.shared.u64 	%rd631, [%r1151];
	add.s64 	%rd632, %rd631, %rd70;
	shl.b64 	%rd633, %rd632, 3;
	add.s64 	%rd634, %rd1, %rd633;
	st.global.u64 	[%rd634], %rd630;
	bar.warp.sync 	-1;
	ld.shared.u64 	%rd635, [%r135+-33792];
	shl.b32 	%r1152, %r146, 3;
	add.s32 	%r1153, %r1150, %r1152;
	ld.shared.u64 	%rd636, [%r1153];
	add.s64 	%rd637, %rd636, %rd70;
	shl.b64 	%rd638, %rd637, 3;
	add.s64 	%rd639, %rd1, %rd638;
	st.global.u64 	[%rd639+3072], %rd635;
	bar.warp.sync 	-1;
	ld.shared.u64 	%rd640, [%r135+-30720];
	shl.b32 	%r1154, %r147, 3;
	add.s32 	%r1155, %r1150, %r1154;
	ld.shared.u64 	%rd641, [%r1155];
	add.s64 	%rd642, %rd641, %rd70;
	shl.b64 	%rd643, %rd642, 3;
	add.s64 	%rd644, %rd1, %rd643;
	st.global.u64 	[%rd644+6144], %rd640;
	bar.warp.sync 	-1;
	ld.shared.u64 	%rd645, [%r135+-27648];
	shl.b32 	%r1156, %r148, 3;
	add.s32 	%r1157, %r1150, %r1156;
	ld.shared.u64 	%rd646, [%r1157];
	add.s64 	%rd647, %rd646, %rd70;
	shl.b64 	%rd648, %rd647, 3;
	add.s64 	%rd649, %rd1, %rd648;
	st.global.u64 	[%rd649+9216], %rd645;
	bar.warp.sync 	-1;
	ld.shared.u64 	%rd650, [%r135+-24576];
	shl.b32 	%r1158, %r149, 3;
	add.s32 	%r1159, %r1150, %r1158;
	ld.shared.u64 	%rd651, [%r1159];
	add.s64 	%rd652, %rd651, %rd70;
	shl.b64 	%rd653, %rd652, 3;
	add.s64 	%rd654, %rd1, %rd653;
	st.global.u64 	[%rd654+12288], %rd650;
	bar.warp.sync 	-1;
	ld.shared.u64 	%rd655, [%r135+-21504];
	shl.b32 	%r1160, %r150, 3;
	add.s32 	%r1161, %r1150, %r1160;
	ld.shared.u64 	%rd656, [%r1161];
	add.s64 	%rd657, %rd656, %rd70;
	shl.b64 	%rd658, %rd657, 3;
	add.s64 	%rd659, %rd1, %rd658;
	st.global.u64 	[%rd659+15360], %rd655;
	bar.warp.sync 	-1;
	ld.shared.u64 	%rd660, [%r135+-18432];
	shl.b32 	%r1162, %r151, 3;
	add.s32 	%r1163, %r1150, %r1162;
	ld.shared.u64 	%rd661, [%r1163];
	add.s64 	%rd662, %rd661, %rd70;
	shl.b64 	%rd663, %rd662, 3;
	add.s64 	%rd664, %rd1, %rd663;
	st.global.u64 	[%rd664+18432], %rd660;
	bar.warp.sync 	-1;
	ld.shared.u64 	%rd665, [%r135+-15360];
	shl.b32 	%r1164, %r152, 3;
	add.s32 	%r1165, %r1150, %r1164;
	ld.shared.u64 	%rd666, [%r1165];
	add.s64 	%rd667, %rd666, %rd70;
	shl.b64 	%rd668, %rd667, 3;
	add.s64 	%rd669, %rd1, %rd668;
	st.global.u64 	[%rd669+21504], %rd665;
	bar.warp.sync 	-1;
	ld.shared.u64 	%rd670, [%r135+-12288];
	shl.b32 	%r1166, %r153, 3;
	add.s32 	%r1167, %r1150, %r1166;
	ld.shared.u64 	%rd671, [%r1167];
	add.s64 	%rd672, %rd671, %rd70;
	shl.b64 	%rd673, %rd672, 3;
	add.s64 	%rd674, %rd1, %rd673;
	st.global.u64 	[%rd674+24576], %rd670;
	bar.warp.sync 	-1;
	ld.shared.u64 	%rd675, [%r135+-9216];
	shl.b32 	%r1168, %r154, 3;
	add.s32 	%r1169, %r1150, %r1168;
	ld.shared.u64 	%rd676, [%r1169];
	add.s64 	%rd677, %rd676, %rd70;
	shl.b64 	%rd678, %rd677, 3;
	add.s64 	%rd679, %rd1, %rd678;
	st.global.u64 	[%rd679+27648], %rd675;
	bar.warp.sync 	-1;
	ld.shared.u64 	%rd680, [%r135+-6144];
	shl.b32 	%r1170, %r155, 3;
	add.s32 	%r1171, %r1150, %r1170;
	ld.shared.u64 	%rd681, [%r1171];
	add.s64 	%rd682, %rd681, %rd70;
	shl.b64 	%rd683, %rd682, 3;
	add.s64 	%rd684, %rd1, %rd683;
	st.global.u64 	[%rd684+30720], %rd680;
	bar.warp.sync 	-1;
	ld.shared.u64 	%rd685, [%r135+-3072];
	shl.b32 	%r1172, %r156, 3;
	add.s32 	%r1173, %r1150, %r1172;
	ld.shared.u64 	%rd686, [%r1173];
	add.s64 	%rd687, %rd686, %rd70;
	shl.b64 	%rd688, %rd687, 3;
	add.s64 	%rd689, %rd1, %rd688;
	st.global.u64 	[%rd689+33792], %rd685;
	bar.warp.sync 	-1;
	bra.uni 	$L__BB10_253;
$L__BB10_228:
	mad.lo.s32 	%r158, %r4, -4608, %r159;
	shl.b32 	%r1174, %r145, 3;
	mov.u32 	%r1175, _ZZN3cub18CUB_300001_SM_10006detail10radix_sort29DeviceRadixSortOnesweepKernelINS1_5radix10policy_hubIdmyE10Policy1000ELNS0_9SortOrderE0EdmyiiNS1_21identity_decomposer_tEEEvPT5_SB_PT3_PKSC_PT1_PKSG_PT2_PKSK_T4_iiT6_E1s;
	add.s32 	%r1176, %r1175, %r1174;
	ld.shared.u64 	%rd204, [%r1176+36864];
	setp.ge.s32 	%p255, %r1, %r158;
	@%p255 bra 	$L__BB10_230;
	ld.shared.u64 	%rd690, [%r135+-36864];
	add.s64 	%rd691, %rd204, %rd70;
	shl.b64 	%rd692, %rd691, 3;
	add.s64 	%rd693, %rd1, %rd692;
	st.global.u64 	[%rd693], %rd690;
$L__BB10_230:
	bar.warp.sync 	-1;
	shl.b32 	%r1177, %r146, 3;
	add.s32 	%r1179, %r1175, %r1177;
	ld.shared.u64 	%rd205, [%r1179+36864];
	add.s32 	%r1180, %r1, 384;
	setp.ge.s32 	%p256, %r1180, %r158;
	@%p256 bra 	$L__BB10_232;
	ld.shared.u64 	%rd694, [%r135+-33792];
	add.s64 	%rd695, %rd205, %rd70;
	shl.b64 	%rd696, %rd695, 3;
	add.s64 	%rd697, %rd1, %rd696;
	st.global.u64 	[%rd697+3072], %rd694;
$L__BB10_232:
	bar.warp.sync 	-1;
	shl.b32 	%r1181, %r147, 3;
	add.s32 	%r1183, %r1175, %r1181;
	ld.shared.u64 	%rd206, [%r1183+36864];
	add.s32 	%r1184, %r1, 768;
	setp.ge.s32 	%p257, %r1184, %r158;
	@%p257 bra 	$L__BB10_234;
	ld.shared.u64 	%rd698, [%r135+-30720];
	add.s64 	%rd699, %rd206, %rd70;
	shl.b64 	%rd700, %rd699, 3;
	add.s64 	%rd701, %rd1, %rd700;
	st.global.u64 	[%rd701+6144], %rd698;
$L__BB10_234:
	bar.warp.sync 	-1;
	shl.b32 	%r1185, %r148, 3;
	add.s32 	%r1187, %r1175, %r1185;
	ld.shared.u64 	%rd207, [%r1187+36864];
	add.s32 	%r1188, %r1, 1152;
	setp.ge.s32 	%p258, %r1188, %r158;
	@%p258 bra 	$L__BB10_236;
	ld.shared.u64 	%rd702, [%r135+-27648];
	add.s64 	%rd703, %rd207, %rd70;
	shl.b64 	%rd704, %rd703, 3;
	add.s64 	%rd705, %rd1, %rd704;
	st.global.u64 	[%rd705+9216], %rd702;
$L__BB10_236:
	bar.warp.sync 	-1;
	shl.b32 	%r1189, %r149, 3;
	add.s32 	%r1191, %r1175, %r1189;
	ld.shared.u64 	%rd208, [%r1191+36864];
	add.s32 	%r1192, %r1, 1536;
	setp.ge.s32 	%p259, %r1192, %r158;
	@%p259 bra 	$L__BB10_238;
	ld.shared.u64 	%rd706, [%r135+-24576];
	add.s64 	%rd707, %rd208, %rd70;
	shl.b64 	%rd708, %rd707, 3;
	add.s64 	%rd709, %rd1, %rd708;
	st.global.u64 	[%rd709+12288], %rd706;
$L__BB10_238:
	bar.warp.sync 	-1;
	shl.b32 	%r1193, %r150, 3;
	add.s32 	%r1195, %r1175, %r1193;
	ld.shared.u64 	%rd209, [%r1195+36864];
	add.s32 	%r1196, %r1, 1920;
	setp.ge.s32 	%p260, %r1196, %r158;
	@%p260 bra 	$L__BB10_240;
	ld.shared.u64 	%rd710, [%r135+-21504];
	add.s64 	%rd711, %rd209, %rd70;
	shl.b64 	%rd712, %rd711, 3;
	add.s64 	%rd713, %rd1, %rd712;
	st.global.u64 	[%rd713+15360], %rd710;
$L__BB10_240:
	bar.warp.sync 	-1;
	shl.b32 	%r1197, %r151, 3;
	add.s32 	%r1199, %r1175, %r1197;
	ld.shared.u64 	%rd210, [%r1199+36864];
	add.s32 	%r1200, %r1, 2304;
	setp.ge.s32 	%p261, %r1200, %r158;
	@%p261 bra 	$L__BB10_242;
	ld.shared.u64 	%rd714, [%r135+-18432];
	add.s64 	%rd715, %rd210, %rd70;
	shl.b64 	%rd716, %rd715, 3;
	add.s64 	%rd717, %rd1, %rd716;
	st.global.u64 	[%rd717+18432], %rd714;
$L__BB10_242:
	bar.warp.sync 	-1;
	shl.b32 	%r1201, %r152, 3;
	add.s32 	%r1203, %r1175, %r1201;
	ld.shared.u64 	%rd211, [%r1203+36864];
	add.s32 	%r1204, %r1, 2688;
	setp.ge.s32 	%p262, %r1204, %r158;
	@%p262 bra 	$L__BB10_244;
	ld.shared.u64 	%rd718, [%r135+-15360];
	add.s64 	%rd719, %rd211, %rd70;
	shl.b64 	%rd720, %rd719, 3;
	add.s64 	%rd721, %rd1, %rd720;
	st.global.u64 	[%rd721+21504], %rd718;
$L__BB10_244:
	bar.warp.sync 	-1;
	shl.b32 	%r1205, %r153, 3;
	add.s32 	%r1207, %r1175, %r1205;
	ld.shared.u64 	%rd212, [%r1207+36864];
	or.b32  	%r1208, %r1, 3072;
	setp.ge.s32 	%p263, %r1208, %r158;
	@%p263 bra 	$L__BB10_246;
	ld.shared.u64 	%rd722, [%r135+-12288];
	add.s64 	%rd723, %rd212, %rd70;
	shl.b64 	%rd724, %rd723, 3;
	add.s64 	%rd725, %rd1, %rd724;
	st.global.u64 	[%rd725+24576], %rd722;
$L__BB10_246:
	bar.warp.sync 	-1;
	shl.b32 	%r1209, %r154, 3;
	add.s32 	%r1211, %r1175, %r1209;
	ld.shared.u64 	%rd213, [%r1211+36864];
	add.s32 	%r1212, %r1, 3456;
	setp.ge.s32 	%p264, %r1212, %r158;
	@%p264 bra 	$L__BB10_248;
	ld.shared.u64 	%rd726, [%r135+-9216];
	add.s64 	%rd727, %rd213, %rd70;
	shl.b64 	%rd728, %rd727, 3;
	add.s64 	%rd729, %rd1, %rd728;
	st.global.u64 	[%rd729+27648], %rd726;
$L__BB10_248:
	bar.warp.sync 	-1;
	shl.b32 	%r1213, %r155, 3;
	add.s32 	%r1215, %r1175, %r1213;
	ld.shared.u64 	%rd214, [%r1215+36864];
	add.s32 	%r1216, %r1, 3840;
	setp.ge.s32 	%p265, %r1216, %r158;
	@%p265 bra 	$L__BB10_250;
	ld.shared.u64 	%rd730, [%r135+-6144];
	add.s64 	%rd731, %rd214, %rd70;
	shl.b64 	%rd732, %rd731, 3;
	add.s64 	%rd733, %rd1, %rd732;
	st.global.u64 	[%rd733+30720], %rd730;
$L__BB10_250:
	bar.warp.sync 	-1;
	shl.b32 	%r1217, %r156, 3;
	add.s32 	%r1219, %r1175, %r1217;
	ld.shared.u64 	%rd734, [%r1219+36864];
	add.s64 	%rd215, %rd734, %rd70;
	add.s32 	%r1220, %r1, 4224;
	setp.ge.s32 	%p266, %r1220, %r158;
	@%p266 bra 	$L__BB10_252;
	ld.shared.u64 	%rd735, [%r135+-3072];
	shl.b64 	%rd736, %rd215, 3;
	add.s64 	%rd737, %rd1, %rd736;
	st.global.u64 	[%rd737+33792], %rd735;
$L__BB10_252:
	bar.warp.sync 	-1;
$L__BB10_253:
	ret;

}
	// .globl	_ZN3cub18CUB_300001_SM_10006detail10radix_sort31DeviceRadixSortSingleTileKernelINS1_5radix10policy_hubIddyE10Policy1000ELNS0_9SortOrderE0EddyNS1_21identity_decomposer_tEEEvPKT1_PSA_PKT2_PSE_T3_iiT4_
.visible .entry _ZN3cub18CUB_300001_SM_10006detail10radix_sort31DeviceRadixSortSingleTileKernelINS1_5radix10policy_hubIddyE10Policy1000ELNS0_9SortOrderE0EddyNS1_21identity_decomposer_tEEEvPKT1_PSA_PKT2_PSE_T3_iiT4_(
	.param .u64 .ptr .align 1 _ZN3cub18CUB_300001_SM_10006detail10radix_sort31DeviceRadixSortSingleTileKernelINS1_5radix10policy_hubIddyE10Policy1000ELNS0_9SortOrderE0EddyNS1_21identity_decomposer_tEEEvPKT1_PSA_PKT2_PSE_T3_iiT4__param_0,
	.param .u64 .ptr .align 1 _ZN3cub18CUB_300001_SM_10006detail10radix_sort31DeviceRadixSortSingleTileKernelINS1_5radix10policy_hubIddyE10Policy1000ELNS0_9SortOrderE0EddyNS1_21identity_decomposer_tEEEvPKT1_PSA_PKT2_PSE_T3_iiT4__param_1,
	.param .u64 .ptr .align 1 _ZN3cub18CUB_300001_SM_10006detail10radix_sort31DeviceRadixSortSingleTileKernelINS1_5radix10policy_hubIddyE10Policy1000ELNS0_9SortOrderE0EddyNS1_21identity_decomposer_tEEEvPKT1_PSA_PKT2_PSE_T3_iiT4__param_2,
	.param .u64 .ptr .align 1 _ZN3cub18CUB_300001_SM_10006detail10radix_sort31DeviceRadixSortSingleTileKernelINS1_5radix10policy_hubIddyE10Policy1000ELNS0_9SortOrderE0EddyNS1_21identity_decomposer_tEEEvPKT1_PSA_PKT2_PSE_T3_iiT4__param_3,
	.param .u64 _ZN3cub18CUB_300001_SM_10006detail10radix_sort31DeviceRadixSortSingleTileKernelINS1_5radix10policy_hubIddyE10Policy1000ELNS0_9SortOrderE0EddyNS1_21identity_decomposer_tEEEvPKT1_PSA_PKT2_PSE_T3_iiT4__param_4,
	.param .u32 _ZN3cub18CUB_300001_SM_10006detail10radix_sort31DeviceRadixSortSingleTileKernelINS1_5radix10policy_hubIddyE10Policy1000ELNS0_9SortOrderE0EddyNS1_21identity_decomposer_tEEEvPKT1_PSA_PKT2_PSE_T3_iiT4__param_5,
	.param .u32 _ZN3cub18CUB_300001_SM_10006detail10radix_sort31DeviceRadixSortSingleTileKernelINS1_5radix10policy_hubIddyE10Policy1000ELNS0_9SortOrderE0EddyNS1_21identity_decomposer_tEEEvPKT1_PSA_PKT2_PSE_T3_iiT4__param_6,
	.param .align 1 .b8 _ZN3cub18CUB_300001_SM_10006detail10radix_sort31DeviceRadixSortSingleTileKernelINS1_5radix10policy_hubIddyE10Policy1000ELNS0_9SortOrderE0EddyNS1_21identity_decomposer_tEEEvPKT1_PSA_PKT2_PSE_T3_iiT4__param_7[1]
)
.maxntid 256
.minnctapersm 1
{
	.reg .pred 	%p<70>;
	.reg .b16 	%rs<19>;
	.reg .b32 	%r<360>;
	.reg .b64 	%rd<157>;
	.reg .b64 	%fd<73>;
	// demoted variable
	.shared .align 16 .b8 _ZZN3cub18CUB_300001_SM_10006detail10radix_sort31DeviceRadixSortSingleTileKernelINS1_5radix10policy_hubIddyE10Policy1000ELNS0_9SortOrderE0EddyNS1_21identity_decomposer_tEEEvPKT1_PSA_PKT2_PSE_T3_iiT4_E12temp_storage[33856];
	ld.param.u64 	%rd65, [_ZN3cub18CUB_300001_SM_10006detail10radix_sort31DeviceRadixSortSingleTileKernelINS1_5radix10policy_hubIddyE10Policy1000ELNS0_9SortOrderE0EddyNS1_21identity_decomposer_tEEEvPKT1_PSA_PKT2_PSE_T3_iiT4__param_0];
	ld.param.u64 	%rd60, [_ZN3cub18CUB_300001_SM_10006detail10radix_sort31DeviceRadixSortSingleTileKernelINS1_5radix10policy_hubIddyE10Policy1000ELNS0_9SortOrderE0EddyNS1_21identity_decomposer_tEEEvPKT1_PSA_PKT2_PSE_T3_iiT4__param_1];
	ld.param.u64 	%rd61, [_ZN3cub18CUB_300001_SM_10006detail10radix_sort31DeviceRadixSortSingleTileKernelINS1_5radix10policy_hubIddyE10Policy1000ELNS0_9SortOrderE0EddyNS1_21identity_decomposer_tEEEvPKT1_PSA_PKT2_PSE_T3_iiT4__param_2];
	ld.param.u64 	%rd62, [_ZN3cub18CUB_300001_SM_10006detail10radix_sort31DeviceRadixSortSingleTileKernelINS1_5radix10policy_hubIddyE10Policy1000ELNS0_9SortOrderE0EddyNS1_21identity_decomposer_tEEEvPKT1_PSA_PKT2_PSE_T3_iiT4__param_3];
	ld.param.u64 	%rd63, [_ZN3cub18CUB_300001_SM_10006detail10radix_sort31DeviceRadixSortSingleTileKernelINS1_5radix10policy_hubIddyE10Policy1000ELNS0_9SortOrderE0EddyNS1_21identity_decomposer_tEEEvPKT1_PSA_PKT2_PSE_T3_iiT4__param_4];
	ld.param.u32 	%r84, [_ZN3cub18CUB_300001_SM_10006detail10radix_sort31DeviceRadixSortSingleTileKernelINS1_5radix10policy_hubIddyE10Policy1000ELNS0_9SortOrderE0EddyNS1_21identity_decomposer_tEEEvPKT1_PSA_PKT2_PSE_T3_iiT4__param_5];
	ld.param.u32 	%r85, [_ZN3cub18CUB_300001_SM_10006detail10radix_sort31DeviceRadixSortSingleTileKernelINS1_5radix10policy_hubIddyE10Policy1000ELNS0_9SortOrderE0EddyNS1_21identity_decomposer_tEEEvPKT1_PSA_PKT2_PSE_T3_iiT4__param_6];
	cvta.to.global.u64 	%rd66, %rd65;
	cvt.u32.u64 	%r1, %rd63;
	mov.u32 	%r2, %tid.x;
	mul.lo.s32 	%r3, %r2, 9;
	setp.ge.s32 	%p1, %r3, %r1;
	mul.wide.u32 	%rd67, %r3, 8;
	add.s64 	%rd1, %rd66, %rd67;
	mov.b64 	%rd139, 9223372036854775807;
	@%p1 bra 	$L__BB11_2;
	ld.global.u64 	%rd139, [%rd1];
$L__BB11_2:
	add.s32 	%r4, %r3, 1;
	setp.ge.s32 	%p2, %r4, %r1;
	mov.b64 	%rd140, 9223372036854775807;
	@%p2 bra 	$L__BB11_4;
	ld.global.u64 	%rd140, [%rd1+8];
$L__BB11_4:
	add.s32 	%r5, %r3, 2;
	setp.ge.s32 	%p3, %r5, %r1;
	mov.b64 	%rd141, 9223372036854775807;
	@%p3 bra 	$L__BB11_6;
	ld.global.u64 	%rd141, [%rd1+16];
$L__BB11_6:
	add.s32 	%r6, %r3, 3;
	setp.ge.s32 	%p4, %r6, %r1;
	mov.b64 	%rd142, 9223372036854775807;
	@%p4 bra 	$L__BB11_8;
	ld.global.u64 	%rd142, [%rd1+24];
$L__BB11_8:
	add.s32 	%r7, %r3, 4;
	setp.ge.s32 	%p5, %r7, %r1;
	mov.b64 	%rd143, 9223372036854775807;
	@%p5 bra 	$L__BB11_10;
	ld.global.u64 	%rd143, [%rd1+32];
$L__BB11_10:
	add.s32 	%r8, %r3, 5;
	setp.ge.s32 	%p6, %r8, %r1;
	mov.b64 	%rd144, 9223372036854775807;
	@%p6 bra 	$L__BB11_12;
	ld.global.u64 	%rd144, [%rd1+40];
$L__BB11_12:
	add.s32 	%r9, %r3, 6;
	setp.ge.s32 	%p7, %r9, %r1;
	mov.b64 	%rd145, 9223372036854775807;
	@%p7 bra 	$L__BB11_14;
	ld.global.u64 	%rd145, [%rd1+48];
$L__BB11_14:
	add.s32 	%r10, %r3, 7;
	setp.ge.s32 	%p8, %r10, %r1;
	mov.b64 	%rd146, 9223372036854775807;
	@%p8 bra 	$L__BB11_16;
	ld.global.u64 	%rd146, [%rd1+56];
$L__BB11_16:
	add.s32 	%r11, %r3, 8;
	setp.ge.s32 	%p9, %r11, %r1;
	mov.b64 	%rd147, 9223372036854775807;
	@%p9 bra 	$L__BB11_18;
	ld.global.u64 	%rd147, [%rd1+64];
$L__BB11_18:
	bar.sync 	0;
	mov.b64 	{%r86, %r87}, %rd63;
	shfl.sync.idx.b32	%r12|%p10, %r86, 0, 31, -1;
	shfl.sync.idx.b32	%r88|%p11, %r87, 0, 31, -1;
	mov.b64 	%rd20, {%r12, %r88};
	setp.ge.s32 	%p12, %r3, %r12;
	cvta.to.global.u64 	%rd76, %rd61;
	add.s64 	%rd21, %rd76, %rd67;
	@%p12 bra 	$L__BB11_20;
	ld.global.f64 	%fd72, [%rd21];
$L__BB11_20:
	setp.ge.s32 	%p13, %r4, %r12;
	@%p13 bra 	$L__BB11_22;
	ld.global.f64 	%fd71, [%rd21+8];
$L__BB11_22:
	setp.ge.s32 	%p14, %r5, %r12;
	@%p14 bra 	$L__BB11_24;
	ld.global.f64 	%fd70, [%rd21+16];
$L__BB11_24:
	setp.ge.s32 	%p15, %r6, %r12;
	@%p15 bra 	$L__BB11_26;
	ld.global.f64 	%fd69, [%rd21+24];
$L__BB11_26:
	setp.ge.s32 	%p16, %r7, %r12;
	@%p16 bra 	$L__BB11_28;
	ld.global.f64 	%fd68, [%rd21+32];
$L__BB11_28:
	setp.ge.s32 	%p17, %r8, %r12;
	@%p17 bra 	$L__BB11_30;
	ld.global.f64 	%fd67, [%rd21+40];
$L__BB11_30:
	setp.ge.s32 	%p18, %r9, %r12;
	@%p18 bra 	$L__BB11_32;
	ld.global.f64 	%fd66, [%rd21+48];
$L__BB11_32:
	setp.ge.s32 	%p19, %r10, %r12;
	@%p19 bra 	$L__BB11_34;
	ld.global.f64 	%fd65, [%rd21+56];
$L__BB11_34:
	setp.ge.s32 	%p20, %r11, %r12;
	@%p20 bra 	$L__BB11_36;
	ld.global.f64 	%fd64, [%rd21+64];
$L__BB11_36:
	bar.sync 	0;
	setp.gt.s64 	%p21, %rd139, -1;
	selp.b64 	%rd78, -9223372036854775808, -1, %p21;
	xor.b64  	%rd156, %rd78, %rd139;
	setp.gt.s64 	%p22, %rd140, -1;
	selp.b64 	%rd79, -9223372036854775808, -1, %p22;
	xor.b64  	%rd155, %rd79, %rd140;
	setp.gt.s64 	%p23, %rd141, -1;
	selp.b64 	%rd80, -9223372036854775808, -1, %p23;
	xor.b64  	%rd154, %rd80, %rd141;
	setp.gt.s64 	%p24, %rd142, -1;
	selp.b64 	%rd81, -9223372036854775808, -1, %p24;
	xor.b64  	%rd153, %rd81, %rd142;
	setp.gt.s64 	%p25, %rd143, -1;
	selp.b64 	%rd82, -9223372036854775808, -1, %p25;
	xor.b64  	%rd152, %rd82, %rd143;
	setp.gt.s64 	%p26, %rd144, -1;
	selp.b64 	%rd83, -9223372036854775808, -1, %p26;
	xor.b64  	%rd151, %rd83, %rd144;
	setp.gt.s64 	%p27, %rd145, -1;
	selp.b64 	%rd84, -9223372036854775808, -1, %p27;
	xor.b64  	%rd150, %rd84, %rd145;
	setp.gt.s64 	%p28, %rd146, -1;
	selp.b64 	%rd85, -9223372036854775808, -1, %p28;
	xor.b64  	%rd149, %rd85, %rd146;
	setp.gt.s64 	%p29, %rd147, -1;
	selp.b64 	%rd86, -9223372036854775808, -1, %p29;
	xor.b64  	%rd148, %rd86, %rd147;
	shr.u32 	%r13, %r2, 5;
	shl.b32 	%r90, %r2, 2;
	mov.u32 	%r91, _ZZN3cub18CUB_300001_SM_10006detail10radix_sort31DeviceRadixSortSingleTileKernelINS1_5radix10policy_hubIddyE10Policy1000ELNS0_9SortOrderE0EddyNS1_21identity_decomposer_tEEEvPKT1_PSA_PKT2_PSE_T3_iiT4_E12temp_storage;
	add.s32 	%r14, %r91, %r90;
	shl.b32 	%r92, %r2, 7;
	add.s32 	%r15, %r14, %r92;
	shl.b32 	%r93, %r13, 2;
	add.s32 	%r94, %r91, %r93;
	add.s32 	%r16, %r94, 33792;
	mad.lo.s32 	%r17, %r2, -60, %r15;
	add.s32 	%r357, %r84, 6;
	sub.s32 	%r356, %r85, %r84;
$L__BB11_37:
	add.s32 	%r105, %r357, -6;
	min.s32 	%r95, %r356, 6;
	mov.b32 	%r134, 0;
	st.shared.u32 	[%r14], %r134;
	st.shared.u32 	[%r14+1024], %r134;
	st.shared.u32 	[%r14+2048], %r134;
	st.shared.u32 	[%r14+3072], %r134;
	st.shared.u32 	[%r14+4096], %r134;
	st.shared.u32 	[%r14+5120], %r134;
	st.shared.u32 	[%r14+6144], %r134;
	st.shared.u32 	[%r14+7168], %r134;
	st.shared.u32 	[%r14+8192], %r134;
	st.shared.u32 	[%r14+9216], %r134;
	st.shared.u32 	[%r14+10240], %r134;
	st.shared.u32 	[%r14+11264], %r134;
	st.shared.u32 	[%r14+12288], %r134;
	st.shared.u32 	[%r14+13312], %r134;
	st.shared.u32 	[%r14+14336], %r134;
	st.shared.u32 	[%r14+15360], %r134;
	st.shared.u32 	[%r14+16384], %r134;
	st.shared.u32 	[%r14+17408], %r134;
	st.shared.u32 	[%r14+18432], %r134;
	st.shared.u32 	[%r14+19456], %r134;
	st.shared.u32 	[%r14+20480], %r134;
	st.shared.u32 	[%r14+21504], %r134;
	st.shared.u32 	[%r14+22528], %r134;
	st.shared.u32 	[%r14+23552], %r134;
	st.shared.u32 	[%r14+24576], %r134;
	st.shared.u32 	[%r14+25600], %r134;
	st.shared.u32 	[%r14+26624], %r134;
	st.shared.u32 	[%r14+27648], %r134;
	st.shared.u32 	[%r14+28672], %r134;
	st.shared.u32 	[%r14+29696], %r134;
	st.shared.u32 	[%r14+30720], %r134;
	st.shared.u32 	[%r14+31744], %r134;
	st.shared.u32 	[%r14+32768], %r134;
	mov.b64 	%rd88, 1;
	// begin inline asm
	shl.b64 %rd87, %rd88, %r95;
	// end inline asm
	add.s64 	%rd90, %rd87, -1;
	// begin inline asm
	shl.b64 %rd89, %rd90, %r134;
	// end inline asm
	setp.eq.s64 	%p30, %rd156, 9223372036854775807;
	selp.b64 	%rd92, -9223372036854775808, %rd156, %p30;
	// begin inline asm
	shr.b64 %rd91, %rd92, %r105;
	// end inline asm
	cvt.u32.u64 	%r137, %rd91;
	cvt.u32.u64 	%r138, %rd89;
	and.b32  	%r139, %r138, %r137;
	shl.b32 	%r140, %r139, 10;
	and.b32  	%r141, %r140, 31744;
	add.s32 	%r142, %r14, %r141;
	shr.u32 	%r143, %r139, 4;
	and.b32  	%r144, %r143, 268435454;
	add.s32 	%r23, %r142, %r144;
	ld.shared.u16 	%rs1, [%r23];
	add.s16 	%rs10, %rs1, 1;
	st.shared.u16 	[%r23], %rs10;
	setp.eq.s64 	%p31, %rd155, 9223372036854775807;
	selp.b64 	%rd94, -9223372036854775808, %rd155, %p31;
	// begin inline asm
	shr.b64 %rd93, %rd94, %r105;
	// end inline asm
	cvt.u32.u64 	%r145, %rd93;
	and.b32  	%r146, %r138, %r145;
	shl.b32 	%r147, %r146, 10;
	and.b32  	%r148, %r147, 31744;
	add.s32 	%r149, %r14, %r148;
	shr.u32 	%r150, %r146, 4;
	and.b32  	%r151, %r150, 268435454;
	add.s32 	%r24, %r149, %r151;
	ld.shared.u16 	%rs2, [%r24];
	add.s16 	%rs11, %rs2, 1;
	st.shared.u16 	[%r24], %rs11;
	setp.eq.s64 	%p32, %rd154, 9223372036854775807;
	selp.b64 	%rd96, -9223372036854775808, %rd154, %p32;
	// begin inline asm
	shr.b64 %rd95, %rd96, %r105;
	// end inline asm
	cvt.u32.u64 	%r152, %rd95;
	and.b32  	%r153, %r138, %r152;
	shl.b32 	%r154, %r153, 10;
	and.b32  	%r155, %r154, 31744;
	add.s32 	%r156, %r14, %r155;
	shr.u32 	%r157, %r153, 4;
	and.b32  	%r158, %r157, 268435454;
	add.s32 	%r25, %r156, %r158;
	ld.shared.u16 	%rs3, [%r25];
	add.s16 	%rs12, %rs3, 1;
	st.shared.u16 	[%r25], %rs12;
	setp.eq.s64 	%p33, %rd153, 9223372036854775807;
	selp.b64 	%rd98, -9223372036854775808, %rd153, %p33;
	// begin inline asm
	shr.b64 %rd97, %rd98, %r105;
	// end inline asm
	cvt.u32.u64 	%r159, %rd97;
	and.b32  	%r160, %r138, %r159;
	shl.b32 	%r161, %r160, 10;
	and.b32  	%r162, %r161, 31744;
	add.s32 	%r163, %r14, %r162;
	shr.u32 	%r164, %r160, 4;
	and.b32  	%r165, %r164, 268435454;
	add.s32 	%r26, %r163, %r165;
	ld.shared.u16 	%rs4, [%r26];
	add.s16 	%rs13, %rs4, 1;
	st.shared.u16 	[%r26], %rs13;
	setp.eq.s64 	%p34, %rd152, 9223372036854775807;
	selp.b64 	%rd100, -9223372036854775808, %rd152, %p34;
	// begin inline asm
	shr.b64 %rd99, %rd100, %r105;
	// end inline asm
	cvt.u32.u64 	%r166, %rd99;
	and.b32  	%r167, %r138, %r166;
	shl.b32 	%r168, %r167, 10;
	and.b32  	%r169, %r168, 31744;
	add.s32 	%r170, %r14, %r169;
	shr.u32 	%r171, %r167, 4;
	and.b32  	%r172, %r171, 268435454;
	add.s32 	%r27, %r170, %r172;
	ld.shared.u16 	%rs5, [%r27];
	add.s16 	%rs14, %rs5, 1;
	st.shared.u16 	[%r27], %rs14;
	setp.eq.s64 	%p35, %rd151, 9223372036854775807;
	selp.b64 	%rd102, -9223372036854775808, %rd151, %p35;
	// begin inline asm
	shr.b64 %rd101, %rd102, %r105;
	// end inline asm
	cvt.u32.u64 	%r173, %rd101;
	and.b32  	%r174, %r138, %r173;
	shl.b32 	%r175, %r174, 10;
	and.b32  	%r176, %r175, 31744;
	add.s32 	%r177, %r14, %r176;
	shr.u32 	%r178, %r174, 4;
	and.b32  	%r179, %r178, 268435454;
	add.s32 	%r28, %r177, %r179;
	ld.shared.u16 	%rs6, [%r28];
	add.s16 	%rs15, %rs6, 1;
	st.shared.u16 	[%r28], %rs15;
	setp.eq.s64 	%p36, %rd150, 9223372036854775807;
	selp.b64 	%rd104, -9223372036854775808, %rd150, %p36;
	// begin inline asm
	shr.b64 %rd103, %rd104, %r105;
	// end inline asm
	cvt.u32.u64 	%r180, %rd103;
	and.b32  	%r181, %r138, %r180;
	shl.b32 	%r182, %r181, 10;
	and.b32  	%r183, %r182, 31744;
	add.s32 	%r184, %r14, %r183;
	shr.u32 	%r185, %r181, 4;
	and.b32  	%r186, %r185, 268435454;
	add.s32 	%r29, %r184, %r186;
	ld.shared.u16 	%rs7, [%r29];
	add.s16 	%rs16, %rs7, 1;
	st.shared.u16 	[%r29], %rs16;
	setp.eq.s64 	%p37, %rd149, 9223372036854775807;
	selp.b64 	%rd106, -9223372036854775808, %rd149, %p37;
	// begin inline asm
	shr.b64 %rd105, %rd106, %r105;
	// end inline asm
	cvt.u32.u64 	%r187, %rd105;
	and.b32  	%r188, %r138, %r187;
	shl.b32 	%r189, %r188, 10;
	and.b32  	%r190, %r189, 31744;
	add.s32 	%r191, %r14, %r190;
	shr.u32 	%r192, %r188, 4;
	and.b32  	%r193, %r192, 268435454;
	add.s32 	%r30, %r191, %r193;
	ld.shared.u16 	%rs8, [%r30];
	add.s16 	%rs17, %rs8, 1;
	st.shared.u16 	[%r30], %rs17;
	setp.eq.s64 	%p38, %rd148, 9223372036854775807;
	selp.b64 	%rd108, -9223372036854775808, %rd148, %p38;
	// begin inline asm
	shr.b64 %rd107, %rd108, %r105;
	// end inline asm
	cvt.u32.u64 	%r194, %rd107;
	and.b32  	%r195, %r138, %r194;
	shl.b32 	%r196, %r195, 10;
	and.b32  	%r197, %r196, 31744;
	add.s32 	%r198, %r14, %r197;
	shr.u32 	%r199, %r195, 4;
	and.b32  	%r200, %r199, 268435454;
	add.s32 	%r31, %r198, %r200;
	ld.shared.u16 	%rs9, [%r31];
	add.s16 	%rs18, %rs9, 1;
	st.shared.u16 	[%r31], %rs18;
	bar.sync 	0;
	ld.shared.u32 	%r32, [%r15];
	ld.shared.u32 	%r201, [%r15+4];
	ld.shared.u32 	%r202, [%r15+8];
	ld.shared.u32 	%r203, [%r15+12];
	ld.shared.u32 	%r204, [%r15+16];
	ld.shared.u32 	%r205, [%r15+20];
	ld.shared.u32 	%r206, [%r15+24];
	ld.shared.u32 	%r207, [%r15+28];
	ld.shared.u32 	%r208, [%r15+32];
	ld.shared.u32 	%r209, [%r15+36];
	ld.shared.u32 	%r210, [%r15+40];
	ld.shared.u32 	%r211, [%r15+44];
	ld.shared.u32 	%r212, [%r15+48];
	ld.shared.u32 	%r213, [%r15+52];
	ld.shared.u32 	%r214, [%r15+56];
	ld.shared.u32 	%r215, [%r15+60];
	ld.shared.u32 	%r216, [%r15+64];
	ld.shared.u32 	%r217, [%r15+68];
	ld.shared.u32 	%r218, [%r15+72];
	ld.shared.u32 	%r219, [%r15+76];
	ld.shared.u32 	%r220, [%r15+80];
	ld.shared.u32 	%r221, [%r15+84];
	ld.shared.u32 	%r222, [%r15+88];
	ld.shared.u32 	%r223, [%r15+92];
	ld.shared.u32 	%r224, [%r15+96];
	ld.shared.u32 	%r225, [%r15+100];
	ld.shared.u32 	%r226, [%r15+104];
	ld.shared.u32 	%r227, [%r15+108];
	ld.shared.u32 	%r228, [%r15+112];
	ld.shared.u32 	%r229, [%r15+116];
	ld.shared.u32 	%r230, [%r15+120];
	ld.shared.u32 	%r231, [%r15+124];
	ld.shared.u32 	%r232, [%r15+128];
	add.s32 	%r33, %r201, %r32;
	add.s32 	%r34, %r202, %r33;
	add.s32 	%r35, %r203, %r34;
	add.s32 	%r36, %r204, %r35;
	add.s32 	%r37, %r205, %r36;
	add.s32 	%r38, %r206, %r37;
	add.s32 	%r39, %r207, %r38;
	add.s32 	%r40, %r208, %r39;
	add.s32 	%r41, %r209, %r40;
	add.s32 	%r42, %r210, %r41;
	add.s32 	%r43, %r211, %r42;
	add.s32 	%r44, %r212, %r43;
	add.s32 	%r45, %r213, %r44;
	add.s32 	%r46, %r214, %r45;
	add.s32 	%r47, %r215, %r46;
	add.s32 	%r48, %r216, %r47;
	add.s32 	%r49, %r217, %r48;
	add.s32 	%r50, %r218, %r49;
	add.s32 	%r51, %r219, %r50;
	add.s32 	%r52, %r220, %r51;
	add.s32 	%r53, %r221, %r52;
	add.s32 	%r54, %r222, %r53;
	add.s32 	%r55, %r223, %r54;
	add.s32 	%r56, %r224, %r55;
	add.s32 	%r57, %r225, %r56;
	add.s32 	%r58, %r226, %r57;
	add.s32 	%r59, %r227, %r58;
	add.s32 	%r60, %r228, %r59;
	add.s32 	%r61, %r229, %r60;
	add.s32 	%r62, %r230, %r61;
	add.s32 	%r63, %r231, %r62;
	add.s32 	%r111, %r232, %r63;
	// begin inline asm
	mov.u32 %r106, %laneid;
	// end inline asm
	mov.b32 	%r109, 1;
	mov.b32 	%r136, -1;
	// begin inline asm
	{  .reg .u32 r0;  .reg .pred p;  shfl.sync.up.b32 r0|p, %r111, %r109, %r134, %r136;  @p add.u32 r0, r0, %r111;  mov.u32 %r107, r0;}
	// end inline asm
	mov.b32 	%r115, 2;
	// begin inline asm
	{  .reg .u32 r0;  .reg .pred p;  shfl.sync.up.b32 r0|p, %r107, %r115, %r134, %r136;  @p add.u32 r0, r0, %r107;  mov.u32 %r113, r0;}
	// end inline asm
	mov.b32 	%r121, 4;
	// begin inline asm
	{  .reg .u32 r0;  .reg .pred p;  shfl.sync.up.b32 r0|p, %r113, %r121, %r134, %r136;  @p add.u32 r0, r0, %r113;  mov.u32 %r119, r0;}
	// end inline asm
	mov.b32 	%r127, 8;
	// begin inline asm
	{  .reg .u32 r0;  .reg .pred p;  shfl.sync.up.b32 r0|p, %r119, %r127, %r134, %r136;  @p add.u32 r0, r0, %r119;  mov.u32 %r125, r0;}
	// end inline asm
	mov.b32 	%r133, 16;
	// begin inline asm
	{  .reg .u32 r0;  .reg .pred p;  shfl.sync.up.b32 r0|p, %r125, %r133, %r134, %r136;  @p add.u32 r0, r0, %r125;  mov.u32 %r131, r0;}
	// end inline asm
	setp.ne.s32 	%p39, %r106, 31;
	@%p39 bra 	$L__BB11_39;
	st.shared.u32 	[%r16], %r131;
$L__BB11_39:
	sub.s32 	%r233, %r131, %r111;
	setp.gt.u32 	%p40, %r2, 31;
	setp.eq.s32 	%p41, %r13, 7;
	setp.eq.s32 	%p42, %r13, 6;
	setp.eq.s32 	%p43, %r13, 5;
	setp.eq.s32 	%p44, %r13, 4;
	setp.eq.s32 	%p45, %r13, 3;
	setp.eq.s32 	%p46, %r13, 2;
	setp.eq.s32 	%p47, %r13, 1;
	bar.sync 	0;
	ld.shared.v4.u32 	{%r234, %r235, %r236, %r237}, [_ZZN3cub18CUB_300001_SM_10006detail10radix_sort31DeviceRadixSortSingleTileKernelINS1_5radix10policy_hubIddyE10Policy1000ELNS0_9SortOrderE0EddyNS1_21identity_decomposer_tEEEvPKT1_PSA_PKT2_PSE_T3_iiT4_E12temp_storage+33792];
	selp.b32 	%r238, %r234, %r358, %p47;
	add.s32 	%r239, %r235, %r234;
	selp.b32 	%r240, %r239, %r238, %p46;
	add.s32 	%r241, %r239, %r236;
	selp.b32 	%r242, %r241, %r240, %p45;
	add.s32 	%r243, %r241, %r237;
	selp.b32 	%r244, %r243, %r242, %p44;
	ld.shared.v4.u32 	{%r245, %r246, %r247, %r248}, [_ZZN3cub18CUB_300001_SM_10006detail10radix_sort31DeviceRadixSortSingleTileKernelINS1_5radix10policy_hubIddyE10Policy1000ELNS0_9SortOrderE0EddyNS1_21identity_decomposer_tEEEvPKT1_PSA_PKT2_PSE_T3_iiT4_E12temp_storage+33808];
	add.s32 	%r249, %r243, %r245;
	selp.b32 	%r250, %r249, %r244, %p43;
	add.s32 	%r251, %r249, %r246;
	selp.b32 	%r252, %r251, %r250, %p42;
	add.s32 	%r253, %r251, %r247;
	selp.b32 	%r358, %r253, %r252, %p41;
	add.s32 	%r68, %r253, %r248;
	setp.ne.s32 	%p48, %r106, 0;
	selp.b32 	%r254, %r233, 0, %p48;
	add.s32 	%r255, %r358, %r254;
	or.pred  	%p49, %p40, %p48;
	selp.b32 	%r359, %r255, %r233, %p40;
	@%p49 bra 	$L__BB11_41;
	shl.b32 	%r359, %r68, 16;
	st.shared.u32 	[_ZZN3cub18CUB_300001_SM_10006detail10radix_sort31DeviceRadixSortSingleTileKernelINS1_5radix10policy_hubIddyE10Policy1000ELNS0_9SortOrderE0EddyNS1_21identity_decomposer_tEEEvPKT1_PSA_PKT2_PSE_T3_iiT4_E12temp_storage+33832], %r359;
$L__BB11_41:
	setp.eq.s32 	%p50, %r2, 0;
	bar.sync 	0;
	ld.shared.u32 	%r256, [_ZZN3cub18CUB_300001_SM_10006detail10radix_sort31DeviceRadixSortSingleTileKernelINS1_5radix10policy_hubIddyE10Policy1000ELNS0_9SortOrderE0EddyNS1_21identity_decomposer_tEEEvPKT1_PSA_PKT2_PSE_T3_iiT4_E12temp_storage+33832];
	selp.b32 	%r257, 0, %r256, %p50;
	add.s32 	%r258, %r359, %r257;
	add.s32 	%r259, %r32, %r258;
	add.s32 	%r260, %r33, %r258;
	add.s32 	%r261, %r34, %r258;
	add.s32 	%r262, %r35, %r258;
	add.s32 	%r263, %r36, %r258;
	add.s32 	%r264, %r37, %r258;
	add.s32 	%r265, %r38, %r258;
	add.s32 	%r266, %r39, %r258;
	add.s32 	%r267, %r40, %r258;
	add.s32 	%r268, %r41, %r258;
	add.s32 	%r269, %r42, %r258;
	add.s32 	%r270, %r43, %r258;
	add.s32 	%r271, %r44, %r258;
	add.s32 	%r272, %r45, %r258;
	add.s32 	%r273, %r46, %r258;
	add.s32 	%r274, %r47, %r258;
	add.s32 	%r275, %r48, %r258;
	add.s32 	%r276, %r49, %r258;
	add.s32 	%r277, %r50, %r258;
	add.s32 	%r278, %r51, %r258;
	add.s32 	%r279, %r52, %r258;
	add.s32 	%r280, %r53, %r258;
	add.s32 	%r281, %r54, %r258;
	add.s32 	%r282, %r55, %r258;
	add.s32 	%r283, %r56, %r258;
	add.s32 	%r284, %r57, %r258;
	add.s32 	%r285, %r58, %r258;
	add.s32 	%r286, %r59, %r258;
	add.s32 	%r287, %r60, %r258;
	add.s32 	%r288, %r61, %r258;
	add.s32 	%r289, %r62, %r258;
	add.s32 	%r290, %r63, %r258;
	st.shared.u32 	[%r15], %r258;
	st.shared.u32 	[%r15+4], %r259;
	st.shared.u32 	[%r15+8], %r260;
	st.shared.u32 	[%r15+12], %r261;
	st.shared.u32 	[%r15+16], %r262;
	st.shared.u32 	[%r15+20], %r263;
	st.shared.u32 	[%r15+24], %r264;
	st.shared.u32 	[%r15+28], %r265;
	st.shared.u32 	[%r15+32], %r266;
	st.shared.u32 	[%r15+36], %r267;
	st.shared.u32 	[%r15+40], %r268;
	st.shared.u32 	[%r15+44], %r269;
	st.shared.u32 	[%r15+48], %r270;
	st.shared.u32 	[%r15+52], %r271;
	st.shared.u32 	[%r15+56], %r272;
	st.shared.u32 	[%r15+60], %r273;
	st.shared.u32 	[%r15+64], %r274;
	st.shared.u32 	[%r15+68], %r275;
	st.shared.u32 	[%r15+72], %r276;
	st.shared.u32 	[%r15+76], %r277;
	st.shared.u32 	[%r15+80], %r278;
	st.shared.u32 	[%r15+84], %r279;
	st.shared.u32 	[%r15+88], %r280;
	st.shared.u32 	[%r15+92], %r281;
	st.shared.u32 	[%r15+96], %r282;
	st.shared.u32 	[%r15+100], %r283;
	st.shared.u32 	[%r15+104], %r284;
	st.shared.u32 	[%r15+108], %r285;
	st.shared.u32 	[%r15+112], %r286;
	st.shared.u32 	[%r15+116], %r287;
	st.shared.u32 	[%r15+120], %r288;
	st.shared.u32 	[%r15+124], %r289;
	st.shared.u32 	[%r15+128], %r290;
	bar.sync 	0;
	cvt.u32.u16 	%r291, %rs1;
	ld.shared.u16 	%r292, [%r23];
	add.s32 	%r72, %r292, %r291;
	cvt.u32.u16 	%r293, %rs2;
	ld.shared.u16 	%r294, [%r24];
	add.s32 	%r73, %r294, %r293;
	cvt.u32.u16 	%r295, %rs3;
	ld.shared.u16 	%r296, [%r25];
	add.s32 	%r74, %r296, %r295;
	cvt.u32.u16 	%r297, %rs4;
	ld.shared.u16 	%r298, [%r26];
	add.s32 	%r75, %r298, %r297;
	cvt.u32.u16 	%r299, %rs5;
	ld.shared.u16 	%r300, [%r27];
	add.s32 	%r76, %r300, %r299;
	cvt.u32.u16 	%r301, %rs6;
	ld.shared.u16 	%r302, [%r28];
	add.s32 	%r77, %r302, %r301;
	cvt.u32.u16 	%r303, %rs7;
	ld.shared.u16 	%r304, [%r29];
	add.s32 	%r78, %r304, %r303;
	cvt.u32.u16 	%r305, %rs8;
	ld.shared.u16 	%r306, [%r30];
	add.s32 	%r79, %r306, %r305;
	cvt.u32.u16 	%r307, %rs9;
	ld.shared.u16 	%r308, [%r31];
	add.s32 	%r80, %r308, %r307;
	bar.sync 	0;
	setp.lt.s32 	%p51, %r357, %r85;
	@%p51 bra 	$L__BB11_61;
	cvt.u64.u32 	%rd109, %r2;
	shl.b32 	%r309, %r72, 3;
	mov.u32 	%r310, _ZZN3cub18CUB_300001_SM_10006detail10radix_sort31DeviceRadixSortSingleTileKernelINS1_5radix10policy_hubIddyE10Policy1000ELNS0_9SortOrderE0EddyNS1_21identity_decomposer_tEEEvPKT1_PSA_PKT2_PSE_T3_iiT4_E12temp_storage;
	add.s32 	%r311, %r310, %r309;
	st.shared.u64 	[%r311], %rd156;
	shl.b32 	%r312, %r73, 3;
	add.s32 	%r313, %r310, %r312;
	st.shared.u64 	[%r313], %rd155;
	shl.b32 	%r314, %r74, 3;
	add.s32 	%r315, %r310, %r314;
	st.shared.u64 	[%r315], %rd154;
	shl.b32 	%r316, %r75, 3;
	add.s32 	%r317, %r310, %r316;
	st.shared.u64 	[%r317], %rd153;
	shl.b32 	%r318, %r76, 3;
	add.s32 	%r319, %r310, %r318;
	st.shared.u64 	[%r319], %rd152;
	shl.b32 	%r320, %r77, 3;
	add.s32 	%r321, %r310, %r320;
	st.shared.u64 	[%r321], %rd151;
	shl.b32 	%r322, %r78, 3;
	add.s32 	%r323, %r310, %r322;
	st.shared.u64 	[%r323], %rd150;
	shl.b32 	%r324, %r79, 3;
	add.s32 	%r325, %r310, %r324;
	st.shared.u64 	[%r325], %rd149;
	shl.b32 	%r326, %r80, 3;
	add.s32 	%r327, %r310, %r326;
	st.shared.u64 	[%r327], %rd148;
	bar.sync 	0;
	shl.b32 	%r328, %r2, 6;
	sub.s32 	%r81, %r17, %r328;
	ld.shared.u64 	%rd40, [%r81];
	ld.shared.u64 	%rd41, [%r81+2048];
	ld.shared.u64 	%rd42, [%r81+4096];
	ld.shared.u64 	%rd43, [%r81+6144];
	ld.shared.u64 	%rd44, [%r81+8192];
	ld.shared.u64 	%rd45, [%r81+10240];
	ld.shared.u64 	%rd46, [%r81+12288];
	ld.shared.u64 	%rd47, [%r81+14336];
	ld.shared.u64 	%rd48, [%r81+16384];
	bar.sync 	0;
	st.shared.f64 	[%r311], %fd72;
	st.shared.f64 	[%r313], %fd71;
	st.shared.f64 	[%r315], %fd70;
	st.shared.f64 	[%r317], %fd69;
	st.shared.f64 	[%r319], %fd68;
	st.shared.f64 	[%r321], %fd67;
	st.shared.f64 	[%r323], %fd66;
	st.shared.f64 	[%r325], %fd65;
	st.shared.f64 	[%r327], %fd64;
	bar.sync 	0;
	ld.shared.f64 	%fd28, [%r81+2048];
	ld.shared.f64 	%fd29, [%r81+4096];
	ld.shared.f64 	%fd30, [%r81+6144];
	ld.shared.f64 	%fd31, [%r81+8192];
	ld.shared.f64 	%fd32, [%r81+10240];
	ld.shared.f64 	%fd33, [%r81+12288];
	ld.shared.f64 	%fd34, [%r81+14336];
	ld.shared.f64 	%fd35, [%r81+16384];
	setp.gt.u64 	%p52, %rd20, %rd109;
	cvta.to.global.u64 	%rd110, %rd60;
	mul.wide.u32 	%rd111, %r2, 8;
	add.s64 	%rd49, %rd110, %rd111;
	cvta.to.global.u64 	%rd112, %rd62;
	add.s64 	%rd50, %rd112, %rd111;
	@%p52 bra 	$L__BB11_43;
	bra.uni 	$L__BB11_44;
$L__BB11_43:
	ld.shared.f64 	%fd54, [%r81];
	setp.gt.s64 	%p53, %rd40, -1;
	selp.b64 	%rd113, -1, -9223372036854775808, %p53;
	xor.b64  	%rd114, %rd113, %rd40;
	st.global.u64 	[%rd49], %rd114;
	st.global.f64 	[%rd50], %fd54;
$L__BB11_44:
	add.s32 	%r329, %r2, 256;
	cvt.u64.u32 	%rd115, %r329;
	setp.le.u64 	%p54, %rd20, %rd115;
	@%p54 bra 	$L__BB11_46;
	setp.gt.s64 	%p55, %rd41, -1;
	selp.b64 	%rd116, -1, -9223372036854775808, %p55;
	xor.b64  	%rd117, %rd116, %rd41;
	st.global.u64 	[%rd49+2048], %rd117;
	st.global.f64 	[%rd50+2048], %fd28;
$L__BB11_46:
	add.s32 	%r330, %r2, 512;
	cvt.u64.u32 	%rd118, %r330;
	setp.le.u64 	%p56, %rd20, %rd118;
	@%p56 bra 	$L__BB11_48;
	setp.gt.s64 	%p57, %rd42, -1;
	selp.b64 	%rd119, -1, -9223372036854775808, %p57;
	xor.b64  	%rd120, %rd119, %rd42;
	st.global.u64 	[%rd49+4096], %rd120;
	st.global.f64 	[%rd50+4096], %fd29;
$L__BB11_48:
	add.s32 	%r331, %r2, 768;
	cvt.u64.u32 	%rd121, %r331;
	setp.le.u64 	%p58, %rd20, %rd121;
	@%p58 bra 	$L__BB11_50;
	setp.gt.s64 	%p59, %rd43, -1;
	selp.b64 	%rd122, -1, -9223372036854775808, %p59;
	xor.b64  	%rd123, %rd122, %rd43;
	st.global.u64 	[%rd49+6144], %rd123;
	st.global.f64 	[%rd50+6144], %fd30;
$L__BB11_50:
	or.b32  	%r332, %r2, 1024;
	cvt.u64.u32 	%rd124, %r332;
	setp.le.u64 	%p60, %rd20, %rd124;
	@%p60 bra 	$L__BB11_52;
	setp.gt.s64 	%p61, %rd44, -1;
	selp.b64 	%rd125, -1, -9223372036854775808, %p61;
	xor.b64  	%rd126, %rd125, %rd44;
	st.global.u64 	[%rd49+8192], %rd126;
	st.global.f64 	[%rd50+8192], %fd31;
$L__BB11_52:
	add.s32 	%r333, %r2, 1280;
	cvt.u64.u32 	%rd127, %r333;
	setp.le.u64 	%p62, %rd20, %rd127;
	@%p62 bra 	$L__BB11_54;
	setp.gt.s64 	%p63, %rd45, -1;
	selp.b64 	%rd128, -1, -9223372036854775808, %p63;
	xor.b64  	%rd129, %rd128, %rd45;
	st.global.u64 	[%rd49+10240], %rd129;
	st.global.f64 	[%rd50+10240], %fd32;
$L__BB11_54:
	add.s32 	%r334, %r2, 1536;
	cvt.u64.u32 	%rd130, %r334;
	setp.le.u64 	%p64, %rd20, %rd130;
	@%p64 bra 	$L__BB11_56;
	setp.gt.s64 	%p65, %rd46, -1;
	selp.b64 	%rd131, -1, -9223372036854775808, %p65;
	xor.b64  	%rd132, %rd131, %rd46;
	st.global.u64 	[%rd49+12288], %rd132;
	st.global.f64 	[%rd50+12288], %fd33;
$L__BB11_56:
	add.s32 	%r335, %r2, 1792;
	cvt.u64.u32 	%rd133, %r335;
	setp.le.u64 	%p66, %rd20, %rd133;
	@%p66 bra 	$L__BB11_58;
	setp.gt.s64 	%p67, %rd47, -1;
	selp.b64 	%rd134, -1, -9223372036854775808, %p67;
	xor.b64  	%rd135, %rd134, %rd47;
	st.global.u64 	[%rd49+14336], %rd135;
	st.global.f64 	[%rd50+14336], %fd34;
$L__BB11_58:
	or.b32  	%r336, %r2, 2048;
	cvt.u64.u32 	%rd136, %r336;
	setp.le.u64 	%p68, %rd20, %rd136;
	@%p68 bra 	$L__BB11_60;
	setp.gt.s64 	%p69, %rd48, -1;
	selp.b64 	%rd137, -1, -9223372036854775808, %p69;
	xor.b64  	%rd138, %rd137, %rd48;
	st.global.u64 	[%rd49+16384], %rd138;
	st.global.f64 	[%rd50+16384], %fd35;
$L__BB11_60:
	ret;
$L__BB11_61:
	shl.b32 	%r337, %r72, 3;
	mov.u32 	%r338, _ZZN3cub18CUB_300001_SM_10006detail10radix_sort31DeviceRadixSortSingleTileKernelINS1_5radix10policy_hubIddyE10Policy1000ELNS0_9SortOrderE0EddyNS1_21identity_decomposer_tEEEvPKT1_PSA_PKT2_PSE_T3_iiT4_E12temp_storage;
	add.s32 	%r339, %r338, %r337;
	st.shared.u64 	[%r339], %rd156;
	shl.b32 	%r340, %r73, 3;
	add.s32 	%r341, %r338, %r340;
	st.shared.u64 	[%r341], %rd155;
	shl.b32 	%r342, %r74, 3;
	add.s32 	%r343, %r338, %r342;
	st.shared.u64 	[%r343], %rd154;
	shl.b32 	%r344, %r75, 3;
	add.s32 	%r345, %r338, %r344;
	st.shared.u64 	[%r345], %rd153;
	shl.b32 	%r346, %r76, 3;
	add.s32 	%r347, %r338, %r346;
	st.shared.u64 	[%r347], %rd152;
	shl.b32 	%r348, %r77, 3;
	add.s32 	%r349, %r338, %r348;
	st.shared.u64 	[%r349], %rd151;
	shl.b32 	%r350, %r78, 3;
	add.s32 	%r351, %r338, %r350;
	st.shared.u64 	[%r351], %rd150;
	shl.b32 	%r352, %r79, 3;
	add.s32 	%r353, %r338, %r352;
	st.shared.u64 	[%r353], %rd149;
	shl.b32 	%r354, %r80, 3;
	add.s32 	%r355, %r338, %r354;
	st.shared.u64 	[%r355], %rd148;
	bar.sync 	0;
	ld.shared.u64 	%rd156, [%r17];
	ld.shared.u64 	%rd155, [%r17+8];
	ld.shared.u64 	%rd154, [%r17+16];
	ld.shared.u64 	%rd153, [%r17+24];
	ld.shared.u64 	%rd152, [%r17+32];
	ld.shared.u64 	%rd151, [%r17+40];
	ld.shared.u64 	%rd150, [%r17+48];
	ld.shared.u64 	%rd149, [%r17+56];
	ld.shared.u64 	%rd148, [%r17+64];
	bar.sync 	0;
	st.shared.f64 	[%r339], %fd72;
	st.shared.f64 	[%r341], %fd71;
	st.shared.f64 	[%r343], %fd70;
	st.shared.f64 	[%r345], %fd69;
	st.shared.f64 	[%r347], %fd68;
	st.shared.f64 	[%r349], %fd67;
	st.shared.f64 	[%r351], %fd66;
	st.shared.f64 	[%r353], %fd65;
	st.shared.f64 	[%r355], %fd64;
	bar.sync 	0;
	ld.shared.f64 	%fd72, [%r17];
	ld.shared.f64 	%fd71, [%r17+8];
	ld.shared.f64 	%fd70, [%r17+16];
	ld.shared.f64 	%fd69, [%r17+24];
	ld.shared.f64 	%fd68, [%r17+32];
	ld.shared.f64 	%fd67, [%r17+40];
	ld.shared.f64 	%fd66, [%r17+48];
	ld.shared.f64 	%fd65, [%r17+56];
	ld.shared.f64 	%fd64, [%r17+64];
	bar.sync 	0;
	add.s32 	%r357, %r357, 6;
	add.s32 	%r356, %r356, -6;
	bra.uni 	$L__BB11_37;

}
	// .globl	_ZN3cub18CUB_300001_SM_10006detail10radix_sort30DeviceRadixSortHistogramKernelINS1_5radix10policy_hubIddyE10Policy1000ELNS0_9SortOrderE0EdyNS1_21identity_decomposer_tEEEvPT2_PKT1_SA_iiT3_
.visible .entry _ZN3cub18CUB_300001_SM_10006detail10radix_sort30DeviceRadixSortHistogramKernelINS1_5radix10policy_hubIddyE10Policy1000ELNS0_9SortOrderE0EdyNS1_21identity_decomposer_tEEEvPT2_PKT1_SA_iiT3_(
	.param .u64 .ptr .align 1 _ZN3cub18CUB_300001_SM_10006detail10radix_sort30DeviceRadixSortHistogramKernelINS1_5radix10policy_hubIddyE10Policy1000ELNS0_9SortOrderE0EdyNS1_21identity_decomposer_tEEEvPT2_PKT1_SA_iiT3__param_0,
	.param .u64 .ptr .align 1 _ZN3cub18CUB_300001_SM_10006detail10radix_sort30DeviceRadixSortHistogramKernelINS1_5radix10policy_hubIddyE10Policy1000ELNS0_9SortOrderE0EdyNS1_21identity_decomposer_tEEEvPT2_PKT1_SA_iiT3__param_1,
	.param .u64 _ZN3cub18CUB_300001_SM_10006detail10radix_sort30DeviceRadixSortHistogramKernelINS1_5radix10policy_hubIddyE10Policy1000ELNS0_9SortOrderE0EdyNS1_21identity_decomposer_tEEEvPT2_PKT1_SA_iiT3__param_2,
	.param .u32 _ZN3cub18CUB_300001_SM_10006detail10radix_sort30DeviceRadixSortHistogramKernelINS1_5radix10policy_hubIddyE10Policy1000ELNS0_9SortOrderE0EdyNS1_21identity_decomposer_tEEEvPT2_PKT1_SA_iiT3__param_3,
	.param .u32 _ZN3cub18CUB_300001_SM_10006detail10radix_sort30DeviceRadixSortHistogramKernelINS1_5radix10policy_hubIddyE10Policy1000ELNS0_9SortOrderE0EdyNS1_21identity_decomposer_tEEEvPT2_PKT1_SA_iiT3__param_4,
	.param .align 1 .b8 _ZN3cub18CUB_300001_SM_10006detail10radix_sort30DeviceRadixSortHistogramKernelINS1_5radix10policy_hubIddyE10Policy1000ELNS0_9SortOrderE0EdyNS1_21identity_decomposer_tEEEvPT2_PKT1_SA_iiT3__param_5[1]
)
.maxntid 128
{
	.reg .pred 	%p<123>;
	.reg .b32 	%r<362>;
	.reg .b64 	%rd<311>;
	// demoted variable
	.shared .align 4 .b8 _ZZN3cub18CUB_300001_SM_10006detail10radix_sort30DeviceRadixSortHistogramKernelINS1_5radix10policy_hubIddyE10Policy1000ELNS0_9SortOrderE0EdyNS1_21identity_decomposer_tEEEvPT2_PKT1_SA_iiT3_E12temp_storage[8192];
	ld.param.u64 	%rd97, [_ZN3cub18CUB_300001_SM_10006detail10radix_sort30DeviceRadixSortHistogramKernelINS1_5radix10policy_hubIddyE10Policy1000ELNS0_9SortOrderE0EdyNS1_21identity_decomposer_tEEEvPT2_PKT1_SA_iiT3__param_0];
	ld.param.u64 	%rd98, [_ZN3cub18CUB_300001_SM_10006detail10radix_sort30DeviceRadixSortHistogramKernelINS1_5radix10policy_hubIddyE10Policy1000ELNS0_9SortOrderE0EdyNS1_21identity_decomposer_tEEEvPT2_PKT1_SA_iiT3__param_1];
	ld.param.u64 	%rd96, [_ZN3cub18CUB_300001_SM_10006detail10radix_sort30DeviceRadixSortHistogramKernelINS1_5radix10policy_hubIddyE10Policy1000ELNS0_9SortOrderE0EdyNS1_21identity_decomposer_tEEEvPT2_PKT1_SA_iiT3__param_2];
	ld.param.u32 	%r93, [_ZN3cub18CUB_300001_SM_10006detail10radix_sort30DeviceRadixSortHistogramKernelINS1_5radix10policy_hubIddyE10Policy1000ELNS0_9SortOrderE0EdyNS1_21identity_decomposer_tEEEvPT2_PKT1_SA_iiT3__param_3];
	ld.param.u32 	%r94, [_ZN3cub18CUB_300001_SM_10006detail10radix_sort30DeviceRadixSortHistogramKernelINS1_5radix10policy_hubIddyE10Policy1000ELNS0_9SortOrderE0EdyNS1_21identity_decomposer_tEEEvPT2_PKT1_SA_iiT3__param_4];
	cvta.to.global.u64 	%rd1, %rd98;
	cvta.to.global.u64 	%rd2, %rd97;
	setp.eq.s64 	%p2, %rd96, 0;
	@%p2 bra 	$L__BB12_153;
	sub.s32 	%r95, %r94, %r93;
	add.s32 	%r96, %r95, 7;
	shr.s32 	%r97, %r96, 31;
	shr.u32 	%r98, %r97, 29;
	add.s32 	%r99, %r96, %r98;
	shr.s32 	%r100, %r99, 3;
	mov.u32 	%r101, %tid.x;
	setp.gt.u32 	%p3, %r101, 255;
	setp.lt.s32 	%p4, %r96, 8;
	mov.u32 	%r102, %ctaid.x;
	shl.b32 	%r103, %r102, 11;
	cvt.u64.u32 	%rd3, %r103;
	mov.u32 	%r104, %nctaid.x;
	shl.b32 	%r105, %r104, 11;
	cvt.u64.u32 	%rd4, %r105;
	add.s32 	%r1, %r100, -1;
	and.b32  	%r2, %r100, 15;
	and.b32  	%r3, %r100, 7;
	add.s32 	%r4, %r3, -1;
	and.b32  	%r5, %r100, 3;
	or.pred  	%p1, %p3, %p4;
	shl.b32 	%r106, %r101, 2;
	mov.u32 	%r107, _ZZN3cub18CUB_300001_SM_10006detail10radix_sort30DeviceRadixSortHistogramKernelINS1_5radix10policy_hubIddyE10Policy1000ELNS0_9SortOrderE0EdyNS1_21identity_decomposer_tEEEvPT2_PKT1_SA_iiT3_E12temp_storage;
	add.s32 	%r6, %r107, %r106;
	and.b32  	%r7, %r100, 268435440;
	cvt.u64.u32 	%rd5, %r101;
	add.s32 	%r8, %r101, 128;
	add.s32 	%r9, %r101, 256;
	add.s32 	%r10, %r101, 512;
	add.s32 	%r11, %r101, 640;
	add.s32 	%r12, %r101, 768;
	add.s32 	%r13, %r101, 1920;
	and.b32  	%r14, %r100, 268435448;
	and.b32  	%r15, %r100, 1;
	neg.s32 	%r16, %r7;
	add.s32 	%r17, %r6, 8192;
	add.s64 	%rd100, %rd96, -1;
	shr.u64 	%rd101, %rd100, 30;
	add.s64 	%rd102, %rd101, 1;
	min.u64 	%rd6, %rd102, %rd96;
	mov.b64 	%rd278, 0;
$L__BB12_2:
	@%p1 bra 	$L__BB12_30;
	setp.lt.u32 	%p5, %r1, 15;
	mov.b32 	%r346, 0;
	@%p5 bra 	$L__BB12_6;
	mov.u32 	%r343, %r17;
	mov.u32 	%r344, %r16;
$L__BB12_5:
	.pragma "nounroll";
	mov.b32 	%r109, 0;
	st.shared.u32 	[%r343+-8192], %r109;
	st.shared.u32 	[%r343+-7168], %r109;
	st.shared.u32 	[%r343+-6144], %r109;
	st.shared.u32 	[%r343+-5120], %r109;
	st.shared.u32 	[%r343+-4096], %r109;
	st.shared.u32 	[%r343+-3072], %r109;
	st.shared.u32 	[%r343+-2048], %r109;
	st.shared.u32 	[%r343+-1024], %r109;
	st.shared.u32 	[%r343], %r109;
	st.shared.u32 	[%r343+1024], %r109;
	st.shared.u32 	[%r343+2048], %r109;
	st.shared.u32 	[%r343+3072], %r109;
	st.shared.u32 	[%r343+4096], %r109;
	st.shared.u32 	[%r343+5120], %r109;
	st.shared.u32 	[%r343+6144], %r109;
	st.shared.u32 	[%r343+7168], %r109;
	add.s32 	%r344, %r344, 16;
	add.s32 	%r343, %r343, 16384;
	setp.ne.s32 	%p6, %r344, 0;
	mov.u32 	%r346, %r7;
	@%p6 bra 	$L__BB12_5;
$L__BB12_6:
	add.s32 	%r23, %r2, -1;
	setp.eq.s32 	%p7, %r2, 0;
	@%p7 bra 	$L__BB12_16;
	setp.lt.u32 	%p8, %r23, 7;
	@%p8 bra 	$L__BB12_9;
	shl.b32 	%r110, %r346, 10;
	add.s32 	%r111, %r6, %r110;
	mov.b32 	%r112, 0;
	st.shared.u32 	[%r111], %r112;
	st.shared.u32 	[%r111+1024], %r112;
	st.shared.u32 	[%r111+2048], %r112;
	st.shared.u32 	[%r111+3072], %r112;
	st.shared.u32 	[%r111+4096], %r112;
	st.shared.u32 	[%r111+5120], %r112;
	st.shared.u32 	[%r111+6144], %r112;
	st.shared.u32 	[%r111+7168], %r112;
	add.s32 	%r346, %r346, 8;
$L__BB12_9:
	setp.eq.s32 	%p9, %r3, 0;
	@%p9 bra 	$L__BB12_16;
	setp.lt.u32 	%p10, %r4, 3;
	@%p10 bra 	$L__BB12_12;
	shl.b32 	%r113, %r346, 10;
	add.s32 	%r114, %r6, %r113;
	mov.b32 	%r115, 0;
	st.shared.u32 	[%r114], %r115;
	st.shared.u32 	[%r114+1024], %r115;
	st.shared.u32 	[%r114+2048], %r115;
	st.shared.u32 	[%r114+3072], %r115;
	add.s32 	%r346, %r346, 4;
$L__BB12_12:
	setp.eq.s32 	%p11, %r5, 0;
	@%p11 bra 	$L__BB12_16;
	setp.eq.s32 	%p12, %r5, 1;
	shl.b32 	%r116, %r346, 10;
	add.s32 	%r28, %r6, %r116;
	mov.b32 	%r117, 0;
	st.shared.u32 	[%r28], %r117;
	@%p12 bra 	$L__BB12_16;
	setp.eq.s32 	%p13, %r5, 2;
	mov.b32 	%r118, 0;
	st.shared.u32 	[%r28+1024], %r118;
	@%p13 bra 	$L__BB12_16;
	mov.b32 	%r119, 0;
	st.shared.u32 	[%r28+2048], %r119;
$L__BB12_16:
	cvt.u32.u64 	%r120, %rd5;
	setp.gt.u32 	%p14, %r120, 127;
	@%p14 bra 	$L__BB12_30;
	setp.lt.u32 	%p15, %r1, 15;
	mov.b32 	%r350, 0;
	@%p15 bra 	$L__BB12_20;
	mov.b32 	%r348, 0;
$L__BB12_19:
	.pragma "nounroll";
	shl.b32 	%r123, %r348, 10;
	add.s32 	%r124, %r6, %r123;
	mov.b32 	%r125, 0;
	st.shared.u32 	[%r124+512], %r125;
	st.shared.u32 	[%r124+1536], %r125;
	st.shared.u32 	[%r124+2560], %r125;
	st.shared.u32 	[%r124+3584], %r125;
	st.shared.u32 	[%r124+4608], %r125;
	st.shared.u32 	[%r124+5632], %r125;
	st.shared.u32 	[%r124+6656], %r125;
	st.shared.u32 	[%r124+7680], %r125;
	st.shared.u32 	[%r124+8704], %r125;
	st.shared.u32 	[%r124+9728], %r125;
	st.shared.u32 	[%r124+10752], %r125;
	st.shared.u32 	[%r124+11776], %r125;
	st.shared.u32 	[%r124+12800], %r125;
	st.shared.u32 	[%r124+13824], %r125;
	st.shared.u32 	[%r124+14848], %r125;
	st.shared.u32 	[%r124+15872], %r125;
	add.s32 	%r348, %r348, 16;
	setp.ne.s32 	%p16, %r348, %r7;
	mov.u32 	%r350, %r7;
	@%p16 bra 	$L__BB12_19;
$L__BB12_20:
	setp.eq.s32 	%p17, %r2, 0;
	@%p17 bra 	$L__BB12_30;
	setp.lt.u32 	%p18, %r23, 7;
	@%p18 bra 	$L__BB12_23;
	shl.b32 	%r126, %r350, 10;
	add.s32 	%r127, %r6, %r126;
	mov.b32 	%r128, 0;
	st.shared.u32 	[%r127+512], %r128;
	st.shared.u32 	[%r127+1536], %r128;
	st.shared.u32 	[%r127+2560], %r128;
	st.shared.u32 	[%r127+3584], %r128;
	st.shared.u32 	[%r127+4608], %r128;
	st.shared.u32 	[%r127+5632], %r128;
	st.shared.u32 	[%r127+6656], %r128;
	st.shared.u32 	[%r127+7680], %r128;
	add.s32 	%r350, %r350, 8;
$L__BB12_23:
	setp.eq.s32 	%p19, %r3, 0;
	@%p19 bra 	$L__BB12_30;
	setp.lt.u32 	%p20, %r4, 3;
	@%p20 bra 	$L__BB12_26;
	shl.b32 	%r129, %r350, 10;
	add.s32 	%r130, %r6, %r129;
	mov.b32 	%r131, 0;
	st.shared.u32 	[%r130+512], %r131;
	st.shared.u32 	[%r130+1536], %r131;
	st.shared.u32 	[%r130+2560], %r131;
	st.shared.u32 	[%r130+3584], %r131;
	add.s32 	%r350, %r350, 4;
$L__BB12_26:
	setp.eq.s32 	%p21, %r5, 0;
	@%p21 bra 	$L__BB12_30;
	setp.eq.s32 	%p22, %r5, 1;
	shl.b32 	%r132, %r350, 10;
	add.s32 	%r36, %r6, %r132;
	mov.b32 	%r133, 0;
	st.shared.u32 	[%r36+512], %r133;
	@%p22 bra 	$L__BB12_30;
	setp.eq.s32 	%p23, %r5, 2;
	mov.b32 	%r134, 0;
	st.shared.u32 	[%r36+1536], %r134;
	@%p23 bra 	$L__BB12_30;
	mov.b32 	%r135, 0;
	st.shared.u32 	[%r36+2560], %r135;
$L__BB12_30:
	bar.sync 	0;
	bar.sync 	0;
	shl.b64 	%rd8, %rd278, 30;
	sub.s64 	%rd103, %rd96, %rd8;
	min.u64 	%rd9, %rd103, 1073741824;
	setp.le.u64 	%p24, %rd9, %rd3;
	@%p24 bra 	$L__BB12_70;
	mov.u64 	%rd279, %rd3;
$L__BB12_32:
	add.s64 	%rd11, %rd279, %rd8;
	sub.s64 	%rd12, %rd96, %rd11;
	setp.lt.u64 	%p25, %rd12, 2048;
	@%p25 bra 	$L__BB12_34;
	add.s64 	%rd122, %rd11, %rd5;
	shl.b64 	%rd123, %rd122, 3;
	add.s64 	%rd124, %rd1, %rd123;
	ld.global.u64 	%rd310, [%rd124];
	ld.global.u64 	%rd309, [%rd124+1024];
	ld.global.u64 	%rd308, [%rd124+2048];
	ld.global.u64 	%rd307, [%rd124+3072];
	ld.global.u64 	%rd306, [%rd124+4096];
	ld.global.u64 	%rd305, [%rd124+5120];
	ld.global.u64 	%rd304, [%rd124+6144];
	ld.global.u64 	%rd303, [%rd124+7168];
	ld.global.u64 	%rd302, [%rd124+8192];
	ld.global.u64 	%rd301, [%rd124+9216];
	ld.global.u64 	%rd300, [%rd124+10240];
	ld.global.u64 	%rd299, [%rd124+11264];
	ld.global.u64 	%rd298, [%rd124+12288];
	ld.global.u64 	%rd297, [%rd124+13312];
	ld.global.u64 	%rd296, [%rd124+14336];
	ld.global.u64 	%rd295, [%rd124+15360];
	bra.uni 	$L__BB12_66;
$L__BB12_34:
	cvt.u32.u64 	%r136, %rd5;
	cvt.u32.u64 	%r37, %rd12;
	setp.ge.s32 	%p26, %r136, %r37;
	add.s64 	%rd105, %rd11, %rd5;
	shl.b64 	%rd106, %rd105, 3;
	add.s64 	%rd29, %rd1, %rd106;
	mov.b64 	%rd310, 9223372036854775807;
	@%p26 bra 	$L__BB12_36;
	ld.global.u64 	%rd310, [%rd29];
$L__BB12_36:
	setp.ge.s32 	%p27, %r8, %r37;
	mov.b64 	%rd309, 9223372036854775807;
	@%p27 bra 	$L__BB12_38;
	ld.global.u64 	%rd309, [%rd29+1024];
$L__BB12_38:
	setp.ge.s32 	%p28, %r9, %r37;
	mov.b64 	%rd308, 9223372036854775807;
	@%p28 bra 	$L__BB12_40;
	ld.global.u64 	%rd308, [%rd29+2048];
$L__BB12_40:
	mov.u32 	%r137, %tid.x;
	add.s32 	%r138, %r137, 384;
	setp.ge.s32 	%p29, %r138, %r37;
	mov.b64 	%rd307, 9223372036854775807;
	@%p29 bra 	$L__BB12_42;
	ld.global.u64 	%rd307, [%rd29+3072];
$L__BB12_42:
	setp.ge.s32 	%p30, %r10, %r37;
	mov.b64 	%rd306, 9223372036854775807;
	@%p30 bra 	$L__BB12_44;
	ld.global.u64 	%rd306, [%rd29+4096];
$L__BB12_44:
	setp.ge.s32 	%p31, %r11, %r37;
	mov.b64 	%rd305, 9223372036854775807;
	@%p31 bra 	$L__BB12_46;
	ld.global.u64 	%rd305, [%rd29+5120];
$L__BB12_46:
	setp.ge.s32 	%p32, %r12, %r37;
	mov.b64 	%rd304, 9223372036854775807;
	@%p32 bra 	$L__BB12_48;
	ld.global.u64 	%rd304, [%rd29+6144];
$L__BB12_48:
	add.s32 	%r140, %r137, 896;
	setp.ge.s32 	%p33, %r140, %r37;
	mov.b64 	%rd303, 9223372036854775807;
	@%p33 bra 	$L__BB12_50;
	ld.global.u64 	%rd303, [%rd29+7168];
$L__BB12_50:
	or.b32  	%r142, %r137, 1024;
	setp.ge.s32 	%p34, %r142, %r37;
	mov.b64 	%rd302, 9223372036854775807;
	@%p34 bra 	$L__BB12_52;
	ld.global.u64 	%rd302, [%rd29+8192];
$L__BB12_52:
	add.s32 	%r144, %r137, 1152;
	setp.ge.s32 	%p35, %r144, %r37;
	mov.b64 	%rd301, 9223372036854775807;
	@%p35 bra 	$L__BB12_54;
	ld.global.u64 	%rd301, [%rd29+9216];
$L__BB12_54:
	add.s32 	%r146, %r137, 1280;
	setp.ge.s32 	%p36, %r146, %r37;
	mov.b64 	%rd300, 9223372036854775807;
	@%p36 bra 	$L__BB12_56;
	ld.global.u64 	%rd300, [%rd29+10240];
$L__BB12_56:
	add.s32 	%r148, %r137, 1408;
	setp.ge.s32 	%p37, %r148, %r37;
	mov.b64 	%rd299, 9223372036854775807;
	@%p37 bra 	$L__BB12_58;
	ld.global.u64 	%rd299, [%rd29+11264];
$L__BB12_58:
	add.s32 	%r150, %r137, 1536;
	setp.ge.s32 	%p38, %r150, %r37;
	mov.b64 	%rd298, 9223372036854775807;
	@%p38 bra 	$L__BB12_60;
	ld.global.u64 	%rd298, [%rd29+12288];
$L__BB12_60:
	add.s32 	%r152, %r137, 1664;
	setp.ge.s32 	%p39, %r152, %r37;
	mov.b64 	%rd297, 9223372036854775807;
	@%p39 bra 	$L__BB12_62;
	ld.global.u64 	%rd297, [%rd29+13312];
$L__BB12_62:
	add.s32 	%r154, %r137, 1792;
	setp.ge.s32 	%p40, %r154, %r37;
	mov.b64 	%rd296, 9223372036854775807;
	@%p40 bra 	$L__BB12_64;
	ld.global.u64 	%rd296, [%rd29+14336];
$L__BB12_64:
	setp.ge.s32 	%p41, %r13, %r37;
	mov.b64 	%rd295, 9223372036854775807;
	@%p41 bra 	$L__BB12_66;
	ld.global.u64 	%rd295, [%rd29+15360];
$L__BB12_66:
	setp.le.s32 	%p42, %r94, %r93;
	@%p42 bra 	$L__BB12_69;
	setp.gt.s64 	%p43, %rd310, -1;
	selp.b64 	%rd125, -9223372036854775808, -1, %p43;
	xor.b64  	%rd126, %rd125, %rd310;
	setp.gt.s64 	%p44, %rd309, -1;
	selp.b64 	%rd127, -9223372036854775808, -1, %p44;
	xor.b64  	%rd128, %rd127, %rd309;
	setp.gt.s64 	%p45, %rd308, -1;
	selp.b64 	%rd129, -9223372036854775808, -1, %p45;
	xor.b64  	%rd130, %rd129, %rd308;
	setp.gt.s64 	%p46, %rd307, -1;
	selp.b64 	%rd131, -9223372036854775808, -1, %p46;
	xor.b64  	%rd132, %rd131, %rd307;
	setp.gt.s64 	%p47, %rd306, -1;
	selp.b64 	%rd133, -9223372036854775808, -1, %p47;
	xor.b64  	%rd134, %rd133, %rd306;
	setp.gt.s64 	%p48, %rd305, -1;
	selp.b64 	%rd135, -9223372036854775808, -1, %p48;
	xor.b64  	%rd136, %rd135, %rd305;
	setp.gt.s64 	%p49, %rd304, -1;
	selp.b64 	%rd137, -9223372036854775808, -1, %p49;
	xor.b64  	%rd138, %rd137, %rd304;
	setp.gt.s64 	%p50, %rd303, -1;
	selp.b64 	%rd139, -9223372036854775808, -1, %p50;
	xor.b64  	%rd140, %rd139, %rd303;
	setp.gt.s64 	%p51, %rd302, -1;
	selp.b64 	%rd141, -9223372036854775808, -1, %p51;
	xor.b64  	%rd142, %rd141, %rd302;
	setp.gt.s64 	%p52, %rd301, -1;
	selp.b64 	%rd143, -9223372036854775808, -1, %p52;
	xor.b64  	%rd144, %rd143, %rd301;
	setp.gt.s64 	%p53, %rd300, -1;
	selp.b64 	%rd145, -9223372036854775808, -1, %p53;
	xor.b64  	%rd146, %rd145, %rd300;
	setp.gt.s64 	%p54, %rd299, -1;
	selp.b64 	%rd147, -9223372036854775808, -1, %p54;
	xor.b64  	%rd148, %rd147, %rd299;
	setp.gt.s64 	%p55, %rd298, -1;
	selp.b64 	%rd149, -9223372036854775808, -1, %p55;
	xor.b64  	%rd150, %rd149, %rd298;
	setp.gt.s64 	%p56, %rd297, -1;
	selp.b64 	%rd151, -9223372036854775808, -1, %p56;
	xor.b64  	%rd152, %rd151, %rd297;
	setp.gt.s64 	%p57, %rd296, -1;
	selp.b64 	%rd153, -9223372036854775808, -1, %p57;
	xor.b64  	%rd154, %rd153, %rd296;
	setp.gt.s64 	%p58, %rd295, -1;
	selp.b64 	%rd155, -9223372036854775808, -1, %p58;
	xor.b64  	%rd156, %rd155, %rd295;
	setp.eq.s64 	%p59, %rd126, 9223372036854775807;
	selp.b64 	%rd77, -9223372036854775808, %rd126, %p59;
	setp.eq.s64 	%p60, %rd128, 9223372036854775807;
	selp.b64 	%rd78, -9223372036854775808, %rd128, %p60;
	setp.eq.s64 	%p61, %rd130, 9223372036854775807;
	selp.b64 	%rd79, -9223372036854775808, %rd130, %p61;
	setp.eq.s64 	%p62, %rd132, 9223372036854775807;
	selp.b64 	%rd80, -9223372036854775808, %rd132, %p62;
	setp.eq.s64 	%p63, %rd134, 9223372036854775807;
	selp.b64 	%rd81, -9223372036854775808, %rd134, %p63;
	setp.eq.s64 	%p64, %rd136, 9223372036854775807;
	selp.b64 	%rd82, -9223372036854775808, %rd136, %p64;
	setp.eq.s64 	%p65, %rd138, 9223372036854775807;
	selp.b64 	%rd83, -9223372036854775808, %rd138, %p65;
	setp.eq.s64 	%p66, %rd140, 9223372036854775807;
	selp.b64 	%rd84, -9223372036854775808, %rd140, %p66;
	setp.eq.s64 	%p67, %rd142, 9223372036854775807;
	selp.b64 	%rd85, -9223372036854775808, %rd142, %p67;
	setp.eq.s64 	%p68, %rd144, 9223372036854775807;
	selp.b64 	%rd86, -9223372036854775808, %rd144, %p68;
	setp.eq.s64 	%p69, %rd146, 9223372036854775807;
	selp.b64 	%rd87, -9223372036854775808, %rd146, %p69;
	setp.eq.s64 	%p70, %rd148, 9223372036854775807;
	selp.b64 	%rd88, -9223372036854775808, %rd148, %p70;
	setp.eq.s64 	%p71, %rd150, 9223372036854775807;
	selp.b64 	%rd89, -9223372036854775808, %rd150, %p71;
	setp.eq.s64 	%p72, %rd152, 9223372036854775807;
	selp.b64 	%rd90, -9223372036854775808, %rd152, %p72;
	setp.eq.s64 	%p73, %rd154, 9223372036854775807;
	selp.b64 	%rd91, -9223372036854775808, %rd154, %p73;
	setp.eq.s64 	%p74, %rd156, 9223372036854775807;
	selp.b64 	%rd92, -9223372036854775808, %rd156, %p74;
	mov.b32 	%r352, 0;
	mov.u32 	%r353, %r93;
$L__BB12_68:
	sub.s32 	%r156, %r94, %r353;
	shl.b32 	%r157, %r352, 10;
	mov.u32 	%r158, _ZZN3cub18CUB_300001_SM_10006detail10radix_sort30DeviceRadixSortHistogramKernelINS1_5radix10policy_hubIddyE10Policy1000ELNS0_9SortOrderE0EdyNS1_21identity_decomposer_tEEEvPT2_PKT1_SA_iiT3_E12temp_storage;
	add.s32 	%r159, %r158, %r157;
	min.s32 	%r160, %r156, 8;
	mov.b32 	%r161, -1;
	shl.b32 	%r162, %r161, %r160;
	not.b32 	%r163, %r162;
	shr.u64 	%rd157, %rd77, %r353;
	cvt.u32.u64 	%r164, %rd157;
	and.b32  	%r165, %r164, %r163;
	shl.b32 	%r166, %r165, 2;
	add.s32 	%r167, %r159, %r166;
	atom.shared.add.u32 	%r168, [%r167], 1;
	shr.u64 	%rd158, %rd78, %r353;
	cvt.u32.u64 	%r169, %rd158;
	and.b32  	%r170, %r169, %r163;
	shl.b32 	%r171, %r170, 2;
	add.s32 	%r172, %r159, %r171;
	atom.shared.add.u32 	%r173, [%r172], 1;
	shr.u64 	%rd159, %rd79, %r353;
	cvt.u32.u64 	%r174, %rd159;
	and.b32  	%r175, %r174, %r163;
	shl.b32 	%r176, %r175, 2;
	add.s32 	%r177, %r159, %r176;
	atom.shared.add.u32 	%r178, [%r177], 1;
	shr.u64 	%rd160, %rd80, %r353;
	cvt.u32.u64 	%r179, %rd160;
	and.b32  	%r180, %r179, %r163;
	shl.b32 	%r181, %r180, 2;
	add.s32 	%r182, %r159, %r181;
	atom.shared.add.u32 	%r183, [%r182], 1;
	shr.u64 	%rd161, %rd81, %r353;
	cvt.u32.u64 	%r184, %rd161;
	and.b32  	%r185, %r184, %r163;
	shl.b32 	%r186, %r185, 2;
	add.s32 	%r187, %r159, %r186;
	atom.shared.add.u32 	%r188, [%r187], 1;
	shr.u64 	%rd162, %rd82, %r353;
	cvt.u32.u64 	%r189, %rd162;
	and.b32  	%r190, %r189, %r163;
	shl.b32 	%r191, %r190, 2;
	add.s32 	%r192, %r159, %r191;
	atom.shared.add.u32 	%r193, [%r192], 1;
	shr.u64 	%rd163, %rd83, %r353;
	cvt.u32.u64 	%r194, %rd163;
	and.b32  	%r195, %r194, %r163;
	shl.b32 	%r196, %r195, 2;
	add.s32 	%r197, %r159, %r196;
	atom.shared.add.u32 	%r198, [%r197], 1;
	shr.u64 	%rd164, %rd84, %r353;
	cvt.u32.u64 	%r199, %rd164;
	and.b32  	%r200, %r199, %r163;
	shl.b32 	%r201, %r200, 2;
	add.s32 	%r202, %r159, %r201;
	atom.shared.add.u32 	%r203, [%r202], 1;
	shr.u64 	%rd165, %rd85, %r353;
	cvt.u32.u64 	%r204, %rd165;
	and.b32  	%r205, %r204, %r163;
	shl.b32 	%r206, %r205, 2;
	add.s32 	%r207, %r159, %r206;
	atom.shared.add.u32 	%r208, [%r207], 1;
	shr.u64 	%rd166, %rd86, %r353;
	cvt.u32.u64 	%r209, %rd166;
	and.b32  	%r210, %r209, %r163;
	shl.b32 	%r211, %r210, 2;
	add.s32 	%r212, %r159, %r211;
	atom.shared.add.u32 	%r213, [%r212], 1;
	shr.u64 	%rd167, %rd87, %r353;
	cvt.u32.u64 	%r214, %rd167;
	and.b32  	%r215, %r214, %r163;
	shl.b32 	%r216, %r215, 2;
	add.s32 	%r217, %r159, %r216;
	atom.shared.add.u32 	%r218, [%r217], 1;
	shr.u64 	%rd168, %rd88, %r353;
	cvt.u32.u64 	%r219, %rd168;
	and.b32  	%r220, %r219, %r163;
	shl.b32 	%r221, %r220, 2;
	add.s32 	%r222, %r159, %r221;
	atom.shared.add.u32 	%r223, [%r222], 1;
	shr.u64 	%rd169, %rd89, %r353;
	cvt.u32.u64 	%r224, %rd169;
	and.b32  	%r225, %r224, %r163;
	shl.b32 	%r226, %r225, 2;
	add.s32 	%r227, %r159, %r226;
	atom.shared.add.u32 	%r228, [%r227], 1;
	shr.u64 	%rd170, %rd90, %r353;
	cvt.u32.u64 	%r229, %rd170;
	and.b32  	%r230, %r229, %r163;
	shl.b32 	%r231, %r230, 2;
	add.s32 	%r232, %r159, %r231;
	atom.shared.add.u32 	%r233, [%r232], 1;
	shr.u64 	%rd171, %rd91, %r353;
	cvt.u32.u64 	%r234, %rd171;
	and.b32  	%r235, %r234, %r163;
	shl.b32 	%r236, %r235, 2;
	add.s32 	%r237, %r159, %r236;
	atom.shared.add.u32 	%r238, [%r237], 1;
	shr.u64 	%rd172, %rd92, %r353;
	cvt.u32.u64 	%r239, %rd172;
	and.b32  	%r240, %r239, %r163;
	shl.b32 	%r241, %r240, 2;
	add.s32 	%r242, %r159, %r241;
	atom.shared.add.u32 	%r243, [%r242], 1;
	add.s32 	%r353, %r353, 8;
	add.s32 	%r352, %r352, 1;
	setp.lt.s32 	%p75, %r353, %r94;
	@%p75 bra 	$L__BB12_68;
$L__BB12_69:
	add.s64 	%rd279, %rd279, %rd4;
	setp.lt.u64 	%p76, %rd279, %rd9;
	@%p76 bra 	$L__BB12_32;
$L__BB12_70:
	bar.sync 	0;
	@%p1 bra 	$L__BB12_152;
	setp.lt.u32 	%p77, %r1, 7;
	mov.b32 	%r356, 0;
	@%p77 bra 	$L__BB12_90;
	mov.b32 	%r354, 0;
$L__BB12_73:
	.pragma "nounroll";
	shl.b32 	%r246, %r354, 10;
	add.s32 	%r43, %r6, %r246;
	ld.shared.u32 	%r44, [%r43];
	setp.eq.s32 	%p78, %r44, 0;
	@%p78 bra 	$L__BB12_75;
	cvt.u32.u64 	%r247, %rd5;
	shl.b32 	%r248, %r354, 8;
	add.s32 	%r249, %r248, %r247;
	mul.wide.u32 	%rd173, %r249, 8;
	add.s64 	%rd174, %rd2, %rd173;
	cvt.u64.u32 	%rd175, %r44;
	atom.global.add.u64 	%rd176, [%rd174], %rd175;
$L__BB12_75:
	ld.shared.u32 	%r45, [%r43+1024];
	setp.eq.s32 	%p79, %r45, 0;
	@%p79 bra 	$L__BB12_77;
	cvt.u32.u64 	%r250, %rd5;
	shl.b32 	%r251, %r354, 8;
	add.s32 	%r252, %r251, %r250;
	add.s32 	%r253, %r252, 256;
	mul.wide.u32 	%rd177, %r253, 8;
	add.s64 	%rd178, %rd2, %rd177;
	cvt.u64.u32 	%rd179, %r45;
	atom.global.add.u64 	%rd180, [%rd178], %rd179;
$L__BB12_77:
	ld.shared.u32 	%r46, [%r43+2048];
	setp.eq.s32 	%p80, %r46, 0;
	@%p80 bra 	$L__BB12_79;
	cvt.u32.u64 	%r254, %rd5;
	shl.b32 	%r255, %r354, 8;
	add.s32 	%r256, %r255, %r254;
	add.s32 	%r257, %r256, 512;
	mul.wide.u32 	%rd181, %r257, 8;
	add.s64 	%rd182, %rd2, %rd181;
	cvt.u64.u32 	%rd183, %r46;
	atom.global.add.u64 	%rd184, [%rd182], %rd183;
$L__BB12_79:
	ld.shared.u32 	%r47, [%r43+3072];
	setp.eq.s32 	%p81, %r47, 0;
	@%p81 bra 	$L__BB12_81;
	cvt.u32.u64 	%r258, %rd5;
	shl.b32 	%r259, %r354, 8;
	add.s32 	%r260, %r259, %r258;
	add.s32 	%r261, %r260, 768;
	mul.wide.u32 	%rd185, %r261, 8;
	add.s64 	%rd186, %rd2, %rd185;
	cvt.u64.u32 	%rd187, %r47;
	atom.global.add.u64 	%rd188, [%rd186], %rd187;
$L__BB12_81:
	ld.shared.u32 	%r48, [%r43+4096];
	setp.eq.s32 	%p82, %r48, 0;
	@%p82 bra 	$L__BB12_83;
	cvt.u32.u64 	%r262, %rd5;
	shl.b32 	%r263, %r354, 8;
	add.s32 	%r264, %r263, %r262;
	add.s32 	%r265, %r264, 1024;
	mul.wide.u32 	%rd189, %r265, 8;
	add.s64 	%rd190, %rd2, %rd189;
	cvt.u64.u32 	%rd191, %r48;
	atom.global.add.u64 	%rd192, [%rd190], %rd191;
$L__BB12_83:
	ld.shared.u32 	%r49, [%r43+5120];
	setp.eq.s32 	%p83, %r49, 0;
	@%p83 bra 	$L__BB12_85;
	cvt.u32.u64 	%r266, %rd5;
	shl.b32 	%r267, %r354, 8;
	add.s32 	%r268, %r267, %r266;
	add.s32 	%r269, %r268, 1280;
	mul.wide.u32 	%rd193, %r269, 8;
	add.s64 	%rd194, %rd2, %rd193;
	cvt.u64.u32 	%rd195, %r49;
	atom.global.add.u64 	%rd196, [%rd194], %rd195;
$L__BB12_85:
	ld.shared.u32 	%r50, [%r43+6144];
	setp.eq.s32 	%p84, %r50, 0;
	@%p84 bra 	$L__BB12_87;
	cvt.u32.u64 	%r270, %rd5;
	shl.b32 	%r271, %r354, 8;
	add.s32 	%r272, %r271, %r270;
	add.s32 	%r273, %r272, 1536;
	mul.wide.u32 	%rd197, %r273, 8;
	add.s64 	%rd198, %rd2, %rd197;
	cvt.u64.u32 	%rd199, %r50;
	atom.global.add.u64 	%rd200, [%rd198], %rd199;
$L__BB12_87:
	ld.shared.u32 	%r51, [%r43+7168];
	setp.eq.s32 	%p85, %r51, 0;
	@%p85 bra 	$L__BB12_89;
	cvt.u32.u64 	%r274, %rd5;
	shl.b32 	%r275, %r354, 8;
	add.s32 	%r276, %r275, %r274;
	add.s32 	%r277, %r276, 1792;
	mul.wide.u32 	%rd201, %r277, 8;
	add.s64 	%rd202, %rd2, %rd201;
	cvt.u64.u32 	%rd203, %r51;
	atom.global.add.u64 	%rd204, [%rd202], %rd203;
$L__BB12_89:
	add.s32 	%r354, %r354, 8;
	setp.ne.s32 	%p86, %r354, %r14;
	mov.u32 	%r356, %r14;
	@%p86 bra 	$L__BB12_73;
$L__BB12_90:
	add.s32 	%r54, %r5, -1;
	setp.eq.s32 	%p87, %r3, 0;
	@%p87 bra 	$L__BB12_111;
	setp.lt.u32 	%p88, %r4, 3;
	@%p88 bra 	$L__BB12_101;
	shl.b32 	%r278, %r356, 10;
	add.s32 	%r55, %r6, %r278;
	ld.shared.u32 	%r56, [%r55];
	setp.eq.s32 	%p89, %r56, 0;
	@%p89 bra 	$L__BB12_94;
	cvt.u32.u64 	%r279, %rd5;
	shl.b32 	%r280, %r356, 8;
	add.s32 	%r281, %r280, %r279;
	mul.wide.u32 	%rd205, %r281, 8;
	add.s64 	%rd206, %rd2, %rd205;
	cvt.u64.u32 	%rd207, %r56;
	atom.global.add.u64 	%rd208, [%rd206], %rd207;
$L__BB12_94:
	ld.shared.u32 	%r57, [%r55+1024];
	setp.eq.s32 	%p90, %r57, 0;
	@%p90 bra 	$L__BB12_96;
	cvt.u32.u64 	%r282, %rd5;
	shl.b32 	%r283, %r356, 8;
	add.s32 	%r284, %r283, %r282;
	add.s32 	%r285, %r284, 256;
	mul.wide.u32 	%rd209, %r285, 8;
	add.s64 	%rd210, %rd2, %rd209;
	cvt.u64.u32 	%rd211, %r57;
	atom.global.add.u64 	%rd212, [%rd210], %rd211;
$L__BB12_96:
	ld.shared.u32 	%r58, [%r55+2048];
	setp.eq.s32 	%p91, %r58, 0;
	@%p91 bra 	$L__BB12_98;
	cvt.u32.u64 	%r286, %rd5;
	shl.b32 	%r287, %r356, 8;
	add.s32 	%r288, %r287, %r286;
	add.s32 	%r289, %r288, 512;
	mul.wide.u32 	%rd213, %r289, 8;
	add.s64 	%rd214, %rd2, %rd213;
	cvt.u64.u32 	%rd215, %r58;
	atom.global.add.u64 	%rd216, [%rd214], %rd215;
$L__BB12_98:
	ld.shared.u32 	%r59, [%r55+3072];
	setp.eq.s32 	%p92, %r59, 0;
	@%p92 bra 	$L__BB12_100;
	cvt.u32.u64 	%r290, %rd5;
	shl.b32 	%r291, %r356, 8;
	add.s32 	%r292, %r291, %r290;
	add.s32 	%r293, %r292, 768;
	mul.wide.u32 	%rd217, %r293, 8;
	add.s64 	%rd218, %rd2, %rd217;
	cvt.u64.u32 	%rd219, %r59;
	atom.global.add.u64 	%rd220, [%rd218], %rd219;
$L__BB12_100:
	add.s32 	%r356, %r356, 4;
$L__BB12_101:
	setp.eq.s32 	%p93, %r5, 0;
	@%p93 bra 	$L__BB12_111;
	setp.eq.s32 	%p94, %r54, 0;
	@%p94 bra 	$L__BB12_108;
	shl.b32 	%r294, %r356, 10;
	add.s32 	%r62, %r6, %r294;
	ld.shared.u32 	%r63, [%r62];
	setp.eq.s32 	%p95, %r63, 0;
	@%p95 bra 	$L__BB12_105;
	cvt.u32.u64 	%r295, %rd5;
	shl.b32 	%r296, %r356, 8;
	add.s32 	%r297, %r296, %r295;
	mul.wide.u32 	%rd221, %r297, 8;
	add.s64 	%rd222, %rd2, %rd221;
	cvt.u64.u32 	%rd223, %r63;
	atom.global.add.u64 	%rd224, [%rd222], %rd223;
$L__BB12_105:
	ld.shared.u32 	%r64, [%r62+1024];
	setp.eq.s32 	%p96, %r64, 0;
	@%p96 bra 	$L__BB12_107;
	cvt.u32.u64 	%r298, %rd5;
	shl.b32 	%r299, %r356, 8;
	add.s32 	%r300, %r299, %r298;
	add.s32 	%r301, %r300, 256;
	mul.wide.u32 	%rd225, %r301, 8;
	add.s64 	%rd226, %rd2, %rd225;
	cvt.u64.u32 	%rd227, %r64;
	atom.global.add.u64 	%rd228, [%rd226], %rd227;
$L__BB12_107:
	add.s32 	%r356, %r356, 2;
$L__BB12_108:
	setp.eq.s32 	%p97, %r15, 0;
	@%p97 bra 	$L__BB12_111;
	shl.b32 	%r302, %r356, 10;
	add.s32 	%r303, %r6, %r302;
	ld.shared.u32 	%r67, [%r303];
	setp.eq.s32 	%p98, %r67, 0;
	@%p98 bra 	$L__BB12_111;
	cvt.u32.u64 	%r304, %rd5;
	shl.b32 	%r305, %r356, 8;
	add.s32 	%r306, %r305, %r304;
	mul.wide.u32 	%rd229, %r306, 8;
	add.s64 	%rd230, %rd2, %rd229;
	cvt.u64.u32 	%rd231, %r67;
	atom.global.add.u64 	%rd232, [%rd230], %rd231;
$L__BB12_111:
	cvt.u32.u64 	%r307, %rd5;
	setp.gt.u32 	%p99, %r307, 127;
	@%p99 bra 	$L__BB12_152;
	setp.lt.u32 	%p100, %r1, 7;
	mov.b32 	%r360, 0;
	@%p100 bra 	$L__BB12_131;
	mov.b32 	%r358, 0;
$L__BB12_114:
	.pragma "nounroll";
	shl.b32 	%r311, %r358, 10;
	add.s32 	%r69, %r6, %r311;
	ld.shared.u32 	%r70, [%r69+512];
	setp.eq.s32 	%p101, %r70, 0;
	shl.b32 	%r312, %r358, 8;
	add.s32 	%r313, %r312, %r307;
	mul.wide.u32 	%rd233, %r313, 8;
	add.s64 	%rd94, %rd2, %rd233;
	@%p101 bra 	$L__BB12_116;
	cvt.u64.u32 	%rd234, %r70;
	atom.global.add.u64 	%rd235, [%rd94+1024], %rd234;
$L__BB12_116:
	ld.shared.u32 	%r71, [%r69+1536];
	setp.eq.s32 	%p102, %r71, 0;
	@%p102 bra 	$L__BB12_118;
	cvt.u64.u32 	%rd236, %r71;
	atom.global.add.u64 	%rd237, [%rd94+3072], %rd236;
$L__BB12_118:
	ld.shared.u32 	%r72, [%r69+2560];
	setp.eq.s32 	%p103, %r72, 0;
	@%p103 bra 	$L__BB12_120;
	cvt.u64.u32 	%rd238, %r72;
	atom.global.add.u64 	%rd239, [%rd94+5120], %rd238;
$L__BB12_120:
	ld.shared.u32 	%r73, [%r69+3584];
	setp.eq.s32 	%p104, %r73, 0;
	@%p104 bra 	$L__BB12_122;
	cvt.u64.u32 	%rd240, %r73;
	atom.global.add.u64 	%rd241, [%rd94+7168], %rd240;
$L__BB12_122:
	ld.shared.u32 	%r74, [%r69+4608];
	setp.eq.s32 	%p105, %r74, 0;
	@%p105 bra 	$L__BB12_124;
	cvt.u64.u32 	%rd242, %r74;
	atom.global.add.u64 	%rd243, [%rd94+9216], %rd242;
$L__BB12_124:
	ld.shared.u32 	%r75, [%r69+5632];
	setp.eq.s32 	%p106, %r75, 0;
	@%p106 bra 	$L__BB12_126;
	cvt.u64.u32 	%rd244, %r75;
	atom.global.add.u64 	%rd245, [%rd94+11264], %rd244;
$L__BB12_126:
	ld.shared.u32 	%r76, [%r69+6656];
	setp.eq.s32 	%p107, %r76, 0;
	@%p107 bra 	$L__BB12_128;
	cvt.u64.u32 	%rd246, %r76;
	atom.global.add.u64 	%rd247, [%rd94+13312], %rd246;
$L__BB12_128:
	ld.shared.u32 	%r77, [%r69+7680];
	setp.eq.s32 	%p108, %r77, 0;
	@%p108 bra 	$L__BB12_130;
	cvt.u64.u32 	%rd248, %r77;
	atom.global.add.u64 	%rd249, [%rd94+15360], %rd248;
$L__BB12_130:
	add.s32 	%r358, %r358, 8;
	setp.ne.s32 	%p109, %r358, %r14;
	mov.u32 	%r360, %r14;
	@%p109 bra 	$L__BB12_114;
$L__BB12_131:
	setp.eq.s32 	%p110, %r3, 0;
	@%p110 bra 	$L__BB12_152;
	setp.lt.u32 	%p111, %r4, 3;
	@%p111 bra 	$L__BB12_142;
	shl.b32 	%r314, %r360, 10;
	add.s32 	%r80, %r6, %r314;
	ld.shared.u32 	%r81, [%r80+512];
	setp.eq.s32 	%p112, %r81, 0;
	@%p112 bra 	$L__BB12_135;
	shl.b32 	%r316, %r360, 8;
	add.s32 	%r317, %r316, %r307;
	mul.wide.u32 	%rd250, %r317, 8;
	add.s64 	%rd251, %rd2, %rd250;
	cvt.u64.u32 	%rd252, %r81;
	atom.global.add.u64 	%rd253, [%rd251+1024], %rd252;
$L__BB12_135:
	ld.shared.u32 	%r82, [%r80+1536];
	setp.eq.s32 	%p113, %r82, 0;
	@%p113 bra 	$L__BB12_137;
	shl.b32 	%r319, %r360, 8;
	add.s32 	%r320, %r319, %r307;
	add.s32 	%r321, %r320, 256;
	mul.wide.u32 	%rd254, %r321, 8;
	add.s64 	%rd255, %rd2, %rd254;
	cvt.u64.u32 	%rd256, %r82;
	atom.global.add.u64 	%rd257, [%rd255+1024], %rd256;
$L__BB12_137:
	ld.shared.u32 	%r83, [%r80+2560];
	setp.eq.s32 	%p114, %r83, 0;
	@%p114 bra 	$L__BB12_139;
	shl.b32 	%r323, %r360, 8;
	add.s32 	%r324, %r323, %r307;
	add.s32 	%r325, %r324, 512;
	mul.wide.u32 	%rd258, %r325, 8;
	add.s64 	%rd259, %rd2, %rd258;
	cvt.u64.u32 	%rd260, %r83;
	atom.global.add.u64 	%rd261, [%rd259+1024], %rd260;
$L__BB12_139:
	ld.shared.u32 	%r84, [%r80+3584];
	setp.eq.s32 	%p115, %r84, 0;
	@%p115 bra 	$L__BB12_141;
	shl.b32 	%r327, %r360, 8;
	add.s32 	%r328, %r327, %r307;
	add.s32 	%r329, %r328, 768;
	mul.wide.u32 	%rd262, %r329, 8;
	add.s64 	%rd263, %rd2, %rd262;
	cvt.u64.u32 	%rd264, %r84;
	atom.global.add.u64 	%rd265, [%rd263+1024], %rd264;
$L__BB12_141:
	add.s32 	%r360, %r360, 4;
$L__BB12_142:
	setp.eq.s32 	%p116, %r5, 0;
	@%p116 bra 	$L__BB12_152;
	setp.eq.s32 	%p117, %r54, 0;
	@%p117 bra 	$L__BB12_149;
	shl.b32 	%r330, %r360, 10;
	add.s32 	%r87, %r6, %r330;
	ld.shared.u32 	%r88, [%r87+512];
	setp.eq.s32 	%p118, %r88, 0;
	@%p118 bra 	$L__BB12_146;
	shl.b32 	%r332, %r360, 8;
	add.s32 	%r333, %r332, %r307;
	mul.wide.u32 	%rd266, %r333, 8;
	add.s64 	%rd267, %rd2, %rd266;
	cvt.u64.u32 	%rd268, %r88;
	atom.global.add.u64 	%rd269, [%rd267+1024], %rd268;
$L__BB12_146:
	ld.shared.u32 	%r89, [%r87+1536];
	setp.eq.s32 	%p119, %r89, 0;
	@%p119 bra 	$L__BB12_148;
	shl.b32 	%r335, %r360, 8;
	add.s32 	%r336, %r335, %r307;
	add.s32 	%r337, %r336, 256;
	mul.wide.u32 	%rd270, %r337, 8;
	add.s64 	%rd271, %rd2, %rd270;
	cvt.u64.u32 	%rd272, %r89;
	atom.global.add.u64 	%rd273, [%rd271+1024], %rd272;
$L__BB12_148:
	add.s32 	%r360, %r360, 2;
$L__BB12_149:
	setp.eq.s32 	%p120, %r15, 0;
	@%p120 bra 	$L__BB12_152;
	shl.b32 	%r338, %r360, 10;
	add.s32 	%r339, %r6, %r338;
	ld.shared.u32 	%r92, [%r339+512];
	setp.eq.s32 	%p121, %r92, 0;
	@%p121 bra 	$L__BB12_152;
	shl.b32 	%r341, %r360, 8;
	add.s32 	%r342, %r341, %r307;
	mul.wide.u32 	%rd274, %r342, 8;
	add.s64 	%rd275, %rd2, %rd274;
	cvt.u64.u32 	%rd276, %r92;
	atom.global.add.u64 	%rd277, [%rd275+1024], %rd276;
$L__BB12_152:
	bar.sync 	0;
	add.s64 	%rd278, %rd278, 1;
	setp.ne.s64 	%p122, %rd278, %rd6;
	@%p122 bra 	$L__BB12_2;
$L__BB12_153:
	ret;

}
	// .globl	_ZN3cub18CUB_300001_SM_10006detail10radix_sort33DeviceRadixSortExclusiveSumKernelINS1_5radix10policy_hubIddyE10Policy1000EyEEvPT0_
.visible .entry _ZN3cub18CUB_300001_SM_10006detail10radix_sort33DeviceRadixSortExclusiveSumKernelINS1_5radix10policy_hubIddyE10Policy1000EyEEvPT0_(
	.param .u64 .ptr .align 1 _ZN3cub18CUB_300001_SM_10006detail10radix_sort33DeviceRadixSortExclusiveSumKernelINS1_5radix10policy_hubIddyE10Policy1000EyEEvPT0__param_0
)
{
	.reg .pred 	%p<4>;
	.reg .b32 	%r<28>;
	.reg .b64 	%rd<54>;
	// demoted variable
	.shared .align 16 .b8 _ZZN3cub18CUB_300001_SM_10006detail10radix_sort33DeviceRadixSortExclusiveSumKernelINS1_5radix10policy_hubIddyE10Policy1000EyEEvPT0_E12temp_storage[2336];
	ld.param.u64 	%rd5, [_ZN3cub18CUB_300001_SM_10006detail10radix_sort33DeviceRadixSortExclusiveSumKernelINS1_5radix10policy_hubIddyE10Policy1000EyEEvPT0__param_0];
	cvta.to.global.u64 	%rd6, %rd5;
	mov.u32 	%r3, %ctaid.x;
	shl.b32 	%r4, %r3, 8;
	mov.u32 	%r1, %tid.x;
	setp.gt.u32 	%p1, %r1, 255;
	add.s32 	%r5, %r4, %r1;
	mul.wide.s32 	%rd7, %r5, 8;
	add.s64 	%rd1, %rd6, %rd7;
	@%p1 bra 	$L__BB13_2;
	ld.global.u64 	%rd53, [%rd1];
$L__BB13_2:
	shr.u32 	%r6, %r1, 3;
	add.s32 	%r7, %r6, %r1;
	shl.b32 	%r8, %r7, 3;
	mov.u32 	%r9, _ZZN3cub18CUB_300001_SM_10006detail10radix_sort33DeviceRadixSortExclusiveSumKernelINS1_5radix10policy_hubIddyE10Policy1000EyEEvPT0_E12temp_storage;
	add.s32 	%r10, %r9, %r8;
	add.s32 	%r2, %r10, 16;
	st.shared.u64 	[%r10+16], %rd53;
	bar.sync 	0;
	setp.gt.u32 	%p2, %r1, 31;
	@%p2 bra 	$L__BB13_4;
	mad.lo.s32 	%r27, %r1, 72, %r9;
	ld.shared.u64 	%rd23, [%r27+16];
	ld.shared.u64 	%rd24, [%r27+24];
	ld.shared.u64 	%rd25, [%r27+32];
	ld.shared.u64 	%rd26, [%r27+40];
	ld.shared.u64 	%rd27, [%r27+48];
	ld.shared.u64 	%rd28, [%r27+56];
	ld.shared.u64 	%rd29, [%r27+64];
	ld.shared.u64 	%rd30, [%r27+72];
	add.s64 	%rd31, %rd24, %rd23;
	add.s64 	%rd32, %rd31, %rd25;
	add.s64 	%rd33, %rd32, %rd26;
	add.s64 	%rd34, %rd33, %rd27;
	add.s64 	%rd35, %rd34, %rd28;
	add.s64 	%rd36, %rd35, %rd29;
	add.s64 	%rd10, %rd36, %rd30;
	mov.b32 	%r11, 1;
	mov.b32 	%r24, 0;
	mov.b32 	%r25, -1;
	// begin inline asm
	{  .reg .u64 r0;  .reg .u32 lo;  .reg .u32 hi;  .reg .pred p;  mov.b64 {lo, hi}, %rd10;  shfl.sync.up.b32 lo|p, lo, %r11, %r24, %r25;  shfl.sync.up.b32 hi|p, hi, %r11, %r24, %r25;  mov.b64 r0, {lo, hi};  @p add.u64 r0, r0, %rd10;  mov.u64 %rd8, r0;}
	// end inline asm
	mov.b32 	%r14, 2;
	// begin inline asm
	{  .reg .u64 r0;  .reg .u32 lo;  .reg .u32 hi;  .reg .pred p;  mov.b64 {lo, hi}, %rd8;  shfl.sync.up.b32 lo|p, lo, %r14, %r24, %r25;  shfl.sync.up.b32 hi|p, hi, %r14, %r24, %r25;  mov.b64 r0, {lo, hi};  @p add.u64 r0, r0, %rd8;  mov.u64 %rd11, r0;}
	// end inline asm
	mov.b32 	%r17, 4;
	// begin inline asm
	{  .reg .u64 r0;  .reg .u32 lo;  .reg .u32 hi;  .reg .pred p;  mov.b64 {lo, hi}, %rd11;  shfl.sync.up.b32 lo|p, lo, %r17, %r24, %r25;  shfl.sync.up.b32 hi|p, hi, %r17, %r24, %r25;  mov.b64 r0, {lo, hi};  @p add.u64 r0, r0, %rd11;  mov.u64 %rd14, r0;}
	// end inline asm
	mov.b32 	%r20, 8;
	// begin inline asm
	{  .reg .u64 r0;  .reg .u32 lo;  .reg .u32 hi;  .reg .pred p;  mov.b64 {lo, hi}, %rd14;  shfl.sync.up.b32 lo|p, lo, %r20, %r24, %r25;  shfl.sync.up.b32 hi|p, hi, %r20, %r24, %r25;  mov.b64 r0, {lo, hi};  @p add.u64 r0, r0, %rd14;  mov.u64 %rd17, r0;}
	// end inline asm
	mov.b32 	%r23, 16;
	// begin inline asm
	{  .reg .u64 r0;  .reg .u32 lo;  .reg .u32 hi;  .reg .pred p;  mov.b64 {lo, hi}, %rd17;  shfl.sync.up.b32 lo|p, lo, %r23, %r24, %r25;  shfl.sync.up.b32 hi|p, hi, %r23, %r24, %r25;  mov.b64 r0, {lo, hi};  @p add.u64 r0, r0, %rd17;  mov.u64 %rd20, r0;}
	// end inline asm
	sub.s64 	%rd37, %rd20, %rd10;
	ld.shared.u64 	%rd38, [%r27+16];
	ld.shared.u64 	%rd39, [%r27+24];
	ld.shared.u64 	%rd40, [%r27+32];
	ld.shared.u64 	%rd41, [%r27+40];
	ld.shared.u64 	%rd42, [%r27+48];
	ld.shared.u64 	%rd43, [%r27+56];
	ld.shared.u64 	%rd44, [%r27+64];
	add.s64 	%rd45, %rd38, %rd37;
	add.s64 	%rd46, %rd39, %rd45;
	add.s64 	%rd47, %rd40, %rd46;
	add.s64 	%rd48, %rd41, %rd47;
	add.s64 	%rd49, %rd42, %rd48;
	add.s64 	%rd50, %rd43, %rd49;
	add.s64 	%rd51, %rd44, %rd50;
	st.shared.u64 	[%r27+16], %rd37;
	st.shared.u64 	[%r27+24], %rd45;
	st.shared.u64 	[%r27+32], %rd46;
	st.shared.u64 	[%r27+40], %rd47;
	st.shared.u64 	[%r27+48], %rd48;
	st.shared.u64 	[%r27+56], %rd49;
	st.shared.u64 	[%r27+64], %rd50;
	st.shared.u64 	[%r27+72], %rd51;
$L__BB13_4:
	setp.gt.u32 	%p3, %r1, 255;
	bar.sync 	0;
	@%p3 bra 	$L__BB13_6;
	ld.shared.u64 	%rd52, [%r2];
	st.global.u64 	[%rd1], %rd52;
$L__BB13_6:
	ret;

}
	// .globl	_ZN3cub18CUB_300001_SM_10006detail10radix_sort29DeviceRadixSortOnesweepKernelINS1_5radix10policy_hubIddyE10Policy1000ELNS0_9SortOrderE0EddyiiNS1_21identity_decomposer_tEEEvPT5_SB_PT3_PKSC_PT1_PKSG_PT2_PKSK_T4_iiT6_
.visible .entry _ZN3cub18CUB_300001_SM_10006detail10radix_sort29DeviceRadixSortOnesweepKernelINS1_5radix10policy_hubIddyE10Policy1000ELNS0_9SortOrderE0EddyiiNS1_21identity_decomposer_tEEEvPT5_SB_PT3_PKSC_PT1_PKSG_PT2_PKSK_T4_iiT6_(
	.param .u64 .ptr .align 1 _ZN3cub18CUB_300001_SM_10006detail10radix_sort29DeviceRadixSortOnesweepKernelINS1_5radix10policy_hubIddyE10Policy1000ELNS0_9SortOrderE0EddyiiNS1_21identity_decomposer_tEEEvPT5_SB_PT3_PKSC_PT1_PKSG_PT2_PKSK_T4_iiT6__param_0,
	.param .u64 .ptr .align 1 _ZN3cub18CUB_300001_SM_10006detail10radix_sort29DeviceRadixSortOnesweepKernelINS1_5radix10policy_hubIddyE10Policy1000ELNS0_9SortOrderE0EddyiiNS1_21identity_decomposer_tEEEvPT5_SB_PT3_PKSC_PT1_PKSG_PT2_PKSK_T4_iiT6__param_1,
	.param .u64 .ptr .align 1 _ZN3cub18CUB_300001_SM_10006detail10radix_sort29DeviceRadixSortOnesweepKernelINS1_5radix10policy_hubIddyE10Policy1000ELNS0_9SortOrderE0EddyiiNS1_21identity_decomposer_tEEEvPT5_SB_PT3_PKSC_PT1_PKSG_PT2_PKSK_T4_iiT6__param_2,
	.param .u64 .ptr .align 1 _ZN3cub18CUB_300001_SM_10006detail10radix_sort29DeviceRadixSortOnesweepKernelINS1_5radix10policy_hubIddyE10Policy1000ELNS0_9SortOrderE0EddyiiNS1_21identity_decomposer_tEEEvPT5_SB_PT3_PKSC_PT1_PKSG_PT2_PKSK_T4_iiT6__param_3,
	.param .u64 .ptr .align 1 _ZN3cub18CUB_300001_SM_10006detail10radix_sort29DeviceRadixSortOnesweepKernelINS1_5radix10policy_hubIddyE10Policy1000ELNS0_9SortOrderE0EddyiiNS1_21identity_decomposer_tEEEvPT5_SB_PT3_PKSC_PT1_PKSG_PT2_PKSK_T4_iiT6__param_4,
	.param .u64 .ptr .align 1 _ZN3cub18CUB_300001_SM_10006detail10radix_sort29DeviceRadixSortOnesweepKernelINS1_5radix10policy_hubIddyE10Policy1000ELNS0_9SortOrderE0EddyiiNS1_21identity_decomposer_tEEEvPT5_SB_PT3_PKSC_PT1_PKSG_PT2_PKSK_T4_iiT6__param_5,
	.param .u64 .ptr .align 1 _ZN3cub18CUB_300001_SM_10006detail10radix_sort29DeviceRadixSortOnesweepKernelINS1_5radix10policy_hubIddyE10Policy1000ELNS0_9SortOrderE0EddyiiNS1_21identity_decomposer_tEEEvPT5_SB_PT3_PKSC_PT1_PKSG_PT2_PKSK_T4_iiT6__param_6,
	.param .u64 .ptr .align 1 _ZN3cub18CUB_300001_SM_10006detail10radix_sort29DeviceRadixSortOnesweepKernelINS1_5radix10policy_hubIddyE10Policy1000ELNS0_9SortOrderE0EddyiiNS1_21identity_decomposer_tEEEvPT5_SB_PT3_PKSC_PT1_PKSG_PT2_PKSK_T4_iiT6__param_7,
	.param .u32 _ZN3cub18CUB_300001_SM_10006detail10radix_sort29DeviceRadixSortOnesweepKernelINS1_5radix10policy_hubIddyE10Policy1000ELNS0_9SortOrderE0EddyiiNS1_21identity_decomposer_tEEEvPT5_SB_PT3_PKSC_PT1_PKSG_PT2_PKSK_T4_iiT6__param_8,
	.param .u32 _ZN3cub18CUB_300001_SM_10006detail10radix_sort29DeviceRadixSortOnesweepKernelINS1_5radix10policy_hubIddyE10Policy1000ELNS0_9SortOrderE0EddyiiNS1_21identity_decomposer_tEEEvPT5_SB_PT3_PKSC_PT1_PKSG_PT2_PKSK_T4_iiT6__param_9,
	.param .u32 _ZN3cub18CUB_300001_SM_10006detail10radix_sort29DeviceRadixSortOnesweepKernelINS1_5radix10policy_hubIddyE10Policy1000ELNS0_9SortOrderE0EddyiiNS1_21identity_decomposer_tEEEvPT5_SB_PT3_PKSC_PT1_PKSG_PT2_PKSK_T4_iiT6__param_10,
	.param .align 1 .b8 _ZN3cub18CUB_300001_SM_10006detail10radix_sort29DeviceRadixSortOnesweepKernelINS1_5radix10policy_hubIddyE10Policy1000ELNS0_9SortOrderE0EddyiiNS1_21identity_decomposer_tEEEvPT5_SB_PT3_PKSC_PT1_PKSG_PT2_PKSK_T4_iiT6__param_11[1]
)
.maxntid 384
{
	.reg .pred 	%p<267>;
	.reg .b32 	%r<1250>;
	.reg .b64 	%rd<637>;
	.reg .b64 	%fd<189>;
	// demoted variable
	.shared .align 16 .b8 _ZZN3cub18CUB_300001_SM_10006detail10radix_sort29DeviceRadixSortOnesweepKernelINS1_5radix10policy_hubIddyE10Policy1000ELNS0_9SortOrderE0EddyiiNS1_21identity_decomposer_tEEEvPT5_SB_PT3_PKSC_PT1_PKSG_PT2_PKSK_T4_iiT6_E1s[38912];
	ld.param.u64 	%rd126, [_ZN3cub18CUB_300001_SM_10006detail10radix_sort29DeviceRadixSortOnesweepKernelINS1_5radix10policy_hubIddyE10Policy1000ELNS0_9SortOrderE0EddyiiNS1_21identity_decomposer_tEEEvPT5_SB_PT3_PKSC_PT1_PKSG_PT2_PKSK_T4_iiT6__param_0];
	ld.param.u64 	%rd122, [_ZN3cub18CUB_300001_SM_10006detail10radix_sort29DeviceRadixSortOnesweepKernelINS1_5radix10policy_hubIddyE10Policy1000ELNS0_9SortOrderE0EddyiiNS1_21identity_decomposer_tEEEvPT5_SB_PT3_PKSC_PT1_PKSG_PT2_PKSK_T4_iiT6__param_1];
	ld.param.u64 	%rd124, [_ZN3cub18CUB_300001_SM_10006detail10radix_sort29DeviceRadixSortOnesweepKernelINS1_5radix10policy_hubIddyE10Policy1000ELNS0_9SortOrderE0EddyiiNS1_21identity_decomposer_tEEEvPT5_SB_PT3_PKSC_PT1_PKSG_PT2_PKSK_T4_iiT6__param_3];
	ld.param.u64 	%rd127, [_ZN3cub18CUB_300001_SM_10006detail10radix_sort29DeviceRadixSortOnesweepKernelINS1_5radix10policy_hubIddyE10Policy1000ELNS0_9SortOrderE0EddyiiNS1_21identity_decomposer_tEEEvPT5_SB_PT3_PKSC_PT1_PKSG_PT2_PKSK_T4_iiT6__param_4];
	ld.param.u64 	%rd128, [_ZN3cub18CUB_300001_SM_10006detail10radix_sort29DeviceRadixSortOnesweepKernelINS1_5radix10policy_hubIddyE10Policy1000ELNS0_9SortOrderE0EddyiiNS1_21identity_decomposer_tEEEvPT5_SB_PT3_PKSC_PT1_PKSG_PT2_PKSK_T4_iiT6__param_5];
	ld.param.u64 	%rd129, [_ZN3cub18CUB_300001_SM_10006detail10radix_sort29DeviceRadixSortOnesweepKernelINS1_5radix10policy_hubIddyE10Policy1000ELNS0_9SortOrderE0EddyiiNS1_21identity_decomposer_tEEEvPT5_SB_PT3_PKSC_PT1_PKSG_PT2_PKSK_T4_iiT6__param_6];
	ld.param.u64 	%rd125, [_ZN3cub18CUB_300001_SM_10006detail10radix_sort29DeviceRadixSortOnesweepKernelINS1_5radix10policy_hubIddyE10Policy1000ELNS0_9SortOrderE0EddyiiNS1_21identity_decomposer_tEEEvPT5_SB_PT3_PKSC_PT1_PKSG_PT2_PKSK_T4_iiT6__param_7];
	ld.param.u32 	%r159, [_ZN3cub18CUB_300001_SM_10006detail10radix_sort29DeviceRadixSortOnesweepKernelINS1_5radix10policy_hubIddyE10Policy1000ELNS0_9SortOrderE0EddyiiNS1_21identity_decomposer_tEEEvPT5_SB_PT3_PKSC_PT1_PKSG_PT2_PKSK_T4_iiT6__param_8];
	ld.param.u32 	%r160, [_ZN3cub18CUB_300001_SM_10006detail10radix_sort29DeviceRadixSortOnesweepKernelINS1_5radix10policy_hubIddyE10Policy1000ELNS0_9SortOrderE0EddyiiNS1_21identity_decomposer_tEEEvPT5_SB_PT3_PKSC_PT1_PKSG_PT2_PKSK_T4_iiT6__param_9];
	ld.param.u32 	%r161, [_ZN3cub18CUB_300001_SM_10006detail10radix_sort29DeviceRadixSortOnesweepKernelINS1_5radix10policy_hubIddyE10Policy1000ELNS0_9SortOrderE0EddyiiNS1_21identity_decomposer_tEEEvPT5_SB_PT3_PKSC_PT1_PKSG_PT2_PKSK_T4_iiT6__param_10];
	cvta.to.global.u64 	%rd1, %rd129;
	cvta.to.global.u64 	%rd2, %rd127;
	cvta.to.global.u64 	%rd3, %rd126;
	cvta.to.global.u64 	%rd4, %rd128;
	mov.u32 	%r1, %tid.x;
	shr.u32 	%r2, %r1, 5;
	// begin inline asm
	mov.u32 %r162, %laneid;
	// end inline asm
	setp.ne.s32 	%p1, %r1, 0;
	@%p1 bra 	$L__BB14_2;
	cvta.to.global.u64 	%rd130, %rd122;
	atom.global.add.u32 	%r163, [%rd130], 1;
	st.shared.u32 	[_ZZN3cub18CUB_300001_SM_10006detail10radix_sort29DeviceRadixSortOnesweepKernelINS1_5radix10policy_hubIddyE10Policy1000ELNS0_9SortOrderE0EddyiiNS1_21identity_decomposer_tEEEvPT5_SB_PT3_PKSC_PT1_PKSG_PT2_PKSK_T4_iiT6_E1s+36864], %r163;
$L__BB14_2:
	bar.sync 	0;
	ld.shared.u32 	%r4, [_ZZN3cub18CUB_300001_SM_10006detail10radix_sort29DeviceRadixSortOnesweepKernelINS1_5radix10policy_hubIddyE10Policy1000ELNS0_9SortOrderE0EddyiiNS1_21identity_decomposer_tEEEvPT5_SB_PT3_PKSC_PT1_PKSG_PT2_PKSK_T4_iiT6_E1s+36864];
	mul.lo.s32 	%r164, %r4, 4608;
	add.s32 	%r5, %r164, 4608;
	setp.gt.s32 	%p2, %r5, %r159;
	cvt.s64.s32 	%rd5, %r164;
	@%p2 bra 	$L__BB14_4;
	and.b32  	%r165, %r1, 31;
	and.b32  	%r166, %r1, 992;
	mul.lo.s32 	%r167, %r166, 12;
	or.b32  	%r168, %r167, %r165;
	cvt.u64.u32 	%rd131, %r168;
	add.s64 	%rd132, %rd131, %rd5;
	shl.b64 	%rd133, %rd132, 3;
	add.s64 	%rd134, %rd4, %rd133;
	ld.global.u64 	%rd622, [%rd134];
	ld.global.u64 	%rd621, [%rd134+256];
	ld.global.u64 	%rd620, [%rd134+512];
	ld.global.u64 	%rd619, [%rd134+768];
	ld.global.u64 	%rd618, [%rd134+1024];
	ld.global.u64 	%rd617, [%rd134+1280];
	ld.global.u64 	%rd616, [%rd134+1536];
	ld.global.u64 	%rd615, [%rd134+1792];
	ld.global.u64 	%rd614, [%rd134+2048];
	ld.global.u64 	%rd613, [%rd134+2304];
	ld.global.u64 	%rd612, [%rd134+2560];
	ld.global.u64 	%rd611, [%rd134+2816];
	bra.uni 	$L__BB14_28;
$L__BB14_4:
	cvt.u32.u64 	%r169, %rd5;
	sub.s32 	%r6, %r159, %r169;
	and.b32  	%r170, %r1, 31;
	and.b32  	%r171, %r1, 992;
	mul.lo.s32 	%r172, %r171, 12;
	or.b32  	%r7, %r172, %r170;
	setp.ge.s32 	%p3, %r7, %r6;
	cvt.u64.u32 	%rd136, %r7;
	add.s64 	%rd137, %rd136, %rd5;
	shl.b64 	%rd138, %rd137, 3;
	add.s64 	%rd18, %rd4, %rd138;
	mov.b64 	%rd622, 9223372036854775807;
	@%p3 bra 	$L__BB14_6;
	ld.global.u64 	%rd622, [%rd18];
$L__BB14_6:
	add.s32 	%r173, %r7, 32;
	setp.ge.s32 	%p4, %r173, %r6;
	mov.b64 	%rd621, 9223372036854775807;
	@%p4 bra 	$L__BB14_8;
	ld.global.u64 	%rd621, [%rd18+256];
$L__BB14_8:
	add.s32 	%r174, %r7, 64;
	setp.ge.s32 	%p5, %r174, %r6;
	mov.b64 	%rd620, 9223372036854775807;
	@%p5 bra 	$L__BB14_10;
	ld.global.u64 	%rd620, [%rd18+512];
$L__BB14_10:
	add.s32 	%r175, %r7, 96;
	setp.ge.s32 	%p6, %r175, %r6;
	mov.b64 	%rd619, 9223372036854775807;
	@%p6 bra 	$L__BB14_12;
	ld.global.u64 	%rd619, [%rd18+768];
$L__BB14_12:
	add.s32 	%r176, %r7, 128;
	setp.ge.s32 	%p7, %r176, %r6;
	mov.b64 	%rd618, 9223372036854775807;
	@%p7 bra 	$L__BB14_14;
	ld.global.u64 	%rd618, [%rd18+1024];
$L__BB14_14:
	add.s32 	%r177, %r7, 160;
	setp.ge.s32 	%p8, %r177, %r6;
	mov.b64 	%rd617, 9223372036854775807;
	@%p8 bra 	$L__BB14_16;
	ld.global.u64 	%rd617, [%rd18+1280];
$L__BB14_16:
	add.s32 	%r178, %r7, 192;
	setp.ge.s32 	%p9, %r178, %r6;
	mov.b64 	%rd616, 9223372036854775807;
	@%p9 bra 	$L__BB14_18;
	ld.global.u64 	%rd616, [%rd18+1536];
$L__BB14_18:
	add.s32 	%r179, %r7, 224;
	setp.ge.s32 	%p10, %r179, %r6;
	mov.b64 	%rd615, 9223372036854775807;
	@%p10 bra 	$L__BB14_20;
	ld.global.u64 	%rd615, [%rd18+1792];
$L__BB14_20:
	add.s32 	%r180, %r7, 256;
	setp.ge.s32 	%p11, %r180, %r6;
	mov.b64 	%rd614, 9223372036854775807;
	@%p11 bra 	$L__BB14_22;
	ld.global.u64 	%rd614, [%rd18+2048];
$L__BB14_22:
	add.s32 	%r181, %r7, 288;
	setp.ge.s32 	%p12, %r181, %r6;
	mov.b64 	%rd613, 9223372036854775807;
	@%p12 bra 	$L__BB14_24;
	ld.global.u64 	%rd613, [%rd18+2304];
$L__BB14_24:
	add.s32 	%r182, %r7, 320;
	setp.ge.s32 	%p13, %r182, %r6;
	mov.b64 	%rd612, 9223372036854775807;
	@%p13 bra 	$L__BB14_26;
	ld.global.u64 	%rd612, [%rd18+2560];
$L__BB14_26:
	add.s32 	%r183, %r7, 352;
	setp.ge.s32 	%p14, %r183, %r6;
	mov.b64 	%rd611, 9223372036854775807;
	@%p14 bra 	$L__BB14_28;
	ld.global.u64 	%rd611, [%rd18+2816];
$L__BB14_28:
	setp.gt.s64 	%p15, %rd622, -1;
	selp.b64 	%rd150, -9223372036854775808, -1, %p15;
	xor.b64  	%rd635, %rd150, %rd622;
	setp.gt.s64 	%p16, %rd621, -1;
	selp.b64 	%rd151, -9223372036854775808, -1, %p16;
	xor.b64  	%rd634, %rd151, %rd621;
	setp.gt.s64 	%p17, %rd620, -1;
	selp.b64 	%rd152, -9223372036854775808, -1, %p17;
	xor.b64  	%rd633, %rd152, %rd620;
	setp.gt.s64 	%p18, %rd619, -1;
	selp.b64 	%rd153, -9223372036854775808, -1, %p18;
	xor.b64  	%rd632, %rd153, %rd619;
	setp.gt.s64 	%p19, %rd618, -1;
	selp.b64 	%rd154, -9223372036854775808, -1, %p19;
	xor.b64  	%rd631, %rd154, %rd618;
	setp.gt.s64 	%p20, %rd617, -1;
	selp.b64 	%rd155, -9223372036854775808, -1, %p20;
	xor.b64  	%rd630, %rd155, %rd617;
	setp.gt.s64 	%p21, %rd616, -1;
	selp.b64 	%rd156, -9223372036854775808, -1, %p21;
	xor.b64  	%rd629, %rd156, %rd616;
	setp.gt.s64 	%p22, %rd615, -1;
	selp.b64 	%rd157, -9223372036854775808, -1, %p22;
	xor.b64  	%rd628, %rd157, %rd615;
	setp.gt.s64 	%p23, %rd614, -1;
	selp.b64 	%rd158, -9223372036854775808, -1, %p23;
	xor.b64  	%rd627, %rd158, %rd614;
	setp.gt.s64 	%p24, %rd613, -1;
	selp.b64 	%rd159, -9223372036854775808, -1, %p24;
	xor.b64  	%rd626, %rd159, %rd613;
	setp.gt.s64 	%p25, %rd612, -1;
	selp.b64 	%rd160, -9223372036854775808, -1, %p25;
	xor.b64  	%rd625, %rd160, %rd612;
	setp.gt.s64 	%p26, %rd611, -1;
	selp.b64 	%rd161, -9223372036854775808, -1, %p26;
	xor.b64  	%rd624, %rd161, %rd611;
	mov.b32 	%r184, -1;
	shl.b32 	%r185, %r184, %r161;
	not.b32 	%r8, %r185;
	shl.b32 	%r186, %r2, 10;
	mov.u32 	%r187, _ZZN3cub18CUB_300001_SM_10006detail10radix_sort29DeviceRadixSortOnesweepKernelINS1_5radix10policy_hubIddyE10Policy1000ELNS0_9SortOrderE0EddyiiNS1_21identity_decomposer_tEEEvPT5_SB_PT3_PKSC_PT1_PKSG_PT2_PKSK_T4_iiT6_E1s;
	add.s32 	%r9, %r187, %r186;
	setp.gt.s32 	%p27, %r162, 255;
	@%p27 bra 	$L__BB14_41;
	max.s32 	%r188, %r162, 224;
	sub.s32 	%r189, %r188, %r162;
	add.s32 	%r190, %r189, 31;
	shr.u32 	%r191, %r190, 5;
	add.s32 	%r10, %r191, 1;
	and.b32  	%r11, %r10, 15;
	setp.lt.u32 	%p28, %r190, 480;
	mov.u32 	%r1224, %r162;
	@%p28 bra 	$L__BB14_32;
	and.b32  	%r192, %r10, 268435440;
	neg.s32 	%r1222, %r192;
	shl.b32 	%r194, %r162, 2;
	add.s32 	%r195, %r186, %r194;
	add.s32 	%r197, %r195, %r187;
	add.s32 	%r1221, %r197, 1024;
	mov.u32 	%r1224, %r162;
$L__BB14_31:
	.pragma "nounroll";
	mov.b32 	%r198, 0;
	st.shared.u32 	[%r1221+-1024], %r198;
	st.shared.u32 	[%r1221+-896], %r198;
	st.shared.u32 	[%r1221+-768], %r198;
	st.shared.u32 	[%r1221+-640], %r198;
	st.shared.u32 	[%r1221+-512], %r198;
	st.shared.u32 	[%r1221+-384], %r198;
	st.shared.u32 	[%r1221+-256], %r198;
	st.shared.u32 	[%r1221+-128], %r198;
	st.shared.u32 	[%r1221], %r198;
	st.shared.u32 	[%r1221+128], %r198;
	st.shared.u32 	[%r1221+256], %r198;
	st.shared.u32 	[%r1221+384], %r198;
	st.shared.u32 	[%r1221+512], %r198;
	st.shared.u32 	[%r1221+640], %r198;
	st.shared.u32 	[%r1221+768], %r198;
	st.shared.u32 	[%r1221+896], %r198;
	add.s32 	%r1224, %r1224, 512;
	add.s32 	%r1222, %r1222, 16;
	add.s32 	%r1221, %r1221, 2048;
	setp.ne.s32 	%p29, %r1222, 0;
	@%p29 bra 	$L__BB14_31;
$L__BB14_32:
	setp.eq.s32 	%p30, %r11, 0;
	@%p30 bra 	$L__BB14_41;
	and.b32  	%r21, %r10, 7;
	setp.lt.u32 	%p31, %r11, 8;
	@%p31 bra 	$L__BB14_35;
	shl.b32 	%r199, %r1224, 2;
	add.s32 	%r200, %r9, %r199;
	mov.b32 	%r201, 0;
	st.shared.u32 	[%r200], %r201;
	st.shared.u32 	[%r200+128], %r201;
	st.shared.u32 	[%r200+256], %r201;
	st.shared.u32 	[%r200+384], %r201;
	st.shared.u32 	[%r200+512], %r201;
	st.shared.u32 	[%r200+640], %r201;
	st.shared.u32 	[%r200+768], %r201;
	st.shared.u32 	[%r200+896], %r201;
	add.s32 	%r1224, %r1224, 256;
$L__BB14_35:
	setp.eq.s32 	%p32, %r21, 0;
	@%p32 bra 	$L__BB14_41;
	and.b32  	%r24, %r10, 3;
	setp.lt.u32 	%p33, %r21, 4;
	@%p33 bra 	$L__BB14_38;
	shl.b32 	%r202, %r1224, 2;
	add.s32 	%r203, %r9, %r202;
	mov.b32 	%r204, 0;
	st.shared.u32 	[%r203], %r204;
	st.shared.u32 	[%r203+128], %r204;
	st.shared.u32 	[%r203+256], %r204;
	st.shared.u32 	[%r203+384], %r204;
	add.s32 	%r1224, %r1224, 128;
$L__BB14_38:
	setp.eq.s32 	%p34, %r24, 0;
	@%p34 bra 	$L__BB14_41;
	shl.b32 	%r206, %r1224, 2;
	add.s32 	%r207, %r186, %r206;
	add.s32 	%r1228, %r187, %r207;
	neg.s32 	%r1227, %r24;
$L__BB14_40:
	.pragma "nounroll";
	mov.b32 	%r209, 0;
	st.shared.u32 	[%r1228], %r209;
	add.s32 	%r1228, %r1228, 128;
	add.s32 	%r1227, %r1227, 1;
	setp.ne.s32 	%p35, %r1227, 0;
	@%p35 bra 	$L__BB14_40;
$L__BB14_41:
	bar.warp.sync 	-1;
	cvt.u64.u32 	%rd66, %r160;
	setp.eq.s64 	%p36, %rd635, 9223372036854775807;
	selp.b64 	%rd162, -9223372036854775808, %rd635, %p36;
	shr.u64 	%rd163, %rd162, %r160;
	cvt.u32.u64 	%r211, %rd163;
	and.b32  	%r33, %r211, %r8;
	shl.b32 	%r212, %r33, 2;
	add.s32 	%r213, %r9, %r212;
	atom.shared.add.u32 	%r214, [%r213], 1;
	setp.eq.s64 	%p37, %rd634, 9223372036854775807;
	selp.b64 	%rd164, -9223372036854775808, %rd634, %p37;
	shr.u64 	%rd165, %rd164, %r160;
	cvt.u32.u64 	%r215, %rd165;
	and.b32  	%r216, %r215, %r8;
	shl.b32 	%r217, %r216, 2;
	add.s32 	%r218, %r9, %r217;
	atom.shared.add.u32 	%r219, [%r218], 1;
	setp.eq.s64 	%p38, %rd633, 9223372036854775807;
	selp.b64 	%rd166, -9223372036854775808, %rd633, %p38;
	shr.u64 	%rd167, %rd166, %r160;
	cvt.u32.u64 	%r220, %rd167;
	and.b32  	%r221, %r220, %r8;
	shl.b32 	%r222, %r221, 2;
	add.s32 	%r223, %r9, %r222;
	atom.shared.add.u32 	%r224, [%r223], 1;
	setp.eq.s64 	%p39, %rd632, 9223372036854775807;
	selp.b64 	%rd168, -9223372036854775808, %rd632, %p39;
	shr.u64 	%rd169, %rd168, %r160;
	cvt.u32.u64 	%r225, %rd169;
	and.b32  	%r226, %r225, %r8;
	shl.b32 	%r227, %r226, 2;
	add.s32 	%r228, %r9, %r227;
	atom.shared.add.u32 	%r229, [%r228], 1;
	setp.eq.s64 	%p40, %rd631, 9223372036854775807;
	selp.b64 	%rd170, -9223372036854775808, %rd631, %p40;
	shr.u64 	%rd171, %rd170, %r160;
	cvt.u32.u64 	%r230, %rd171;
	and.b32  	%r231, %r230, %r8;
	shl.b32 	%r232, %r231, 2;
	add.s32 	%r233, %r9, %r232;
	atom.shared.add.u32 	%r234, [%r233], 1;
	setp.eq.s64 	%p41, %rd630, 9223372036854775807;
	selp.b64 	%rd172, -9223372036854775808, %rd630, %p41;
	shr.u64 	%rd173, %rd172, %r160;
	cvt.u32.u64 	%r235, %rd173;
	and.b32  	%r236, %r235, %r8;
	shl.b32 	%r237, %r236, 2;
	add.s32 	%r238, %r9, %r237;
	atom.shared.add.u32 	%r239, [%r238], 1;
	setp.eq.s64 	%p42, %rd629, 9223372036854775807;
	selp.b64 	%rd174, -9223372036854775808, %rd629, %p42;
	shr.u64 	%rd175, %rd174, %r160;
	cvt.u32.u64 	%r240, %rd175;
	and.b32  	%r241, %r240, %r8;
	shl.b32 	%r242, %r241, 2;
	add.s32 	%r243, %r9, %r242;
	atom.shared.add.u32 	%r244, [%r243], 1;
	setp.eq.s64 	%p43, %rd628, 9223372036854775807;
	selp.b64 	%rd176, -9223372036854775808, %rd628, %p43;
	shr.u64 	%rd177, %rd176, %r160;
	cvt.u32.u64 	%r245, %rd177;
	and.b32  	%r246, %r245, %r8;
	shl.b32 	%r247, %r246, 2;
	add.s32 	%r248, %r9, %r247;
	atom.shared.add.u32 	%r249, [%r248], 1;
	setp.eq.s64 	%p44, %rd627, 9223372036854775807;
	selp.b64 	%rd178, -9223372036854775808, %rd627, %p44;
	shr.u64 	%rd179, %rd178, %r160;
	cvt.u32.u64 	%r250, %rd179;
	and.b32  	%r251, %r250, %r8;
	shl.b32 	%r252, %r251, 2;
	add.s32 	%r253, %r9, %r252;
	atom.shared.add.u32 	%r254, [%r253], 1;
	setp.eq.s64 	%p45, %rd626, 9223372036854775807;
	selp.b64 	%rd180, -9223372036854775808, %rd626, %p45;
	shr.u64 	%rd181, %rd180, %r160;
	cvt.u32.u64 	%r255, %rd181;
	and.b32  	%r256, %r255, %r8;
	shl.b32 	%r257, %r256, 2;
	add.s32 	%r258, %r9, %r257;
	atom.shared.add.u32 	%r259, [%r258], 1;
	setp.eq.s64 	%p46, %rd625, 9223372036854775807;
	selp.b64 	%rd182, -9223372036854775808, %rd625, %p46;
	shr.u64 	%rd183, %rd182, %r160;
	cvt.u32.u64 	%r260, %rd183;
	and.b32  	%r261, %r260, %r8;
	shl.b32 	%r262, %r261, 2;
	add.s32 	%r263, %r9, %r262;
	atom.shared.add.u32 	%r264, [%r263], 1;
	setp.eq.s64 	%p47, %rd624, 9223372036854775807;
	selp.b64 	%rd184, -9223372036854775808, %rd624, %p47;
	shr.u64 	%rd185, %rd184, %r160;
	cvt.u32.u64 	%r265, %rd185;
	and.b32  	%r266, %r265, %r8;
	shl.b32 	%r267, %r266, 2;
	add.s32 	%r268, %r9, %r267;
	atom.shared.add.u32 	%r269, [%r268], 1;
	bar.sync 	0;
	setp.gt.u32 	%p48, %r1, 255;
	shl.b32 	%r270, %r1, 2;
	mov.u32 	%r271, _ZZN3cub18CUB_300001_SM_10006detail10radix_sort29DeviceRadixSortOnesweepKernelINS1_5radix10policy_hubIddyE10Policy1000ELNS0_9SortOrderE0EddyiiNS1_21identity_decomposer_tEEEvPT5_SB_PT3_PKSC_PT1_PKSG_PT2_PKSK_T4_iiT6_E1s;
	add.s32 	%r34, %r271, %r270;
	mov.b32 	%r1229, 0;
	@%p48 bra 	$L__BB14_43;
	ld.shared.u32 	%r272, [%r34];
	mov.b32 	%r273, 0;
	st.shared.u32 	[%r34], %r273;
	ld.shared.u32 	%r274, [%r34+1024];
	st.shared.u32 	[%r34+1024], %r272;
	add.s32 	%r275, %r274, %r272;
	ld.shared.u32 	%r276, [%r34+2048];
	st.shared.u32 	[%r34+2048], %r275;
	add.s32 	%r277, %r276, %r275;
	ld.shared.u32 	%r278, [%r34+3072];
	st.shared.u32 	[%r34+3072], %r277;
	add.s32 	%r279, %r278, %r277;
	ld.shared.u32 	%r280, [%r34+4096];
	st.shared.u32 	[%r34+4096], %r279;
	add.s32 	%r281, %r280, %r279;
	ld.shared.u32 	%r282, [%r34+5120];
	st.shared.u32 	[%r34+5120], %r281;
	add.s32 	%r283, %r282, %r281;
	ld.shared.u32 	%r284, [%r34+6144];
	st.shared.u32 	[%r34+6144], %r283;
	add.s32 	%r285, %r284, %r283;
	ld.shared.u32 	%r286, [%r34+7168];
	st.shared.u32 	[%r34+7168], %r285;
	add.s32 	%r287, %r286, %r285;
	ld.shared.u32 	%r288, [%r34+8192];
	st.shared.u32 	[%r34+8192], %r287;
	add.s32 	%r289, %r288, %r287;
	ld.shared.u32 	%r290, [%r34+9216];
	st.shared.u32 	[%r34+9216], %r289;
	add.s32 	%r291, %r290, %r289;
	ld.shared.u32 	%r292, [%r34+10240];
	st.shared.u32 	[%r34+10240], %r291;
	add.s32 	%r293, %r292, %r291;
	ld.shared.u32 	%r294, [%r34+11264];
	st.shared.u32 	[%r34+11264], %r293;
	add.s32 	%r1229, %r294, %r293;
$L__BB14_43:
	shl.b32 	%r295, %r4, 8;
	add.s32 	%r296, %r295, %r1;
	mul.wide.s32 	%rd186, %r296, 4;
	add.s64 	%rd67, %rd3, %rd186;
	@%p48 bra 	$L__BB14_45;
	or.b32  	%r297, %r1229, 1073741824;
	st.volatile.global.u32 	[%rd67], %r297;
$L__BB14_45:
	ld.param.u64 	%rd596, [_ZN3cub18CUB_300001_SM_10006detail10radix_sort29DeviceRadixSortOnesweepKernelINS1_5radix10policy_hubIddyE10Policy1000ELNS0_9SortOrderE0EddyiiNS1_21identity_decomposer_tEEEvPT5_SB_PT3_PKSC_PT1_PKSG_PT2_PKSK_T4_iiT6__param_2];
	setp.lt.u32 	%p50, %r1, 256;
	setp.eq.s32 	%p51, %r1229, 4608;
	and.pred  	%p52, %p50, %p51;
	selp.u32 	%r298, 1, 0, %p52;
	{ 
	.reg .pred 	%p1; 
	.reg .pred 	%p2; 
	setp.ne.u32 	%p1, %r298, 0; 
	bar.red.or.pred 	%p2, 0, %p1; 
	selp.u32 	%r299, 1, 0, %p2; 
	}
	setp.eq.s32 	%p53, %r299, 0;
	and.b32  	%r300, %r1, 992;
	and.b32  	%r301, %r1, 31;
	mul.lo.s32 	%r302, %r300, 12;
	or.b32  	%r303, %r302, %r301;
	cvt.u64.u32 	%rd68, %r303;
	add.s64 	%rd187, %rd68, %rd5;
	cvta.to.global.u64 	%rd188, %rd125;
	shl.b64 	%rd189, %rd187, 3;
	add.s64 	%rd69, %rd188, %rd189;
	cvt.u64.u32 	%rd70, %r1;
	cvta.to.global.u64 	%rd190, %rd596;
	mul.wide.u32 	%rd191, %r1, 8;
	add.s64 	%rd71, %rd190, %rd191;
	cvta.to.global.u64 	%rd192, %rd124;
	add.s64 	%rd72, %rd192, %rd191;
	@%p53 bra 	$L__BB14_135;
	setp.gt.u32 	%p55, %r1, %r33;
	selp.b32 	%r37, 4608, 0, %p55;
	shl.b32 	%r304, %r1, 3;
	mov.u32 	%r305, _ZZN3cub18CUB_300001_SM_10006detail10radix_sort29DeviceRadixSortOnesweepKernelINS1_5radix10policy_hubIddyE10Policy1000ELNS0_9SortOrderE0EddyiiNS1_21identity_decomposer_tEEEvPT5_SB_PT3_PKSC_PT1_PKSG_PT2_PKSK_T4_iiT6_E1s;
	add.s32 	%r306, %r305, %r304;
	add.s32 	%r38, %r306, 36864;
	@%p48 bra 	$L__BB14_54;
	ld.global.u64 	%rd193, [%rd72];
	cvt.u64.u32 	%rd194, %r37;
	sub.s64 	%rd623, %rd193, %rd194;
	st.shared.u64 	[%r38], %rd623;
	setp.lt.s32 	%p56, %r4, 1;
	mov.u32 	%r1233, %r1229;
	@%p56 bra 	$L__BB14_53;
	mov.b32 	%r1231, -1;
	mov.u32 	%r1230, %r4;
	mov.u32 	%r1233, %r1229;
$L__BB14_49:
	add.s32 	%r42, %r1230, -1;
	shl.b32 	%r308, %r42, 8;
	add.s32 	%r309, %r308, %r1;
	mul.wide.s32 	%rd195, %r309, 4;
	add.s64 	%rd74, %rd3, %rd195;
$L__BB14_50:
	membar.cta;
	ld.volatile.global.u32 	%r43, [%rd74];
	setp.eq.s32 	%p57, %r43, 0;
	@%p57 bra 	$L__BB14_50;
	and.b32  	%r310, %r43, 1073741823;
	add.s32 	%r1233, %r310, %r1233;
	setp.gt.s32 	%p58, %r43, -1;
	vote.sync.ballot.b32 	%r1231, %p58, %r1231;
	setp.gt.u32 	%p60, %r1230, 1;
	and.pred  	%p61, %p58, %p60;
	mov.u32 	%r1230, %r42;
	@%p61 bra 	$L__BB14_49;
	ld.shared.u64 	%rd623, [%r38];
$L__BB14_53:
	or.b32  	%r311, %r1233, -2147483648;
	st.volatile.global.u32 	[%rd67], %r311;
	sub.s32 	%r312, %r1233, %r1229;
	cvt.s64.s32 	%rd196, %r312;
	add.s64 	%rd197, %rd623, %rd196;
	st.shared.u64 	[%r38], %rd197;
$L__BB14_54:
	ld.param.u64 	%rd597, [_ZN3cub18CUB_300001_SM_10006detail10radix_sort29DeviceRadixSortOnesweepKernelINS1_5radix10policy_hubIddyE10Policy1000ELNS0_9SortOrderE0EddyiiNS1_21identity_decomposer_tEEEvPT5_SB_PT3_PKSC_PT1_PKSG_PT2_PKSK_T4_iiT6__param_2];
	setp.lt.s32 	%p63, %r5, %r159;
	setp.eq.s64 	%p64, %rd597, 0;
	or.pred  	%p65, %p64, %p63;
	or.pred  	%p66, %p48, %p65;
	@%p66 bra 	$L__BB14_56;
	ld.shared.u64 	%rd198, [%r38];
	cvt.u64.u32 	%rd199, %r37;
	cvt.s64.s32 	%rd200, %r1229;
	add.s64 	%rd201, %rd199, %rd200;
	add.s64 	%rd202, %rd201, %rd198;
	st.global.u64 	[%rd71], %rd202;
$L__BB14_56:
	setp.gt.s32 	%p67, %r5, %r159;
	bar.sync 	0;
	shl.b32 	%r313, %r33, 3;
	mov.u32 	%r314, _ZZN3cub18CUB_300001_SM_10006detail10radix_sort29DeviceRadixSortOnesweepKernelINS1_5radix10policy_hubIddyE10Policy1000ELNS0_9SortOrderE0EddyiiNS1_21identity_decomposer_tEEEvPT5_SB_PT3_PKSC_PT1_PKSG_PT2_PKSK_T4_iiT6_E1s;
	add.s32 	%r315, %r314, %r313;
	ld.shared.u64 	%rd77, [%r315+36864];
	setp.gt.s64 	%p68, %rd635, -1;
	selp.b64 	%rd203, -1, -9223372036854775808, %p68;
	xor.b64  	%rd635, %rd203, %rd635;
	setp.gt.s64 	%p69, %rd634, -1;
	selp.b64 	%rd204, -1, -9223372036854775808, %p69;
	xor.b64  	%rd634, %rd204, %rd634;
	setp.gt.s64 	%p70, %rd633, -1;
	selp.b64 	%rd205, -1, -9223372036854775808, %p70;
	xor.b64  	%rd633, %rd205, %rd633;
	setp.gt.s64 	%p71, %rd632, -1;
	selp.b64 	%rd206, -1, -9223372036854775808, %p71;
	xor.b64  	%rd632, %rd206, %rd632;
	setp.gt.s64 	%p72, %rd631, -1;
	selp.b64 	%rd207, -1, -9223372036854775808, %p72;
	xor.b64  	%rd631, %rd207, %rd631;
	setp.gt.s64 	%p73, %rd630, -1;
	selp.b64 	%rd208, -1, -9223372036854775808, %p73;
	xor.b64  	%rd630, %rd208, %rd630;
	setp.gt.s64 	%p74, %rd629, -1;
	selp.b64 	%rd209, -1, -9223372036854775808, %p74;
	xor.b64  	%rd629, %rd209, %rd629;
	setp.gt.s64 	%p75, %rd628, -1;
	selp.b64 	%rd210, -1, -9223372036854775808, %p75;
	xor.b64  	%rd628, %rd210, %rd628;
	setp.gt.s64 	%p76, %rd627, -1;
	selp.b64 	%rd211, -1, -9223372036854775808, %p76;
	xor.b64  	%rd627, %rd211, %rd627;
	setp.gt.s64 	%p77, %rd626, -1;
	selp.b64 	%rd212, -1, -9223372036854775808, %p77;
	xor.b64  	%rd626, %rd212, %rd626;
	setp.gt.s64 	%p78, %rd625, -1;
	selp.b64 	%rd213, -1, -9223372036854775808, %p78;
	xor.b64  	%rd625, %rd213, %rd625;
	setp.gt.s64 	%p79, %rd624, -1;
	selp.b64 	%rd214, -1, -9223372036854775808, %p79;
	xor.b64  	%rd624, %rd214, %rd624;
	@%p67 bra 	$L__BB14_58;
	add.s64 	%rd215, %rd77, %rd68;
	shl.b64 	%rd216, %rd215, 3;
	add.s64 	%rd217, %rd2, %rd216;
	st.global.u64 	[%rd217], %rd635;
	st.global.u64 	[%rd217+256], %rd634;
	st.global.u64 	[%rd217+512], %rd633;
	st.global.u64 	[%rd217+768], %rd632;
	st.global.u64 	[%rd217+1024], %rd631;
	st.global.u64 	[%rd217+1280], %rd630;
	st.global.u64 	[%rd217+1536], %rd629;
	st.global.u64 	[%rd217+1792], %rd628;
	st.global.u64 	[%rd217+2048], %rd627;
	st.global.u64 	[%rd217+2304], %rd626;
	st.global.u64 	[%rd217+2560], %rd625;
	st.global.u64 	[%rd217+2816], %rd624;
	bra.uni 	$L__BB14_82;
$L__BB14_58:
	cvt.u32.u64 	%r316, %rd68;
	mad.lo.s32 	%r47, %r4, -4608, %r159;
	setp.ge.s32 	%p80, %r316, %r47;
	add.s64 	%rd218, %rd77, %rd68;
	shl.b64 	%rd219, %rd218, 3;
	add.s64 	%rd90, %rd2, %rd219;
	@%p80 bra 	$L__BB14_60;
	st.global.u64 	[%rd90], %rd635;
$L__BB14_60:
	cvt.u32.u64 	%r317, %rd68;
	add.s32 	%r318, %r317, 32;
	setp.ge.s32 	%p81, %r318, %r47;
	@%p81 bra 	$L__BB14_62;
	st.global.u64 	[%rd90+256], %rd634;
$L__BB14_62:
	cvt.u32.u64 	%r319, %rd68;
	add.s32 	%r320, %r319, 64;
	setp.ge.s32 	%p82, %r320, %r47;
	@%p82 bra 	$L__BB14_64;
	st.global.u64 	[%rd90+512], %rd633;
$L__BB14_64:
	cvt.u32.u64 	%r321, %rd68;
	add.s32 	%r322, %r321, 96;
	setp.ge.s32 	%p83, %r322, %r47;
	@%p83 bra 	$L__BB14_66;
	st.global.u64 	[%rd90+768], %rd632;
$L__BB14_66:
	cvt.u32.u64 	%r323, %rd68;
	add.s32 	%r324, %r323, 128;
	setp.ge.s32 	%p84, %r324, %r47;
	@%p84 bra 	$L__BB14_68;
	st.global.u64 	[%rd90+1024], %rd631;
$L__BB14_68:
	cvt.u32.u64 	%r325, %rd68;
	add.s32 	%r326, %r325, 160;
	setp.ge.s32 	%p85, %r326, %r47;
	@%p85 bra 	$L__BB14_70;
	st.global.u64 	[%rd90+1280], %rd630;
$L__BB14_70:
	cvt.u32.u64 	%r327, %rd68;
	add.s32 	%r328, %r327, 192;
	setp.ge.s32 	%p86, %r328, %r47;
	@%p86 bra 	$L__BB14_72;
	st.global.u64 	[%rd90+1536], %rd629;
$L__BB14_72:
	cvt.u32.u64 	%r329, %rd68;
	add.s32 	%r330, %r329, 224;
	setp.ge.s32 	%p87, %r330, %r47;
	@%p87 bra 	$L__BB14_74;
	st.global.u64 	[%rd90+1792], %rd628;
$L__BB14_74:
	cvt.u32.u64 	%r331, %rd68;
	add.s32 	%r332, %r331, 256;
	setp.ge.s32 	%p88, %r332, %r47;
	@%p88 bra 	$L__BB14_76;
	st.global.u64 	[%rd90+2048], %rd627;
$L__BB14_76:
	cvt.u32.u64 	%r333, %rd68;
	add.s32 	%r334, %r333, 288;
	setp.ge.s32 	%p89, %r334, %r47;
	@%p89 bra 	$L__BB14_78;
	st.global.u64 	[%rd90+2304], %rd626;
$L__BB14_78:
	cvt.u32.u64 	%r335, %rd68;
	add.s32 	%r336, %r335, 320;
	setp.ge.s32 	%p90, %r336, %r47;
	@%p90 bra 	$L__BB14_80;
	st.global.u64 	[%rd90+2560], %rd625;
$L__BB14_80:
	cvt.u32.u64 	%r337, %rd68;
	add.s32 	%r338, %r337, 352;
	setp.ge.s32 	%p91, %r338, %r47;
	@%p91 bra 	$L__BB14_82;
	st.global.u64 	[%rd90+2816], %rd624;
$L__BB14_82:
	@%p67 bra 	$L__BB14_84;
	ld.global.f64 	%fd165, [%rd69];
	ld.global.f64 	%fd164, [%rd69+256];
	ld.global.f64 	%fd163, [%rd69+512];
	ld.global.f64 	%fd162, [%rd69+768];
	ld.global.f64 	%fd161, [%rd69+1024];
	ld.global.f64 	%fd160, [%rd69+1280];
	ld.global.f64 	%fd159, [%rd69+1536];
	ld.global.f64 	%fd158, [%rd69+1792];
	ld.global.f64 	%fd157, [%rd69+2048];
	ld.global.f64 	%fd156, [%rd69+2304];
	ld.global.f64 	%fd155, [%rd69+2560];
	ld.global.f64 	%fd154, [%rd69+2816];
	bra.uni 	$L__BB14_108;
$L__BB14_84:
	cvt.u32.u64 	%r339, %rd68;
	cvt.u32.u64 	%r340, %rd5;
	sub.s32 	%r48, %r159, %r340;
	setp.ge.s32 	%p93, %r339, %r48;
	@%p93 bra 	$L__BB14_86;
	ld.global.f64 	%fd165, [%rd69];
$L__BB14_86:
	cvt.u32.u64 	%r341, %rd68;
	add.s32 	%r342, %r341, 32;
	setp.ge.s32 	%p94, %r342, %r48;
	@%p94 bra 	$L__BB14_88;
	ld.global.f64 	%fd164, [%rd69+256];
$L__BB14_88:
	cvt.u32.u64 	%r343, %rd68;
	add.s32 	%r344, %r343, 64;
	setp.ge.s32 	%p95, %r344, %r48;
	@%p95 bra 	$L__BB14_90;
	ld.global.f64 	%fd163, [%rd69+512];
$L__BB14_90:
	cvt.u32.u64 	%r345, %rd68;
	add.s32 	%r346, %r345, 96;
	setp.ge.s32 	%p96, %r346, %r48;
	@%p96 bra 	$L__BB14_92;
	ld.global.f64 	%fd162, [%rd69+768];
$L__BB14_92:
	cvt.u32.u64 	%r347, %rd68;
	add.s32 	%r348, %r347, 128;
	setp.ge.s32 	%p97, %r348, %r48;
	@%p97 bra 	$L__BB14_94;
	ld.global.f64 	%fd161, [%rd69+1024];
$L__BB14_94:
	cvt.u32.u64 	%r349, %rd68;
	add.s32 	%r350, %r349, 160;
	setp.ge.s32 	%p98, %r350, %r48;
	@%p98 bra 	$L__BB14_96;
	ld.global.f64 	%fd160, [%rd69+1280];
$L__BB14_96:
	cvt.u32.u64 	%r351, %rd68;
	add.s32 	%r352, %r351, 192;
	setp.ge.s32 	%p99, %r352, %r48;
	@%p99 bra 	$L__BB14_98;
	ld.global.f64 	%fd159, [%rd69+1536];
$L__BB14_98:
	cvt.u32.u64 	%r353, %rd68;
	add.s32 	%r354, %r353, 224;
	setp.ge.s32 	%p100, %r354, %r48;
	@%p100 bra 	$L__BB14_100;
	ld.global.f64 	%fd158, [%rd69+1792];
$L__BB14_100:
	cvt.u32.u64 	%r355, %rd68;
	add.s32 	%r356, %r355, 256;
	setp.ge.s32 	%p101, %r356, %r48;
	@%p101 bra 	$L__BB14_102;
	ld.global.f64 	%fd157, [%rd69+2048];
$L__BB14_102:
	cvt.u32.u64 	%r357, %rd68;
	add.s32 	%r358, %r357, 288;
	setp.ge.s32 	%p102, %r358, %r48;
	@%p102 bra 	$L__BB14_104;
	ld.global.f64 	%fd156, [%rd69+2304];
$L__BB14_104:
	cvt.u32.u64 	%r359, %rd68;
	add.s32 	%r360, %r359, 320;
	setp.ge.s32 	%p103, %r360, %r48;
	@%p103 bra 	$L__BB14_106;
	ld.global.f64 	%fd155, [%rd69+2560];
$L__BB14_106:
	cvt.u32.u64 	%r361, %rd68;
	add.s32 	%r362, %r361, 352;
	setp.ge.s32 	%p104, %r362, %r48;
	@%p104 bra 	$L__BB14_108;
	ld.global.f64 	%fd154, [%rd69+2816];
$L__BB14_108:
	@%p67 bra 	$L__BB14_110;
	add.s64 	%rd220, %rd77, %rd68;
	shl.b64 	%rd221, %rd220, 3;
	add.s64 	%rd222, %rd1, %rd221;
	st.global.f64 	[%rd222], %fd165;
	st.global.f64 	[%rd222+256], %fd164;
	st.global.f64 	[%rd222+512], %fd163;
	st.global.f64 	[%rd222+768], %fd162;
	st.global.f64 	[%rd222+1024], %fd161;
	st.global.f64 	[%rd222+1280], %fd160;
	st.global.f64 	[%rd222+1536], %fd159;
	st.global.f64 	[%rd222+1792], %fd158;
	st.global.f64 	[%rd222+2048], %fd157;
	st.global.f64 	[%rd222+2304], %fd156;
	st.global.f64 	[%rd222+2560], %fd155;
	st.global.f64 	[%rd222+2816], %fd154;
	bra.uni 	$L__BB14_134;
$L__BB14_110:
	cvt.u32.u64 	%r363, %rd68;
	mad.lo.s32 	%r49, %r4, -4608, %r159;
	setp.ge.s32 	%p106, %r363, %r49;
	add.s64 	%rd223, %rd77, %rd68;
	shl.b64 	%rd224, %rd223, 3;
	add.s64 	%rd91, %rd1, %rd224;
	@%p106 bra 	$L__BB14_112;
	st.global.f64 	[%rd91], %fd165;
$L__BB14_112:
	cvt.u32.u64 	%r364, %rd68;
	add.s32 	%r365, %r364, 32;
	setp.ge.s32 	%p107, %r365, %r49;
	@%p107 bra 	$L__BB14_114;
	st.global.f64 	[%rd91+256], %fd164;
$L__BB14_114:
	cvt.u32.u64 	%r366, %rd68;
	add.s32 	%r367, %r366, 64;
	setp.ge.s32 	%p108, %r367, %r49;
	@%p108 bra 	$L__BB14_116;
	st.global.f64 	[%rd91+512], %fd163;
$L__BB14_116:
	cvt.u32.u64 	%r368, %rd68;
	add.s32 	%r369, %r368, 96;
	setp.ge.s32 	%p109, %r369, %r49;
	@%p109 bra 	$L__BB14_118;
	st.global.f64 	[%rd91+768], %fd162;
$L__BB14_118:
	cvt.u32.u64 	%r370, %rd68;
	add.s32 	%r371, %r370, 128;
	setp.ge.s32 	%p110, %r371, %r49;
	@%p110 bra 	$L__BB14_120;
	st.global.f64 	[%rd91+1024], %fd161;
$L__BB14_120:
	cvt.u32.u64 	%r372, %rd68;
	add.s32 	%r373, %r372, 160;
	setp.ge.s32 	%p111, %r373, %r49;
	@%p111 bra 	$L__BB14_122;
	st.global.f64 	[%rd91+1280], %fd160;
$L__BB14_122:
	cvt.u32.u64 	%r374, %rd68;
	add.s32 	%r375, %r374, 192;
	setp.ge.s32 	%p112, %r375, %r49;
	@%p112 bra 	$L__BB14_124;
	st.global.f64 	[%rd91+1536], %fd159;
$L__BB14_124:
	cvt.u32.u64 	%r376, %rd68;
	add.s32 	%r377, %r376, 224;
	setp.ge.s32 	%p113, %r377, %r49;
	@%p113 bra 	$L__BB14_126;
	st.global.f64 	[%rd91+1792], %fd158;
$L__BB14_126:
	cvt.u32.u64 	%r378, %rd68;
	add.s32 	%r379, %r378, 256;
	setp.ge.s32 	%p114, %r379, %r49;
	@%p114 bra 	$L__BB14_128;
	st.global.f64 	[%rd91+2048], %fd157;
$L__BB14_128:
	cvt.u32.u64 	%r380, %rd68;
	add.s32 	%r381, %r380, 288;
	setp.ge.s32 	%p115, %r381, %r49;
	@%p115 bra 	$L__BB14_130;
	st.global.f64 	[%rd91+2304], %fd156;
$L__BB14_130:
	cvt.u32.u64 	%r382, %rd68;
	add.s32 	%r383, %r382, 320;
	setp.ge.s32 	%p116, %r383, %r49;
	@%p116 bra 	$L__BB14_132;
	st.global.f64 	[%rd91+2560], %fd155;
$L__BB14_132:
	cvt.u32.u64 	%r384, %rd68;
	add.s32 	%r385, %r384, 352;
	setp.ge.s32 	%p117, %r385, %r49;
	@%p117 bra 	$L__BB14_134;
	st.global.f64 	[%rd91+2816], %fd154;
$L__BB14_134:
	// begin inline asm
	exit;
	// end inline asm
$L__BB14_135:
	mul.hi.u32 	%r386, %r1, 357913942;
	add.s32 	%r387, %r386, %r1;
	shl.b32 	%r388, %r387, 2;
	mov.u32 	%r389, _ZZN3cub18CUB_300001_SM_10006detail10radix_sort29DeviceRadixSortOnesweepKernelINS1_5radix10policy_hubIddyE10Policy1000ELNS0_9SortOrderE0EddyiiNS1_21identity_decomposer_tEEEvPT5_SB_PT3_PKSC_PT1_PKSG_PT2_PKSK_T4_iiT6_E1s;
	add.s32 	%r390, %r389, %r388;
	add.s32 	%r50, %r390, 13328;
	st.shared.u32 	[%r390+13328], %r1229;
	bar.sync 	0;
	setp.gt.u32 	%p118, %r1, 31;
	@%p118 bra 	$L__BB14_137;
	mov.u32 	%r421, _ZZN3cub18CUB_300001_SM_10006detail10radix_sort29DeviceRadixSortOnesweepKernelINS1_5radix10policy_hubIddyE10Policy1000ELNS0_9SortOrderE0EddyiiNS1_21identity_decomposer_tEEEvPT5_SB_PT3_PKSC_PT1_PKSG_PT2_PKSK_T4_iiT6_E1s;
	mad.lo.s32 	%r422, %r1, 52, %r421;
	ld.shared.u32 	%r423, [%r422+13328];
	ld.shared.u32 	%r424, [%r422+13332];
	ld.shared.u32 	%r425, [%r422+13336];
	ld.shared.u32 	%r426, [%r422+13340];
	ld.shared.u32 	%r427, [%r422+13344];
	ld.shared.u32 	%r428, [%r422+13348];
	ld.shared.u32 	%r429, [%r422+13352];
	ld.shared.u32 	%r430, [%r422+13356];
	ld.shared.u32 	%r431, [%r422+13360];
	ld.shared.u32 	%r432, [%r422+13364];
	ld.shared.u32 	%r433, [%r422+13368];
	ld.shared.u32 	%r434, [%r422+13372];
	add.s32 	%r435, %r424, %r423;
	add.s32 	%r436, %r435, %r425;
	add.s32 	%r437, %r436, %r426;
	add.s32 	%r438, %r437, %r427;
	add.s32 	%r439, %r438, %r428;
	add.s32 	%r440, %r439, %r429;
	add.s32 	%r441, %r440, %r430;
	add.s32 	%r442, %r441, %r431;
	add.s32 	%r443, %r442, %r432;
	add.s32 	%r444, %r443, %r433;
	add.s32 	%r395, %r444, %r434;
	mov.b32 	%r393, 1;
	mov.b32 	%r418, 0;
	mov.b32 	%r420, -1;
	// begin inline asm
	{  .reg .s32 r0;  .reg .pred p;  shfl.sync.up.b32 r0|p, %r395, %r393, %r418, %r420;  @p add.s32 r0, r0, %r395;  mov.s32 %r391, r0;}
	// end inline asm
	mov.b32 	%r399, 2;
	// begin inline asm
	{  .reg .s32 r0;  .reg .pred p;  shfl.sync.up.b32 r0|p, %r391, %r399, %r418, %r420;  @p add.s32 r0, r0, %r391;  mov.s32 %r397, r0;}
	// end inline asm
	mov.b32 	%r405, 4;
	// begin inline asm
	{  .reg .s32 r0;  .reg .pred p;  shfl.sync.up.b32 r0|p, %r397, %r405, %r418, %r420;  @p add.s32 r0, r0, %r397;  mov.s32 %r403, r0;}
	// end inline asm
	mov.b32 	%r411, 8;
	// begin inline asm
	{  .reg .s32 r0;  .reg .pred p;  shfl.sync.up.b32 r0|p, %r403, %r411, %r418, %r420;  @p add.s32 r0, r0, %r403;  mov.s32 %r409, r0;}
	// end inline asm
	mov.b32 	%r417, 16;
	// begin inline asm
	{  .reg .s32 r0;  .reg .pred p;  shfl.sync.up.b32 r0|p, %r409, %r417, %r418, %r420;  @p add.s32 r0, r0, %r409;  mov.s32 %r415, r0;}
	// end inline asm
	sub.s32 	%r445, %r415, %r395;
	add.s32 	%r446, %r423, %r445;
	add.s32 	%r447, %r424, %r446;
	add.s32 	%r448, %r425, %r447;
	add.s32 	%r449, %r426, %r448;
	add.s32 	%r450, %r427, %r449;
	add.s32 	%r451, %r428, %r450;
	add.s32 	%r452, %r429, %r451;
	add.s32 	%r453, %r430, %r452;
	add.s32 	%r454, %r431, %r453;
	add.s32 	%r455, %r432, %r454;
	add.s32 	%r456, %r433, %r455;
	st.shared.u32 	[%r422+13328], %r445;
	st.shared.u32 	[%r422+13332], %r446;
	st.shared.u32 	[%r422+13336], %r447;
	st.shared.u32 	[%r422+13340], %r448;
	st.shared.u32 	[%r422+13344], %r449;
	st.shared.u32 	[%r422+13348], %r450;
	st.shared.u32 	[%r422+13352], %r451;
	st.shared.u32 	[%r422+13356], %r452;
	st.shared.u32 	[%r422+13360], %r453;
	st.shared.u32 	[%r422+13364], %r454;
	st.shared.u32 	[%r422+13368], %r455;
	st.shared.u32 	[%r422+13372], %r456;
$L__BB14_137:
	bar.sync 	0;
	ld.shared.s32 	%rd105, [%r50];
	@%p48 bra 	$L__BB14_139;
	cvt.u32.u64 	%r457, %rd105;
	shl.b32 	%r459, %r1, 2;
	mov.u32 	%r460, _ZZN3cub18CUB_300001_SM_10006detail10radix_sort29DeviceRadixSortOnesweepKernelINS1_5radix10policy_hubIddyE10Policy1000ELNS0_9SortOrderE0EddyiiNS1_21identity_decomposer_tEEEvPT5_SB_PT3_PKSC_PT1_PKSG_PT2_PKSK_T4_iiT6_E1s;
	add.s32 	%r461, %r460, %r459;
	ld.shared.u32 	%r462, [%r461];
	add.s32 	%r463, %r462, %r457;
	st.shared.u32 	[%r461], %r463;
	ld.shared.u32 	%r464, [%r461+1024];
	add.s32 	%r465, %r464, %r457;
	st.shared.u32 	[%r461+1024], %r465;
	ld.shared.u32 	%r466, [%r461+2048];
	add.s32 	%r467, %r466, %r457;
	st.shared.u32 	[%r461+2048], %r467;
	ld.shared.u32 	%r468, [%r461+3072];
	add.s32 	%r469, %r468, %r457;
	st.shared.u32 	[%r461+3072], %r469;
	ld.shared.u32 	%r470, [%r461+4096];
	add.s32 	%r471, %r470, %r457;
	st.shared.u32 	[%r461+4096], %r471;
	ld.shared.u32 	%r472, [%r461+5120];
	add.s32 	%r473, %r472, %r457;
	st.shared.u32 	[%r461+5120], %r473;
	ld.shared.u32 	%r474, [%r461+6144];
	add.s32 	%r475, %r474, %r457;
	st.shared.u32 	[%r461+6144], %r475;
	ld.shared.u32 	%r476, [%r461+7168];
	add.s32 	%r477, %r476, %r457;
	st.shared.u32 	[%r461+7168], %r477;
	ld.shared.u32 	%r478, [%r461+8192];
	add.s32 	%r479, %r478, %r457;
	st.shared.u32 	[%r461+8192], %r479;
	ld.shared.u32 	%r480, [%r461+9216];
	add.s32 	%r481, %r480, %r457;
	st.shared.u32 	[%r461+9216], %r481;
	ld.shared.u32 	%r482, [%r461+10240];
	add.s32 	%r483, %r482, %r457;
	st.shared.u32 	[%r461+10240], %r483;
	ld.shared.u32 	%r484, [%r461+11264];
	add.s32 	%r485, %r484, %r457;
	st.shared.u32 	[%r461+11264], %r485;
$L__BB14_139:
	bar.sync 	0;
	// begin inline asm
	mov.u32 %r486, %lanemask_le;
	// end inline asm
	setp.eq.s64 	%p120, %rd635, 9223372036854775807;
	selp.b64 	%rd225, -9223372036854775808, %rd635, %p120;
	cvt.u32.u64 	%r512, %rd66;
	shr.u64 	%rd226, %rd225, %r512;
	cvt.u32.u64 	%r513, %rd226;
	and.b32  	%r509, %r513, %r8;
	mov.b32 	%r489, 1;
	// begin inline asm
	{
    .reg .pred p;
    and.b32 %r487, %r509, %r489;    setp.ne.u32 p, %r487, 0;
    vote.ballot.sync.b32 %r487, p, 0xffffffff;
    @!p not.b32 %r487, %r487;
}

	// end inline asm
	mov.b32 	%r492, 2;
	// begin inline asm
	{
    .reg .pred p;
    and.b32 %r490, %r509, %r492;    setp.ne.u32 p, %r490, 0;
    vote.ballot.sync.b32 %r490, p, 0xffffffff;
    @!p not.b32 %r490, %r490;
}

	// end inline asm
	and.b32  	%r514, %r490, %r487;
	mov.b32 	%r495, 4;
	// begin inline asm
	{
    .reg .pred p;
    and.b32 %r493, %r509, %r495;    setp.ne.u32 p, %r493, 0;
    vote.ballot.sync.b32 %r493, p, 0xffffffff;
    @!p not.b32 %r493, %r493;
}

	// end inline asm
	and.b32  	%r515, %r493, %r514;
	mov.b32 	%r498, 8;
	// begin inline asm
	{
    .reg .pred p;
    and.b32 %r496, %r509, %r498;    setp.ne.u32 p, %r496, 0;
    vote.ballot.sync.b32 %r496, p, 0xffffffff;
    @!p not.b32 %r496, %r496;
}

	// end inline asm
	and.b32  	%r516, %r496, %r515;
	mov.b32 	%r501, 16;
	// begin inline asm
	{
    .reg .pred p;
    and.b32 %r499, %r509, %r501;    setp.ne.u32 p, %r499, 0;
    vote.ballot.sync.b32 %r499, p, 0xffffffff;
    @!p not.b32 %r499, %r499;
}

	// end inline asm
	and.b32  	%r517, %r499, %r516;
	mov.b32 	%r504, 32;
	// begin inline asm
	{
    .reg .pred p;
    and.b32 %r502, %r509, %r504;    setp.ne.u32 p, %r502, 0;
    vote.ballot.sync.b32 %r502, p, 0xffffffff;
    @!p not.b32 %r502, %r502;
}

	// end inline asm
	and.b32  	%r518, %r502, %r517;
	mov.b32 	%r507, 64;
	// begin inline asm
	{
    .reg .pred p;
    and.b32 %r505, %r509, %r507;    setp.ne.u32 p, %r505, 0;
    vote.ballot.sync.b32 %r505, p, 0xffffffff;
    @!p not.b32 %r505, %r505;
}

	// end inline asm
	and.b32  	%r519, %r505, %r518;
	mov.b32 	%r510, 128;
	// begin inline asm
	{
    .reg .pred p;
    and.b32 %r508, %r509, %r510;    setp.ne.u32 p, %r508, 0;
    vote.ballot.sync.b32 %r508, p, 0xffffffff;
    @!p not.b32 %r508, %r508;
}

	// end inline asm
	and.b32  	%r520, %r508, %r519;
	clz.b32 	%r521, %r520;
	sub.s32 	%r53, 31, %r521;
	and.b32  	%r522, %r486, %r520;
	popc.b32 	%r54, %r522;
	setp.ne.s32 	%p121, %r162, %r53;
	mov.b32 	%r1234, 0;
	@%p121 bra 	$L__BB14_141;
	shl.b32 	%r523, %r509, 2;
	add.s32 	%r524, %r9, %r523;
	atom.shared.add.u32 	%r1234, [%r524], %r54;
$L__BB14_141:
	shfl.sync.idx.b32	%r550|%p122, %r1234, %r53, 31, -1;
	add.s32 	%r57, %r54, %r550;
	setp.eq.s64 	%p123, %rd634, 9223372036854775807;
	selp.b64 	%rd227, -9223372036854775808, %rd634, %p123;
	shr.u64 	%rd228, %rd227, %r512;
	cvt.u32.u64 	%r552, %rd228;
	and.b32  	%r547, %r552, %r8;
	mov.b32 	%r527, 1;
	// begin inline asm
	{
    .reg .pred p;
    and.b32 %r525, %r547, %r527;    setp.ne.u32 p, %r525, 0;
    vote.ballot.sync.b32 %r525, p, 0xffffffff;
    @!p not.b32 %r525, %r525;
}

	// end inline asm
	mov.b32 	%r530, 2;
	// begin inline asm
	{
    .reg .pred p;
    and.b32 %r528, %r547, %r530;    setp.ne.u32 p, %r528, 0;
    vote.ballot.sync.b32 %r528, p, 0xffffffff;
    @!p not.b32 %r528, %r528;
}

	// end inline asm
	and.b32  	%r553, %r528, %r525;
	mov.b32 	%r533, 4;
	// begin inline asm
	{
    .reg .pred p;
    and.b32 %r531, %r547, %r533;    setp.ne.u32 p, %r531, 0;
    vote.ballot.sync.b32 %r531, p, 0xffffffff;
    @!p not.b32 %r531, %r531;
}

	// end inline asm
	and.b32  	%r554, %r531, %r553;
	mov.b32 	%r536, 8;
	// begin inline asm
	{
    .reg .pred p;
    and.b32 %r534, %r547, %r536;    setp.ne.u32 p, %r534, 0;
    vote.ballot.sync.b32 %r534, p, 0xffffffff;
    @!p not.b32 %r534, %r534;
}

	// end inline asm
	and.b32  	%r555, %r534, %r554;
	mov.b32 	%r539, 16;
	// begin inline asm
	{
    .reg .pred p;
    and.b32 %r537, %r547, %r539;    setp.ne.u32 p, %r537, 0;
    vote.ballot.sync.b32 %r537, p, 0xffffffff;
    @!p not.b32 %r537, %r537;
}

	// end inline asm
	and.b32  	%r556, %r537, %r555;
	mov.b32 	%r542, 32;
	// begin inline asm
	{
    .reg .pred p;
    and.b32 %r540, %r547, %r542;    setp.ne.u32 p, %r540, 0;
    vote.ballot.sync.b32 %r540, p, 0xffffffff;
    @!p not.b32 %r540, %r540;
}

	// end inline asm
	and.b32  	%r557, %r540, %r556;
	mov.b32 	%r545, 64;
	// begin inline asm
	{
    .reg .pred p;
    and.b32 %r543, %r547, %r545;    setp.ne.u32 p, %r543, 0;
    vote.ballot.sync.b32 %r543, p, 0xffffffff;
    @!p not.b32 %r543, %r543;
}

	// end inline asm
	and.b32  	%r558, %r543, %r557;
	mov.b32 	%r548, 128;
	// begin inline asm
	{
    .reg .pred p;
    and.b32 %r546, %r547, %r548;    setp.ne.u32 p, %r546, 0;
    vote.ballot.sync.b32 %r546, p, 0xffffffff;
    @!p not.b32 %r546, %r546;
}

	// end inline asm
	and.b32  	%r559, %r546, %r558;
	clz.b32 	%r560, %r559;
	sub.s32 	%r59, 31, %r560;
	and.b32  	%r561, %r486, %r559;
	popc.b32 	%r60, %r561;
	setp.ne.s32 	%p124, %r162, %r59;
	mov.b32 	%r1235, 0;
	@%p124 bra 	$L__BB14_143;
	shl.b32 	%r562, %r547, 2;
	add.s32 	%r563, %r9, %r562;
	atom.shared.add.u32 	%r1235, [%r563], %r60;
$L__BB14_143:
	shfl.sync.idx.b32	%r589|%p125, %r1235, %r59, 31, -1;
	add.s32 	%r63, %r60, %r589;
	setp.eq.s64 	%p126, %rd633, 9223372036854775807;
	selp.b64 	%rd229, -9223372036854775808, %rd633, %p126;
	shr.u64 	%rd230, %rd229, %r512;
	cvt.u32.u64 	%r591, %rd230;
	and.b32  	%r586, %r591, %r8;
	mov.b32 	%r566, 1;
	// begin inline asm
	{
    .reg .pred p;
    and.b32 %r564, %r586, %r566;    setp.ne.u32 p, %r564, 0;
    vote.ballot.sync.b32 %r564, p, 0xffffffff;
    @!p not.b32 %r564, %r564;
}

	// end inline asm
	mov.b32 	%r569, 2;
	// begin inline asm
	{
    .reg .pred p;
    and.b32 %r567, %r586, %r569;    setp.ne.u32 p, %r567, 0;
    vote.ballot.sync.b32 %r567, p, 0xffffffff;
    @!p not.b32 %r567, %r567;
}

	// end inline asm
	and.b32  	%r592, %r567, %r564;
	mov.b32 	%r572, 4;
	// begin inline asm
	{
    .reg .pred p;
    and.b32 %r570, %r586, %r572;    setp.ne.u32 p, %r570, 0;
    vote.ballot.sync.b32 %r570, p, 0xffffffff;
    @!p not.b32 %r570, %r570;
}

	// end inline asm
	and.b32  	%r593, %r570, %r592;
	mov.b32 	%r575, 8;
	// begin inline asm
	{
    .reg .pred p;
    and.b32 %r573, %r586, %r575;    setp.ne.u32 p, %r573, 0;
    vote.ballot.sync.b32 %r573, p, 0xffffffff;
    @!p not.b32 %r573, %r573;
}

	// end inline asm
	and.b32  	%r594, %r573, %r593;
	mov.b32 	%r578, 16;
	// begin inline asm
	{
    .reg .pred p;
    and.b32 %r576, %r586, %r578;    setp.ne.u32 p, %r576, 0;
    vote.ballot.sync.b32 %r576, p, 0xffffffff;
    @!p not.b32 %r576, %r576;
}

	// end inline asm
	and.b32  	%r595, %r576, %r594;
	mov.b32 	%r581, 32;
	// begin inline asm
	{
    .reg .pred p;
    and.b32 %r579, %r586, %r581;    setp.ne.u32 p, %r579, 0;
    vote.ballot.sync.b32 %r579, p, 0xffffffff;
    @!p not.b32 %r579, %r579;
}

	// end inline asm
	and.b32  	%r596, %r579, %r595;
	mov.b32 	%r584, 64;
	// begin inline asm
	{
    .reg .pred p;
    and.b32 %r582, %r586, %r584;    setp.ne.u32 p, %r582, 0;
    vote.ballot.sync.b32 %r582, p, 0xffffffff;
    @!p not.b32 %r582, %r582;
}

	// end inline asm
	and.b32  	%r597, %r582, %r596;
	mov.b32 	%r587, 128;
	// begin inline asm
	{
    .reg .pred p;
    and.b32 %r585, %r586, %r587;    setp.ne.u32 p, %r585, 0;
    vote.ballot.sync.b32 %r585, p, 0xffffffff;
    @!p not.b32 %r585, %r585;
}

	// end inline asm
	and.b32  	%r598, %r585, %r597;
	clz.b32 	%r599, %r598;
	sub.s32 	%r65, 31, %r599;
	and.b32  	%r600, %r486, %r598;
	popc.b32 	%r66, %r600;
	setp.ne.s32 	%p127, %r162, %r65;
	mov.b32 	%r1236, 0;
	@%p127 bra 	$L__BB14_145;
	shl.b32 	%r601, %r586, 2;
	add.s32 	%r602, %r9, %r601;
	atom.shared.add.u32 	%r1236, [%r602], %r66;
$L__BB14_145:
	shfl.sync.idx.b32	%r628|%p128, %r1236, %r65, 31, -1;
	add.s32 	%r69, %r66, %r628;
	setp.eq.s64 	%p129, %rd632, 9223372036854775807;
	selp.b64 	%rd231, -9223372036854775808, %rd632, %p129;
	shr.u64 	%rd232, %rd231, %r512;
	cvt.u32.u64 	%r630, %rd232;
	and.b32  	%r625, %r630, %r8;
	mov.b32 	%r605, 1;
	// begin inline asm
	{
    .reg .pred p;
    and.b32 %r603, %r625, %r605;    setp.ne.u32 p, %r603, 0;
    vote.ballot.sync.b32 %r603, p, 0xffffffff;
    @!p not.b32 %r603, %r603;
}

	// end inline asm
	mov.b32 	%r608, 2;
	// begin inline asm
	{
    .reg .pred p;
    and.b32 %r606, %r625, %r608;    setp.ne.u32 p, %r606, 0;
    vote.ballot.sync.b32 %r606, p, 0xffffffff;
    @!p not.b32 %r606, %r606;
}

	// end inline asm
	and.b32  	%r631, %r606, %r603;
	mov.b32 	%r611, 4;
	// begin inline asm
	{
    .reg .pred p;
    and.b32 %r609, %r625, %r611;    setp.ne.u32 p, %r609, 0;
    vote.ballot.sync.b32 %r609, p, 0xffffffff;
    @!p not.b32 %r609, %r609;
}

	// end inline asm
	and.b32  	%r632, %r609, %r631;
	mov.b32 	%r614, 8;
	// begin inline asm
	{
    .reg .pred p;
    and.b32 %r612, %r625, %r614;    setp.ne.u32 p, %r612, 0;
    vote.ballot.sync.b32 %r612, p, 0xffffffff;
    @!p not.b32 %r612, %r612;
}

	// end inline asm
	and.b32  	%r633, %r612, %r632;
	mov.b32 	%r617, 16;
	// begin inline asm
	{
    .reg .pred p;
    and.b32 %r615, %r625, %r617;    setp.ne.u32 p, %r615, 0;
    vote.ballot.sync.b32 %r615, p, 0xffffffff;
    @!p not.b32 %r615, %r615;
}

	// end inline asm
	and.b32  	%r634, %r615, %r633;
	mov.b32 	%r620, 32;
	// begin inline asm
	{
    .reg .pred p;
    and.b32 %r618, %r625, %r620;    setp.ne.u32 p, %r618, 0;
    vote.ballot.sync.b32 %r618, p, 0xffffffff;
    @!p not.b32 %r618, %r618;
}

	// end inline asm
	and.b32  	%r635, %r618, %r634;
	mov.b32 	%r623, 64;
	// begin inline asm
	{
    .reg .pred p;
    and.b32 %r621, %r625, %r623;    setp.ne.u32 p, %r621, 0;
    vote.ballot.sync.b32 %r621, p, 0xffffffff;
    @!p not.b32 %r621, %r621;
}

	// end inline asm
	and.b32  	%r636, %r621, %r635;
	mov.b32 	%r626, 128;
	// begin inline asm
	{
    .reg .pred p;
    and.b32 %r624, %r625, %r626;    setp.ne.u32 p, %r624, 0;
    vote.ballot.sync.b32 %r624, p, 0xffffffff;
    @!p not.b32 %r624, %r624;
}

	// end inline asm
	and.b32  	%r637, %r624, %r636;
	clz.b32 	%r638, %r637;
	sub.s32 	%r71, 31, %r638;
	and.b32  	%r639, %r486, %r637;
	popc.b32 	%r72, %r639;
	setp.ne.s32 	%p130, %r162, %r71;
	mov.b32 	%r1237, 0;
	@%p130 bra 	$L__BB14_147;
	shl.b32 	%r640, %r625, 2;
	add.s32 	%r641, %r9, %r640;
	atom.shared.add.u32 	%r1237, [%r641], %r72;
$L__BB14_147:
	shfl.sync.idx.b32	%r667|%p131, %r1237, %r71, 31, -1;
	add.s32 	%r75, %r72, %r667;
	setp.eq.s64 	%p132, %rd631, 9223372036854775807;
	selp.b64 	%rd233, -9223372036854775808, %rd631, %p132;
	shr.u64 	%rd234, %rd233, %r512;
	cvt.u32.u64 	%r669, %rd234;
	and.b32  	%r664, %r669, %r8;
	mov.b32 	%r644, 1;
	// begin inline asm
	{
    .reg .pred p;
    and.b32 %r642, %r664, %r644;    setp.ne.u32 p, %r642, 0;
    vote.ballot.sync.b32 %r642, p, 0xffffffff;
    @!p not.b32 %r642, %r642;
}

	// end inline asm
	mov.b32 	%r647, 2;
	// begin inline asm
	{
    .reg .pred p;
    and.b32 %r645, %r664, %r647;    setp.ne.u32 p, %r645, 0;
    vote.ballot.sync.b32 %r645, p, 0xffffffff;
    @!p not.b32 %r645, %r645;
}

	// end inline asm
	and.b32  	%r670, %r645, %r642;
	mov.b32 	%r650, 4;
	// begin inline asm
	{
    .reg .pred p;
    and.b32 %r648, %r664, %r650;    setp.ne.u32 p, %r648, 0;
    vote.ballot.sync.b32 %r648, p, 0xffffffff;
    @!p not.b32 %r648, %r648;
}

	// end inline asm
	and.b32  	%r671, %r648, %r670;
	mov.b32 	%r653, 8;
	// begin inline asm
	{
    .reg .pred p;
    and.b32 %r651, %r664, %r653;    setp.ne.u32 p, %r651, 0;
    vote.ballot.sync.b32 %r651, p, 0xffffffff;
    @!p not.b32 %r651, %r651;
}

	// end inline asm
	and.b32  	%r672, %r651, %r671;
	mov.b32 	%r656, 16;
	// begin inline asm
	{
    .reg .pred p;
    and.b32 %r654, %r664, %r656;    setp.ne.u32 p, %r654, 0;
    vote.ballot.sync.b32 %r654, p, 0xffffffff;
    @!p not.b32 %r654, %r654;
}

	// end inline asm
	and.b32  	%r673, %r654, %r672;
	mov.b32 	%r659, 32;
	// begin inline asm
	{
    .reg .pred p;
    and.b32 %r657, %r664, %r659;    setp.ne.u32 p, %r657, 0;
    vote.ballot.sync.b32 %r657, p, 0xffffffff;
    @!p not.b32 %r657, %r657;
}

	// end inline asm
	and.b32  	%r674, %r657, %r673;
	mov.b32 	%r662, 64;
	// begin inline asm
	{
    .reg .pred p;
    and.b32 %r660, %r664, %r662;    setp.ne.u32 p, %r660, 0;
    vote.ballot.sync.b32 %r660, p, 0xffffffff;
    @!p not.b32 %r660, %r660;
}

	// end inline asm
	and.b32  	%r675, %r660, %r674;
	mov.b32 	%r665, 128;
	// begin inline asm
	{
    .reg .pred p;
    and.b32 %r663, %r664, %r665;    setp.ne.u32 p, %r663, 0;
    vote.ballot.sync.b32 %r663, p, 0xffffffff;
    @!p not.b32 %r663, %r663;
}

	// end inline asm
	and.b32  	%r676, %r663, %r675;
	clz.b32 	%r677, %r676;
	sub.s32 	%r77, 31, %r677;
	and.b32  	%r678, %r486, %r676;
	popc.b32 	%r78, %r678;
	setp.ne.s32 	%p133, %r162, %r77;
	mov.b32 	%r1238, 0;
	@%p133 bra 	$L__BB14_149;
	shl.b32 	%r679, %r664, 2;
	add.s32 	%r680, %r9, %r679;
	atom.shared.add.u32 	%r1238, [%r680], %r78;
$L__BB14_149:
	shfl.sync.idx.b32	%r706|%p134, %r1238, %r77, 31, -1;
	add.s32 	%r81, %r78, %r706;
	setp.eq.s64 	%p135, %rd630, 9223372036854775807;
	selp.b64 	%rd235, -9223372036854775808, %rd630, %p135;
	shr.u64 	%rd236, %rd235, %r512;
	cvt.u32.u64 	%r708, %rd236;
	and.b32  	%r703, %r708, %r8;
	mov.b32 	%r683, 1;
	// begin inline asm
	{
    .reg .pred p;
    and.b32 %r681, %r703, %r683;    setp.ne.u32 p, %r681, 0;
    vote.ballot.sync.b32 %r681, p, 0xffffffff;
    @!p not.b32 %r681, %r681;
}

	// end inline asm
	mov.b32 	%r686, 2;
	// begin inline asm
	{
    .reg .pred p;
    and.b32 %r684, %r703, %r686;    setp.ne.u32 p, %r684, 0;
    vote.ballot.sync.b32 %r684, p, 0xffffffff;
    @!p not.b32 %r684, %r684;
}

	// end inline asm
	and.b32  	%r709, %r684, %r681;
	mov.b32 	%r689, 4;
	// begin inline asm
	{
    .reg .pred p;
    and.b32 %r687, %r703, %r689;    setp.ne.u32 p, %r687, 0;
    vote.ballot.sync.b32 %r687, p, 0xffffffff;
    @!p not.b32 %r687, %r687;
}

	// end inline asm
	and.b32  	%r710, %r687, %r709;
	mov.b32 	%r692, 8;
	// begin inline asm
	{
    .reg .pred p;
    and.b32 %r690, %r703, %r692;    setp.ne.u32 p, %r690, 0;
    vote.ballot.sync.b32 %r690, p, 0xffffffff;
    @!p not.b32 %r690, %r690;
}

	// end inline asm
	and.b32  	%r711, %r690, %r710;
	mov.b32 	%r695, 16;
	// begin inline asm
	{
    .reg .pred p;
    and.b32 %r693, %r703, %r695;    setp.ne.u32 p, %r693, 0;
    vote.ballot.sync.b32 %r693, p, 0xffffffff;
    @!p not.b32 %r693, %r693;
}

	// end inline asm
	and.b32  	%r712, %r693, %r711;
	mov.b32 	%r698, 32;
	// begin inline asm
	{
    .reg .pred p;
    and.b32 %r696, %r703, %r698;    setp.ne.u32 p, %r696, 0;
    vote.ballot.sync.b32 %r696, p, 0xffffffff;
    @!p not.b32 %r696, %r696;
}

	// end inline asm
	and.b32  	%r713, %r696, %r712;
	mov.b32 	%r701, 64;
	// begin inline asm
	{
    .reg .pred p;
    and.b32 %r699, %r703, %r701;    setp.ne.u32 p, %r699, 0;
    vote.ballot.sync.b32 %r699, p, 0xffffffff;
    @!p not.b32 %r699, %r699;
}

	// end inline asm
	and.b32  	%r714, %r699, %r713;
	mov.b32 	%r704, 128;
	// begin inline asm
	{
    .reg .pred p;
    and.b32 %r702, %r703, %r704;    setp.ne.u32 p, %r702, 0;
    vote.ballot.sync.b32 %r702, p, 0xffffffff;
    @!p not.b32 %r702, %r702;
}

	// end inline asm
	and.b32  	%r715, %r702, %r714;
	clz.b32 	%r716, %r715;
	sub.s32 	%r83, 31, %r716;
	and.b32  	%r717, %r486, %r715;
	popc.b32 	%r84, %r717;
	setp.ne.s32 	%p136, %r162, %r83;
	mov.b32 	%r1239, 0;
	@%p136 bra 	$L__BB14_151;
	shl.b32 	%r718, %r703, 2;
	add.s32 	%r719, %r9, %r718;
	atom.shared.add.u32 	%r1239, [%r719], %r84;
$L__BB14_151:
	shfl.sync.idx.b32	%r745|%p137, %r1239, %r83, 31, -1;
	add.s32 	%r87, %r84, %r745;
	setp.eq.s64 	%p138, %rd629, 9223372036854775807;
	selp.b64 	%rd237, -9223372036854775808, %rd629, %p138;
	shr.u64 	%rd238, %rd237, %r512;
	cvt.u32.u64 	%r747, %rd238;
	and.b32  	%r742, %r747, %r8;
	mov.b32 	%r722, 1;
	// begin inline asm
	{
    .reg .pred p;
    and.b32 %r720, %r742, %r722;    setp.ne.u32 p, %r720, 0;
    vote.ballot.sync.b32 %r720, p, 0xffffffff;
    @!p not.b32 %r720, %r720;
}

	// end inline asm
	mov.b32 	%r725, 2;
	// begin inline asm
	{
    .reg .pred p;
    and.b32 %r723, %r742, %r725;    setp.ne.u32 p, %r723, 0;
    vote.ballot.sync.b32 %r723, p, 0xffffffff;
    @!p not.b32 %r723, %r723;
}

	// end inline asm
	and.b32  	%r748, %r723, %r720;
	mov.b32 	%r728, 4;
	// begin inline asm
	{
    .reg .pred p;
    and.b32 %r726, %r742, %r728;    setp.ne.u32 p, %r726, 0;
    vote.ballot.sync.b32 %r726, p, 0xffffffff;
    @!p not.b32 %r726, %r726;
}

	// end inline asm
	and.b32  	%r749, %r726, %r748;
	mov.b32 	%r731, 8;
	// begin inline asm
	{
    .reg .pred p;
    and.b32 %r729, %r742, %r731;    setp.ne.u32 p, %r729, 0;
    vote.ballot.sync.b32 %r729, p, 0xffffffff;
    @!p not.b32 %r729, %r729;
}

	// end inline asm
	and.b32  	%r750, %r729, %r749;
	mov.b32 	%r734, 16;
	// begin inline asm
	{
    .reg .pred p;
    and.b32 %r732, %r742, %r734;    setp.ne.u32 p, %r732, 0;
    vote.ballot.sync.b32 %r732, p, 0xffffffff;
    @!p not.b32 %r732, %r732;
}

	// end inline asm
	and.b32  	%r751, %r732, %r750;
	mov.b32 	%r737, 32;
	// begin inline asm
	{
    .reg .pred p;
    and.b32 %r735, %r742, %r737;    setp.ne.u32 p, %r735, 0;
    vote.ballot.sync.b32 %r735, p, 0xffffffff;
    @!p not.b32 %r735, %r735;
}

	// end inline asm
	and.b32  	%r752, %r735, %r751;
	mov.b32 	%r740, 64;
	// begin inline asm
	{
    .reg .pred p;
    and.b32 %r738, %r742, %r740;    setp.ne.u32 p, %r738, 0;
    vote.ballot.sync.b32 %r738, p, 0xffffffff;
    @!p not.b32 %r738, %r738;
}

	// end inline asm
	and.b32  	%r753, %r738, %r752;
	mov.b32 	%r743, 128;
	// begin inline asm
	{
    .reg .pred p;
    and.b32 %r741, %r742, %r743;    setp.ne.u32 p, %r741, 0;
    vote.ballot.sync.b32 %r741, p, 0xffffffff;
    @!p not.b32 %r741, %r741;
}

	// end inline asm
	and.b32  	%r754, %r741, %r753;
	clz.b32 	%r755, %r754;
	sub.s32 	%r89, 31, %r755;
	and.b32  	%r756, %r486, %r754;
	popc.b32 	%r90, %r756;
	setp.ne.s32 	%p139, %r162, %r89;
	mov.b32 	%r1240, 0;
	@%p139 bra 	$L__BB14_153;
	shl.b32 	%r757, %r742, 2;
	add.s32 	%r758, %r9, %r757;
	atom.shared.add.u32 	%r1240, [%r758], %r90;
$L__BB14_153:
	shfl.sync.idx.b32	%r784|%p140, %r1240, %r89, 31, -1;
	add.s32 	%r93, %r90, %r784;
	setp.eq.s64 	%p141, %rd628, 9223372036854775807;
	selp.b64 	%rd239, -9223372036854775808, %rd628, %p141;
	shr.u64 	%rd240, %rd239, %r512;
	cvt.u32.u64 	%r786, %rd240;
	and.b32  	%r781, %r786, %r8;
	mov.b32 	%r761, 1;
	// begin inline asm
	{
    .reg .pred p;
    and.b32 %r759, %r781, %r761;    setp.ne.u32 p, %r759, 0;
    vote.ballot.sync.b32 %r759, p, 0xffffffff;
    @!p not.b32 %r759, %r759;
}

	// end inline asm
	mov.b32 	%r764, 2;
	// begin inline asm
	{
    .reg .pred p;
    and.b32 %r762, %r781, %r764;    setp.ne.u32 p, %r762, 0;
    vote.ballot.sync.b32 %r762, p, 0xffffffff;
    @!p not.b32 %r762, %r762;
}

	// end inline asm
	and.b32  	%r787, %r762, %r759;
	mov.b32 	%r767, 4;
	// begin inline asm
	{
    .reg .pred p;
    and.b32 %r765, %r781, %r767;    setp.ne.u32 p, %r765, 0;
    vote.ballot.sync.b32 %r765, p, 0xffffffff;
    @!p not.b32 %r765, %r765;
}

	// end inline asm
	and.b32  	%r788, %r765, %r787;
	mov.b32 	%r770, 8;
	// begin inline asm
	{
    .reg .pred p;
    and.b32 %r768, %r781, %r770;    setp.ne.u32 p, %r768, 0;
    vote.ballot.sync.b32 %r768, p, 0xffffffff;
    @!p not.b32 %r768, %r768;
}

	// end inline asm
	and.b32  	%r789, %r768, %r788;
	mov.b32 	%r773, 16;
	// begin inline asm
	{
    .reg .pred p;
    and.b32 %r771, %r781, %r773;    setp.ne.u32 p, %r771, 0;
    vote.ballot.sync.b32 %r771, p, 0xffffffff;
    @!p not.b32 %r771, %r771;
}

	// end inline asm
	and.b32  	%r790, %r771, %r789;
	mov.b32 	%r776, 32;
	// begin inline asm
	{
    .reg .pred p;
    and.b32 %r774, %r781, %r776;    setp.ne.u32 p, %r774, 0;
    vote.ballot.sync.b32 %r774, p, 0xffffffff;
    @!p not.b32 %r774, %r774;
}

	// end inline asm
	and.b32  	%r791, %r774, %r790;
	mov.b32 	%r779, 64;
	// begin inline asm
	{
    .reg .pred p;
    and.b32 %r777, %r781, %r779;    setp.ne.u32 p, %r777, 0;
    vote.ballot.sync.b32 %r777, p, 0xffffffff;
    @!p not.b32 %r777, %r777;
}

	// end inline asm
	and.b32  	%r792, %r777, %r791;
	mov.b32 	%r782, 128;
	// begin inline asm
	{
    .reg .pred p;
    and.b32 %r780, %r781, %r782;    setp.ne.u32 p, %r780, 0;
    vote.ballot.sync.b32 %r780, p, 0xffffffff;
    @!p not.b32 %r780, %r780;
}

	// end inline asm
	and.b32  	%r793, %r780, %r792;
	clz.b32 	%r794, %r793;
	sub.s32 	%r95, 31, %r794;
	and.b32  	%r795, %r486, %r793;
	popc.b32 	%r96, %r795;
	setp.ne.s32 	%p142, %r162, %r95;
	mov.b32 	%r1241, 0;
	@%p142 bra 	$L__BB14_155;
	shl.b32 	%r796, %r781, 2;
	add.s32 	%r797, %r9, %r796;
	atom.shared.add.u32 	%r1241, [%r797], %r96;
$L__BB14_155:
	shfl.sync.idx.b32	%r823|%p143, %r1241, %r95, 31, -1;
	add.s32 	%r99, %r96, %r823;
	setp.eq.s64 	%p144, %rd627, 9223372036854775807;
	selp.b64 	%rd241, -9223372036854775808, %rd627, %p144;
	shr.u64 	%rd242, %rd241, %r512;
	cvt.u32.u64 	%r825, %rd242;
	and.b32  	%r820, %r825, %r8;
	mov.b32 	%r800, 1;
	// begin inline asm
	{
    .reg .pred p;
    and.b32 %r798, %r820, %r800;    setp.ne.u32 p, %r798, 0;
    vote.ballot.sync.b32 %r798, p, 0xffffffff;
    @!p not.b32 %r798, %r798;
}

	// end inline asm
	mov.b32 	%r803, 2;
	// begin inline asm
	{
    .reg .pred p;
    and.b32 %r801, %r820, %r803;    setp.ne.u32 p, %r801, 0;
    vote.ballot.sync.b32 %r801, p, 0xffffffff;
    @!p not.b32 %r801, %r801;
}

	// end inline asm
	and.b32  	%r826, %r801, %r798;
	mov.b32 	%r806, 4;
	// begin inline asm
	{
    .reg .pred p;
    and.b32 %r804, %r820, %r806;    setp.ne.u32 p, %r804, 0;
    vote.ballot.sync.b32 %r804, p, 0xffffffff;
    @!p not.b32 %r804, %r804;
}

	// end inline asm
	and.b32  	%r827, %r804, %r826;
	mov.b32 	%r809, 8;
	// begin inline asm
	{
    .reg .pred p;
    and.b32 %r807, %r820, %r809;    setp.ne.u32 p, %r807, 0;
    vote.ballot.sync.b32 %r807, p, 0xffffffff;
    @!p not.b32 %r807, %r807;
}

	// end inline asm
	and.b32  	%r828, %r807, %r827;
	mov.b32 	%r812, 16;
	// begin inline asm
	{
    .reg .pred p;
    and.b32 %r810, %r820, %r812;    setp.ne.u32 p, %r810, 0;
    vote.ballot.sync.b32 %r810, p, 0xffffffff;
    @!p not.b32 %r810, %r810;
}

	// end inline asm
	and.b32  	%r829, %r810, %r828;
	mov.b32 	%r815, 32;
	// begin inline asm
	{
    .reg .pred p;
    and.b32 %r813, %r820, %r815;    setp.ne.u32 p, %r813, 0;
    vote.ballot.sync.b32 %r813, p, 0xffffffff;
    @!p not.b32 %r813, %r813;
}

	// end inline asm
	and.b32  	%r830, %r813, %r829;
	mov.b32 	%r818, 64;
	// begin inline asm
	{
    .reg .pred p;
    and.b32 %r816, %r820, %r818;    setp.ne.u32 p, %r816, 0;
    vote.ballot.sync.b32 %r816, p, 0xffffffff;
    @!p not.b32 %r816, %r816;
}

	// end inline asm
	and.b32  	%r831, %r816, %r830;
	mov.b32 	%r821, 128;
	// begin inline asm
	{
    .reg .pred p;
    and.b32 %r819, %r820, %r821;    setp.ne.u32 p, %r819, 0;
    vote.ballot.sync.b32 %r819, p, 0xffffffff;
    @!p not.b32 %r819, %r819;
}

	// end inline asm
	and.b32  	%r832, %r819, %r831;
	clz.b32 	%r833, %r832;
	sub.s32 	%r101, 31, %r833;
	and.b32  	%r834, %r486, %r832;
	popc.b32 	%r102, %r834;
	setp.ne.s32 	%p145, %r162, %r101;
	mov.b32 	%r1242, 0;
	@%p145 bra 	$L__BB14_157;
	shl.b32 	%r835, %r820, 2;
	add.s32 	%r836, %r9, %r835;
	atom.shared.add.u32 	%r1242, [%r836], %r102;
$L__BB14_157:
	shfl.sync.idx.b32	%r862|%p146, %r1242, %r101, 31, -1;
	add.s32 	%r105, %r102, %r862;
	setp.eq.s64 	%p147, %rd626, 9223372036854775807;
	selp.b64 	%rd243, -9223372036854775808, %rd626, %p147;
	shr.u64 	%rd244, %rd243, %r512;
	cvt.u32.u64 	%r864, %rd244;
	and.b32  	%r859, %r864, %r8;
	mov.b32 	%r839, 1;
	// begin inline asm
	{
    .reg .pred p;
    and.b32 %r837, %r859, %r839;    setp.ne.u32 p, %r837, 0;
    vote.ballot.sync.b32 %r837, p, 0xffffffff;
    @!p not.b32 %r837, %r837;
}

	// end inline asm
	mov.b32 	%r842, 2;
	// begin inline asm
	{
    .reg .pred p;
    and.b32 %r840, %r859, %r842;    setp.ne.u32 p, %r840, 0;
    vote.ballot.sync.b32 %r840, p, 0xffffffff;
    @!p not.b32 %r840, %r840;
}

	// end inline asm
	and.b32  	%r865, %r840, %r837;
	mov.b32 	%r845, 4;
	// begin inline asm
	{
    .reg .pred p;
    and.b32 %r843, %r859, %r845;    setp.ne.u32 p, %r843, 0;
    vote.ballot.sync.b32 %r843, p, 0xffffffff;
    @!p not.b32 %r843, %r843;
}

	// end inline asm
	and.b32  	%r866, %r843, %r865;
	mov.b32 	%r848, 8;
	// begin inline asm
	{
    .reg .pred p;
    and.b32 %r846, %r859, %r848;    setp.ne.u32 p, %r846, 0;
    vote.ballot.sync.b32 %r846, p, 0xffffffff;
    @!p not.b32 %r846, %r846;
}

	// end inline asm
	and.b32  	%r867, %r846, %r866;
	mov.b32 	%r851, 16;
	// begin inline asm
	{
    .reg .pred p;
    and.b32 %r849, %r859, %r851;    setp.ne.u32 p, %r849, 0;
    vote.ballot.sync.b32 %r849, p, 0xffffffff;
    @!p not.b32 %r849, %r849;
}

	// end inline asm
	and.b32  	%r868, %r849, %r867;
	mov.b32 	%r854, 32;
	// begin inline asm
	{
    .reg .pred p;
    and.b32 %r852, %r859, %r854;    setp.ne.u32 p, %r852, 0;
    vote.ballot.sync.b32 %r852, p, 0xffffffff;
    @!p not.b32 %r852, %r852;
}

	// end inline asm
	and.b32  	%r869, %r852, %r868;
	mov.b32 	%r857, 64;
	// begin inline asm
	{
    .reg .pred p;
    and.b32 %r855, %r859, %r857;    setp.ne.u32 p, %r855, 0;
    vote.ballot.sync.b32 %r855, p, 0xffffffff;
    @!p not.b32 %r855, %r855;
}

	// end inline asm
	and.b32  	%r870, %r855, %r869;
	mov.b32 	%r860, 128;
	// begin inline asm
	{
    .reg .pred p;
    and.b32 %r858, %r859, %r860;    setp.ne.u32 p, %r858, 0;
    vote.ballot.sync.b32 %r858, p, 0xffffffff;
    @!p not.b32 %r858, %r858;
}

	// end inline asm
	and.b32  	%r871, %r858, %r870;
	clz.b32 	%r872, %r871;
	sub.s32 	%r107, 31, %r872;
	and.b32  	%r873, %r486, %r871;
	popc.b32 	%r108, %r873;
	setp.ne.s32 	%p148, %r162, %r107;
	mov.b32 	%r1243, 0;
	@%p148 bra 	$L__BB14_159;
	shl.b32 	%r874, %r859, 2;
	add.s32 	%r875, %r9, %r874;
	atom.shared.add.u32 	%r1243, [%r875], %r108;
$L__BB14_159:
	shfl.sync.idx.b32	%r901|%p149, %r1243, %r107, 31, -1;
	add.s32 	%r111, %r108, %r901;
	setp.eq.s64 	%p150, %rd625, 9223372036854775807;
	selp.b64 	%rd245, -9223372036854775808, %rd625, %p150;
	shr.u64 	%rd246, %rd245, %r512;
	cvt.u32.u64 	%r903, %rd246;
	and.b32  	%r898, %r903, %r8;
	mov.b32 	%r878, 1;
	// begin inline asm
	{
    .reg .pred p;
    and.b32 %r876, %r898, %r878;    setp.ne.u32 p, %r876, 0;
    vote.ballot.sync.b32 %r876, p, 0xffffffff;
    @!p not.b32 %r876, %r876;
}

	// end inline asm
	mov.b32 	%r881, 2;
	// begin inline asm
	{
    .reg .pred p;
    and.b32 %r879, %r898, %r881;    setp.ne.u32 p, %r879, 0;
    vote.ballot.sync.b32 %r879, p, 0xffffffff;
    @!p not.b32 %r879, %r879;
}

	// end inline asm
	and.b32  	%r904, %r879, %r876;
	mov.b32 	%r884, 4;
	// begin inline asm
	{
    .reg .pred p;
    and.b32 %r882, %r898, %r884;    setp.ne.u32 p, %r882, 0;
    vote.ballot.sync.b32 %r882, p, 0xffffffff;
    @!p not.b32 %r882, %r882;
}

	// end inline asm
	and.b32  	%r905, %r882, %r904;
	mov.b32 	%r887, 8;
	// begin inline asm
	{
    .reg .pred p;
    and.b32 %r885, %r898, %r887;    setp.ne.u32 p, %r885, 0;
    vote.ballot.sync.b32 %r885, p, 0xffffffff;
    @!p not.b32 %r885, %r885;
}

	// end inline asm
	and.b32  	%r906, %r885, %r905;
	mov.b32 	%r890, 16;
	// begin inline asm
	{
    .reg .pred p;
    and.b32 %r888, %r898, %r890;    setp.ne.u32 p, %r888, 0;
    vote.ballot.sync.b32 %r888, p, 0xffffffff;
    @!p not.b32 %r888, %r888;
}

	// end inline asm
	and.b32  	%r907, %r888, %r906;
	mov.b32 	%r893, 32;
	// begin inline asm
	{
    .reg .pred p;
    and.b32 %r891, %r898, %r893;    setp.ne.u32 p, %r891, 0;
    vote.ballot.sync.b32 %r891, p, 0xffffffff;
    @!p not.b32 %r891, %r891;
}

	// end inline asm
	and.b32  	%r908, %r891, %r907;
	mov.b32 	%r896, 64;
	// begin inline asm
	{
    .reg .pred p;
    and.b32 %r894, %r898, %r896;    setp.ne.u32 p, %r894, 0;
    vote.ballot.sync.b32 %r894, p, 0xffffffff;
    @!p not.b32 %r894, %r894;
}

	// end inline asm
	and.b32  	%r909, %r894, %r908;
	mov.b32 	%r899, 128;
	// begin inline asm
	{
    .reg .pred p;
    and.b32 %r897, %r898, %r899;    setp.ne.u32 p, %r897, 0;
    vote.ballot.sync.b32 %r897, p, 0xffffffff;
    @!p not.b32 %r897, %r897;
}

	// end inline asm
	and.b32  	%r910, %r897, %r909;
	clz.b32 	%r911, %r910;
	sub.s32 	%r113, 31, %r911;
	and.b32  	%r912, %r486, %r910;
	popc.b32 	%r114, %r912;
	setp.ne.s32 	%p151, %r162, %r113;
	mov.b32 	%r1244, 0;
	@%p151 bra 	$L__BB14_161;
	shl.b32 	%r913, %r898, 2;
	add.s32 	%r914, %r9, %r913;
	atom.shared.add.u32 	%r1244, [%r914], %r114;
$L__BB14_161:
	shfl.sync.idx.b32	%r940|%p152, %r1244, %r113, 31, -1;
	add.s32 	%r117, %r114, %r940;
	setp.eq.s64 	%p153, %rd624, 9223372036854775807;
	selp.b64 	%rd247, -9223372036854775808, %rd624, %p153;
	shr.u64 	%rd248, %rd247, %r512;
	cvt.u32.u64 	%r942, %rd248;
	and.b32  	%r937, %r942, %r8;
	mov.b32 	%r917, 1;
	// begin inline asm
	{
    .reg .pred p;
    and.b32 %r915, %r937, %r917;    setp.ne.u32 p, %r915, 0;
    vote.ballot.sync.b32 %r915, p, 0xffffffff;
    @!p not.b32 %r915, %r915;
}

	// end inline asm
	mov.b32 	%r920, 2;
	// begin inline asm
	{
    .reg .pred p;
    and.b32 %r918, %r937, %r920;    setp.ne.u32 p, %r918, 0;
    vote.ballot.sync.b32 %r918, p, 0xffffffff;
    @!p not.b32 %r918, %r918;
}

	// end inline asm
	and.b32  	%r943, %r918, %r915;
	mov.b32 	%r923, 4;
	// begin inline asm
	{
    .reg .pred p;
    and.b32 %r921, %r937, %r923;    setp.ne.u32 p, %r921, 0;
    vote.ballot.sync.b32 %r921, p, 0xffffffff;
    @!p not.b32 %r921, %r921;
}

	// end inline asm
	and.b32  	%r944, %r921, %r943;
	mov.b32 	%r926, 8;
	// begin inline asm
	{
    .reg .pred p;
    and.b32 %r924, %r937, %r926;    setp.ne.u32 p, %r924, 0;
    vote.ballot.sync.b32 %r924, p, 0xffffffff;
    @!p not.b32 %r924, %r924;
}

	// end inline asm
	and.b32  	%r945, %r924, %r944;
	mov.b32 	%r929, 16;
	// begin inline asm
	{
    .reg .pred p;
    and.b32 %r927, %r937, %r929;    setp.ne.u32 p, %r927, 0;
    vote.ballot.sync.b32 %r927, p, 0xffffffff;
    @!p not.b32 %r927, %r927;
}

	// end inline asm
	and.b32  	%r946, %r927, %r945;
	mov.b32 	%r932, 32;
	// begin inline asm
	{
    .reg .pred p;
    and.b32 %r930, %r937, %r932;    setp.ne.u32 p, %r930, 0;
    vote.ballot.sync.b32 %r930, p, 0xffffffff;
    @!p not.b32 %r930, %r930;
}

	// end inline asm
	and.b32  	%r947, %r930, %r946;
	mov.b32 	%r935, 64;
	// begin inline asm
	{
    .reg .pred p;
    and.b32 %r933, %r937, %r935;    setp.ne.u32 p, %r933, 0;
    vote.ballot.sync.b32 %r933, p, 0xffffffff;
    @!p not.b32 %r933, %r933;
}

	// end inline asm
	and.b32  	%r948, %r933, %r947;
	mov.b32 	%r938, 128;
	// begin inline asm
	{
    .reg .pred p;
    and.b32 %r936, %r937, %r938;    setp.ne.u32 p, %r936, 0;
    vote.ballot.sync.b32 %r936, p, 0xffffffff;
    @!p not.b32 %r936, %r936;
}

	// end inline asm
	and.b32  	%r949, %r936, %r948;
	clz.b32 	%r950, %r949;
	sub.s32 	%r119, 31, %r950;
	and.b32  	%r951, %r486, %r949;
	popc.b32 	%r120, %r951;
	setp.ne.s32 	%p154, %r162, %r119;
	mov.b32 	%r1245, 0;
	@%p154 bra 	$L__BB14_163;
	shl.b32 	%r952, %r937, 2;
	add.s32 	%r953, %r9, %r952;
	atom.shared.add.u32 	%r1245, [%r953], %r120;
$L__BB14_163:
	shfl.sync.idx.b32	%r954|%p156, %r1245, %r119, 31, -1;
	add.s32 	%r955, %r120, %r954;
	bar.sync 	0;
	shl.b32 	%r956, %r57, 3;
	mov.u32 	%r957, _ZZN3cub18CUB_300001_SM_10006detail10radix_sort29DeviceRadixSortOnesweepKernelINS1_5radix10policy_hubIddyE10Policy1000ELNS0_9SortOrderE0EddyiiNS1_21identity_decomposer_tEEEvPT5_SB_PT3_PKSC_PT1_PKSG_PT2_PKSK_T4_iiT6_E1s;
	add.s32 	%r123, %r957, %r956;
	st.shared.u64 	[%r123+-8], %rd635;
	shl.b32 	%r958, %r63, 3;
	add.s32 	%r124, %r957, %r958;
	st.shared.u64 	[%r124+-8], %rd634;
	shl.b32 	%r959, %r69, 3;
	add.s32 	%r125, %r957, %r959;
	st.shared.u64 	[%r125+-8], %rd633;
	shl.b32 	%r960, %r75, 3;
	add.s32 	%r126, %r957, %r960;
	st.shared.u64 	[%r126+-8], %rd632;
	shl.b32 	%r961, %r81, 3;
	add.s32 	%r127, %r957, %r961;
	st.shared.u64 	[%r127+-8], %rd631;
	shl.b32 	%r962, %r87, 3;
	add.s32 	%r128, %r957, %r962;
	st.shared.u64 	[%r128+-8], %rd630;
	shl.b32 	%r963, %r93, 3;
	add.s32 	%r129, %r957, %r963;
	st.shared.u64 	[%r129+-8], %rd629;
	shl.b32 	%r964, %r99, 3;
	add.s32 	%r130, %r957, %r964;
	st.shared.u64 	[%r130+-8], %rd628;
	shl.b32 	%r965, %r105, 3;
	add.s32 	%r131, %r957, %r965;
	st.shared.u64 	[%r131+-8], %rd627;
	shl.b32 	%r966, %r111, 3;
	add.s32 	%r132, %r957, %r966;
	st.shared.u64 	[%r132+-8], %rd626;
	shl.b32 	%r967, %r117, 3;
	add.s32 	%r133, %r957, %r967;
	st.shared.u64 	[%r133+-8], %rd625;
	shl.b32 	%r968, %r955, 3;
	add.s32 	%r134, %r957, %r968;
	st.shared.u64 	[%r134+-8], %rd624;
	shl.b32 	%r969, %r1, 3;
	add.s32 	%r970, %r957, %r969;
	add.s32 	%r135, %r970, 36864;
	@%p48 bra 	$L__BB14_171;
	ld.global.u64 	%rd249, [%rd72];
	sub.s64 	%rd636, %rd249, %rd105;
	st.shared.u64 	[%r135], %rd636;
	setp.lt.s32 	%p157, %r4, 1;
	mov.u32 	%r1249, %r1229;
	@%p157 bra 	$L__BB14_170;
	mov.b32 	%r1247, -1;
	mov.u32 	%r1246, %r4;
	mov.u32 	%r1249, %r1229;
$L__BB14_166:
	add.s32 	%r139, %r1246, -1;
	shl.b32 	%r972, %r139, 8;
	add.s32 	%r973, %r972, %r1;
	mul.wide.s32 	%rd250, %r973, 4;
	add.s64 	%rd107, %rd3, %rd250;
$L__BB14_167:
	membar.cta;
	ld.volatile.global.u32 	%r140, [%rd107];
	setp.eq.s32 	%p158, %r140, 0;
	@%p158 bra 	$L__BB14_167;
	and.b32  	%r974, %r140, 1073741823;
	add.s32 	%r1249, %r974, %r1249;
	setp.gt.s32 	%p159, %r140, -1;
	vote.sync.ballot.b32 	%r1247, %p159, %r1247;
	setp.gt.u32 	%p161, %r1246, 1;
	and.pred  	%p162, %p159, %p161;
	mov.u32 	%r1246, %r139;
	@%p162 bra 	$L__BB14_166;
	ld.shared.u64 	%rd636, [%r135];
$L__BB14_170:
	or.b32  	%r975, %r1249, -2147483648;
	st.volatile.global.u32 	[%rd67], %r975;
	sub.s32 	%r976, %r1249, %r1229;
	cvt.s64.s32 	%rd251, %r976;
	add.s64 	%rd252, %rd636, %rd251;
	st.shared.u64 	[%r135], %rd252;
$L__BB14_171:
	ld.param.u64 	%rd598, [_ZN3cub18CUB_300001_SM_10006detail10radix_sort29DeviceRadixSortOnesweepKernelINS1_5radix10policy_hubIddyE10Policy1000ELNS0_9SortOrderE0EddyiiNS1_21identity_decomposer_tEEEvPT5_SB_PT3_PKSC_PT1_PKSG_PT2_PKSK_T4_iiT6__param_2];
	setp.gt.u32 	%p163, %r1, 255;
	setp.lt.s32 	%p164, %r5, %r159;
	setp.eq.s64 	%p165, %rd598, 0;
	or.pred  	%p166, %p165, %p164;
	or.pred  	%p167, %p163, %p166;
	@%p167 bra 	$L__BB14_173;
	ld.param.u64 	%rd599, [_ZN3cub18CUB_300001_SM_10006detail10radix_sort29DeviceRadixSortOnesweepKernelINS1_5radix10policy_hubIddyE10Policy1000ELNS0_9SortOrderE0EddyiiNS1_21identity_decomposer_tEEEvPT5_SB_PT3_PKSC_PT1_PKSG_PT2_PKSK_T4_iiT6__param_2];
	ld.shared.u64 	%rd253, [%r135];
	cvt.s64.s32 	%rd254, %r1229;
	add.s64 	%rd255, %rd105, %rd254;
	add.s64 	%rd256, %rd255, %rd253;
	cvta.to.global.u64 	%rd257, %rd599;
	shl.b64 	%rd258, %rd70, 3;
	add.s64 	%rd259, %rd257, %rd258;
	st.global.u64 	[%rd259], %rd256;
$L__BB14_173:
	setp.gt.s32 	%p168, %r5, %r159;
	bar.sync 	0;
	@%p168 bra 	$L__BB14_175;
	ld.shared.u64 	%rd260, [%r135+-36864];
	setp.eq.s64 	%p169, %rd260, 9223372036854775807;
	selp.b64 	%rd261, -9223372036854775808, %rd260, %p169;
	shr.u64 	%rd262, %rd261, %r512;
	cvt.u32.u64 	%r978, %rd262;
	and.b32  	%r979, %r978, %r8;
	shl.b32 	%r980, %r979, 3;
	add.s32 	%r982, %r957, 36864;
	add.s32 	%r983, %r982, %r980;
	ld.shared.u64 	%rd263, [%r983];
	add.s64 	%rd264, %rd263, %rd70;
	setp.gt.s64 	%p170, %rd260, -1;
	selp.b64 	%rd265, -1, -9223372036854775808, %p170;
	xor.b64  	%rd266, %rd265, %rd260;
	shl.b64 	%rd267, %rd264, 3;
	add.s64 	%rd268, %rd2, %rd267;
	st.global.u64 	[%rd268], %rd266;
	bar.warp.sync 	-1;
	ld.shared.u64 	%rd269, [%r135+-33792];
	setp.eq.s64 	%p171, %rd269, 9223372036854775807;
	selp.b64 	%rd270, -9223372036854775808, %rd269, %p171;
	shr.u64 	%rd271, %rd270, %r512;
	cvt.u32.u64 	%r984, %rd271;
	and.b32  	%r985, %r984, %r8;
	shl.b32 	%r986, %r985, 3;
	add.s32 	%r987, %r982, %r986;
	ld.shared.u64 	%rd272, [%r987];
	add.s64 	%rd273, %rd272, %rd70;
	setp.gt.s64 	%p172, %rd269, -1;
	selp.b64 	%rd274, -1, -9223372036854775808, %p172;
	xor.b64  	%rd275, %rd274, %rd269;
	shl.b64 	%rd276, %rd273, 3;
	add.s64 	%rd277, %rd2, %rd276;
	st.global.u64 	[%rd277+3072], %rd275;
	bar.warp.sync 	-1;
	ld.shared.u64 	%rd278, [%r135+-30720];
	setp.eq.s64 	%p173, %rd278, 9223372036854775807;
	selp.b64 	%rd279, -9223372036854775808, %rd278, %p173;
	shr.u64 	%rd280, %rd279, %r512;
	cvt.u32.u64 	%r988, %rd280;
	and.b32  	%r989, %r988, %r8;
	shl.b32 	%r990, %r989, 3;
	add.s32 	%r991, %r982, %r990;
	ld.shared.u64 	%rd281, [%r991];
	add.s64 	%rd282, %rd281, %rd70;
	setp.gt.s64 	%p174, %rd278, -1;
	selp.b64 	%rd283, -1, -9223372036854775808, %p174;
	xor.b64  	%rd284, %rd283, %rd278;
	shl.b64 	%rd285, %rd282, 3;
	add.s64 	%rd286, %rd2, %rd285;
	st.global.u64 	[%rd286+6144], %rd284;
	bar.warp.sync 	-1;
	ld.shared.u64 	%rd287, [%r135+-27648];
	setp.eq.s64 	%p175, %rd287, 9223372036854775807;
	selp.b64 	%rd288, -9223372036854775808, %rd287, %p175;
	shr.u64 	%rd289, %rd288, %r512;
	cvt.u32.u64 	%r992, %rd289;
	and.b32  	%r993, %r992, %r8;
	shl.b32 	%r994, %r993, 3;
	add.s32 	%r995, %r982, %r994;
	ld.shared.u64 	%rd290, [%r995];
	add.s64 	%rd291, %rd290, %rd70;
	setp.gt.s64 	%p176, %rd287, -1;
	selp.b64 	%rd292, -1, -9223372036854775808, %p176;
	xor.b64  	%rd293, %rd292, %rd287;
	shl.b64 	%rd294, %rd291, 3;
	add.s64 	%rd295, %rd2, %rd294;
	st.global.u64 	[%rd295+9216], %rd293;
	bar.warp.sync 	-1;
	ld.shared.u64 	%rd296, [%r135+-24576];
	setp.eq.s64 	%p177, %rd296, 9223372036854775807;
	selp.b64 	%rd297, -9223372036854775808, %rd296, %p177;
	shr.u64 	%rd298, %rd297, %r512;
	cvt.u32.u64 	%r996, %rd298;
	and.b32  	%r997, %r996, %r8;
	shl.b32 	%r998, %r997, 3;
	add.s32 	%r999, %r982, %r998;
	ld.shared.u64 	%rd299, [%r999];
	add.s64 	%rd300, %rd299, %rd70;
	setp.gt.s64 	%p178, %rd296, -1;
	selp.b64 	%rd301, -1, -9223372036854775808, %p178;
	xor.b64  	%rd302, %rd301, %rd296;
	shl.b64 	%rd303, %rd300, 3;
	add.s64 	%rd304, %rd2, %rd303;
	st.global.u64 	[%rd304+12288], %rd302;
	bar.warp.sync 	-1;
	ld.shared.u64 	%rd305, [%r135+-21504];
	setp.eq.s64 	%p179, %rd305, 9223372036854775807;
	selp.b64 	%rd306, -9223372036854775808, %rd305, %p179;
	shr.u64 	%rd307, %rd306, %r512;
	cvt.u32.u64 	%r1000, %rd307;
	and.b32  	%r1001, %r1000, %r8;
	shl.b32 	%r1002, %r1001, 3;
	add.s32 	%r1003, %r982, %r1002;
	ld.shared.u64 	%rd308, [%r1003];
	add.s64 	%rd309, %rd308, %rd70;
	setp.gt.s64 	%p180, %rd305, -1;
	selp.b64 	%rd310, -1, -9223372036854775808, %p180;
	xor.b64  	%rd311, %rd310, %rd305;
	shl.b64 	%rd312, %rd309, 3;
	add.s64 	%rd313, %rd2, %rd312;
	st.global.u64 	[%rd313+15360], %rd311;
	bar.warp.sync 	-1;
	ld.shared.u64 	%rd314, [%r135+-18432];
	setp.eq.s64 	%p181, %rd314, 9223372036854775807;
	selp.b64 	%rd315, -9223372036854775808, %rd314, %p181;
	shr.u64 	%rd316, %rd315, %r512;
	cvt.u32.u64 	%r1004, %rd316;
	and.b32  	%r1005, %r1004, %r8;
	shl.b32 	%r1006, %r1005, 3;
	add.s32 	%r1007, %r982, %r1006;
	ld.shared.u64 	%rd317, [%r1007];
	add.s64 	%rd318, %rd317, %rd70;
	setp.gt.s64 	%p182, %rd314, -1;
	selp.b64 	%rd319, -1, -9223372036854775808, %p182;
	xor.b64  	%rd320, %rd319, %rd314;
	shl.b64 	%rd321, %rd318, 3;
	add.s64 	%rd322, %rd2, %rd321;
	st.global.u64 	[%rd322+18432], %rd320;
	bar.warp.sync 	-1;
	ld.shared.u64 	%rd323, [%r135+-15360];
	setp.eq.s64 	%p183, %rd323, 9223372036854775807;
	selp.b64 	%rd324, -9223372036854775808, %rd323, %p183;
	shr.u64 	%rd325, %rd324, %r512;
	cvt.u32.u64 	%r1008, %rd325;
	and.b32  	%r1009, %r1008, %r8;
	shl.b32 	%r1010, %r1009, 3;
	add.s32 	%r1011, %r982, %r1010;
	ld.shared.u64 	%rd326, [%r1011];
	add.s64 	%rd327, %rd326, %rd70;
	setp.gt.s64 	%p184, %rd323, -1;
	selp.b64 	%rd328, -1, -9223372036854775808, %p184;
	xor.b64  	%rd329, %rd328, %rd323;
	shl.b64 	%rd330, %rd327, 3;
	add.s64 	%rd331, %rd2, %rd330;
	st.global.u64 	[%rd331+21504], %rd329;
	bar.warp.sync 	-1;
	ld.shared.u64 	%rd332, [%r135+-12288];
	setp.eq.s64 	%p185, %rd332, 9223372036854775807;
	selp.b64 	%rd333, -9223372036854775808, %rd332, %p185;
	shr.u64 	%rd334, %rd333, %r512;
	cvt.u32.u64 	%r1012, %rd334;
	and.b32  	%r1013, %r1012, %r8;
	shl.b32 	%r1014, %r1013, 3;
	add.s32 	%r1015, %r982, %r1014;
	ld.shared.u64 	%rd335, [%r1015];
	add.s64 	%rd336, %rd335, %rd70;
	setp.gt.s64 	%p186, %rd332, -1;
	selp.b64 	%rd337, -1, -9223372036854775808, %p186;
	xor.b64  	%rd338, %rd337, %rd332;
	shl.b64 	%rd339, %rd336, 3;
	add.s64 	%rd340, %rd2, %rd339;
	st.global.u64 	[%rd340+24576], %rd338;
	bar.warp.sync 	-1;
	ld.shared.u64 	%rd341, [%r135+-9216];
	setp.eq.s64 	%p187, %rd341, 9223372036854775807;
	selp.b64 	%rd342, -9223372036854775808, %rd341, %p187;
	shr.u64 	%rd343, %rd342, %r512;
	cvt.u32.u64 	%r1016, %rd343;
	and.b32  	%r1017, %r1016, %r8;
	shl.b32 	%r1018, %r1017, 3;
	add.s32 	%r1019, %r982, %r1018;
	ld.shared.u64 	%rd344, [%r1019];
	add.s64 	%rd345, %rd344, %rd70;
	setp.gt.s64 	%p188, %rd341, -1;
	selp.b64 	%rd346, -1, -9223372036854775808, %p188;
	xor.b64  	%rd347, %rd346, %rd341;
	shl.b64 	%rd348, %rd345, 3;
	add.s64 	%rd349, %rd2, %rd348;
	st.global.u64 	[%rd349+27648], %rd347;
	bar.warp.sync 	-1;
	ld.shared.u64 	%rd350, [%r135+-6144];
	setp.eq.s64 	%p189, %rd350, 9223372036854775807;
	selp.b64 	%rd351, -9223372036854775808, %rd350, %p189;
	shr.u64 	%rd352, %rd351, %r512;
	cvt.u32.u64 	%r1020, %rd352;
	and.b32  	%r1021, %r1020, %r8;
	shl.b32 	%r1022, %r1021, 3;
	add.s32 	%r1023, %r982, %r1022;
	ld.shared.u64 	%rd353, [%r1023];
	add.s64 	%rd354, %rd353, %rd70;
	setp.gt.s64 	%p190, %rd350, -1;
	selp.b64 	%rd355, -1, -9223372036854775808, %p190;
	xor.b64  	%rd356, %rd355, %rd350;
	shl.b64 	%rd357, %rd354, 3;
	add.s64 	%rd358, %rd2, %rd357;
	st.global.u64 	[%rd358+30720], %rd356;
	bar.warp.sync 	-1;
	ld.shared.u64 	%rd359, [%r135+-3072];
	setp.eq.s64 	%p191, %rd359, 9223372036854775807;
	selp.b64 	%rd360, -9223372036854775808, %rd359, %p191;
	shr.u64 	%rd361, %rd360, %r512;
	cvt.u32.u64 	%r1024, %rd361;
	and.b32  	%r1025, %r1024, %r8;
	shl.b32 	%r1026, %r1025, 3;
	add.s32 	%r1027, %r982, %r1026;
	ld.shared.u64 	%rd362, [%r1027];
	add.s64 	%rd363, %rd362, %rd70;
	setp.gt.s64 	%p192, %rd359, -1;
	selp.b64 	%rd364, -1, -9223372036854775808, %p192;
	xor.b64  	%rd365, %rd364, %rd359;
	shl.b64 	%rd366, %rd363, 3;
	add.s64 	%rd367, %rd2, %rd366;
	st.global.u64 	[%rd367+33792], %rd365;
	bar.warp.sync 	-1;
	bra.uni 	$L__BB14_200;
$L__BB14_175:
	mad.lo.s32 	%r144, %r4, -4608, %r159;
	setp.ge.s32 	%p193, %r1, %r144;
	@%p193 bra 	$L__BB14_177;
	ld.shared.u64 	%rd368, [%r135+-36864];
	setp.eq.s64 	%p194, %rd368, 9223372036854775807;
	selp.b64 	%rd369, -9223372036854775808, %rd368, %p194;
	shr.u64 	%rd370, %rd369, %r512;
	cvt.u32.u64 	%r1029, %rd370;
	and.b32  	%r1030, %r1029, %r8;
	shl.b32 	%r1031, %r1030, 3;
	add.s32 	%r1033, %r957, %r1031;
	ld.shared.u64 	%rd371, [%r1033+36864];
	setp.gt.s64 	%p195, %rd368, -1;
	selp.b64 	%rd372, -1, -9223372036854775808, %p195;
	xor.b64  	%rd373, %rd372, %rd368;
	add.s64 	%rd374, %rd371, %rd70;
	shl.b64 	%rd375, %rd374, 3;
	add.s64 	%rd376, %rd2, %rd375;
	st.global.u64 	[%rd376], %rd373;
$L__BB14_177:
	bar.warp.sync 	-1;
	add.s32 	%r1034, %r1, 384;
	setp.ge.s32 	%p196, %r1034, %r144;
	@%p196 bra 	$L__BB14_179;
	ld.shared.u64 	%rd377, [%r135+-33792];
	setp.eq.s64 	%p197, %rd377, 9223372036854775807;
	selp.b64 	%rd378, -9223372036854775808, %rd377, %p197;
	shr.u64 	%rd379, %rd378, %r512;
	cvt.u32.u64 	%r1036, %rd379;
	and.b32  	%r1037, %r1036, %r8;
	shl.b32 	%r1038, %r1037, 3;
	add.s32 	%r1040, %r957, %r1038;
	ld.shared.u64 	%rd380, [%r1040+36864];
	setp.gt.s64 	%p198, %rd377, -1;
	selp.b64 	%rd381, -1, -9223372036854775808, %p198;
	xor.b64  	%rd382, %rd381, %rd377;
	add.s64 	%rd383, %rd380, %rd70;
	shl.b64 	%rd384, %rd383, 3;
	add.s64 	%rd385, %rd2, %rd384;
	st.global.u64 	[%rd385+3072], %rd382;
$L__BB14_179:
	bar.warp.sync 	-1;
	add.s32 	%r1041, %r1, 768;
	setp.ge.s32 	%p199, %r1041, %r144;
	@%p199 bra 	$L__BB14_181;
	ld.shared.u64 	%rd386, [%r135+-30720];
	setp.eq.s64 	%p200, %rd386, 9223372036854775807;
	selp.b64 	%rd387, -9223372036854775808, %rd386, %p200;
	shr.u64 	%rd388, %rd387, %r512;
	cvt.u32.u64 	%r1043, %rd388;
	and.b32  	%r1044, %r1043, %r8;
	shl.b32 	%r1045, %r1044, 3;
	add.s32 	%r1047, %r957, %r1045;
	ld.shared.u64 	%rd389, [%r1047+36864];
	setp.gt.s64 	%p201, %rd386, -1;
	selp.b64 	%rd390, -1, -9223372036854775808, %p201;
	xor.b64  	%rd391, %rd390, %rd386;
	add.s64 	%rd392, %rd389, %rd70;
	shl.b64 	%rd393, %rd392, 3;
	add.s64 	%rd394, %rd2, %rd393;
	st.global.u64 	[%rd394+6144], %rd391;
$L__BB14_181:
	bar.warp.sync 	-1;
	add.s32 	%r1048, %r1, 1152;
	setp.ge.s32 	%p202, %r1048, %r144;
	@%p202 bra 	$L__BB14_183;
	ld.shared.u64 	%rd395, [%r135+-27648];
	setp.eq.s64 	%p203, %rd395, 9223372036854775807;
	selp.b64 	%rd396, -9223372036854775808, %rd395, %p203;
	shr.u64 	%rd397, %rd396, %r512;
	cvt.u32.u64 	%r1050, %rd397;
	and.b32  	%r1051, %r1050, %r8;
	shl.b32 	%r1052, %r1051, 3;
	add.s32 	%r1054, %r957, %r1052;
	ld.shared.u64 	%rd398, [%r1054+36864];
	setp.gt.s64 	%p204, %rd395, -1;
	selp.b64 	%rd399, -1, -9223372036854775808, %p204;
	xor.b64  	%rd400, %rd399, %rd395;
	add.s64 	%rd401, %rd398, %rd70;
	shl.b64 	%rd402, %rd401, 3;
	add.s64 	%rd403, %rd2, %rd402;
	st.global.u64 	[%rd403+9216], %rd400;
$L__BB14_183:
	bar.warp.sync 	-1;
	add.s32 	%r1055, %r1, 1536;
	setp.ge.s32 	%p205, %r1055, %r144;
	@%p205 bra 	$L__BB14_185;
	ld.shared.u64 	%rd404, [%r135+-24576];
	setp.eq.s64 	%p206, %rd404, 9223372036854775807;
	selp.b64 	%rd405, -9223372036854775808, %rd404, %p206;
	shr.u64 	%rd406, %rd405, %r512;
	cvt.u32.u64 	%r1057, %rd406;
	and.b32  	%r1058, %r1057, %r8;
	shl.b32 	%r1059, %r1058, 3;
	add.s32 	%r1061, %r957, %r1059;
	ld.shared.u64 	%rd407, [%r1061+36864];
	setp.gt.s64 	%p207, %rd404, -1;
	selp.b64 	%rd408, -1, -9223372036854775808, %p207;
	xor.b64  	%rd409, %rd408, %rd404;
	add.s64 	%rd410, %rd407, %rd70;
	shl.b64 	%rd411, %rd410, 3;
	add.s64 	%rd412, %rd2, %rd411;
	st.global.u64 	[%rd412+12288], %rd409;
$L__BB14_185:
	bar.warp.sync 	-1;
	add.s32 	%r1062, %r1, 1920;
	setp.ge.s32 	%p208, %r1062, %r144;
	@%p208 bra 	$L__BB14_187;
	ld.shared.u64 	%rd413, [%r135+-21504];
	setp.eq.s64 	%p209, %rd413, 9223372036854775807;
	selp.b64 	%rd414, -9223372036854775808, %rd413, %p209;
	shr.u64 	%rd415, %rd414, %r512;
	cvt.u32.u64 	%r1064, %rd415;
	and.b32  	%r1065, %r1064, %r8;
	shl.b32 	%r1066, %r1065, 3;
	add.s32 	%r1068, %r957, %r1066;
	ld.shared.u64 	%rd416, [%r1068+36864];
	setp.gt.s64 	%p210, %rd413, -1;
	selp.b64 	%rd417, -1, -9223372036854775808, %p210;
	xor.b64  	%rd418, %rd417, %rd413;
	add.s64 	%rd419, %rd416, %rd70;
	shl.b64 	%rd420, %rd419, 3;
	add.s64 	%rd421, %rd2, %rd420;
	st.global.u64 	[%rd421+15360], %rd418;
$L__BB14_187:
	bar.warp.sync 	-1;
	add.s32 	%r1069, %r1, 2304;
	setp.ge.s32 	%p211, %r1069, %r144;
	@%p211 bra 	$L__BB14_189;
	ld.shared.u64 	%rd422, [%r135+-18432];
	setp.eq.s64 	%p212, %rd422, 9223372036854775807;
	selp.b64 	%rd423, -9223372036854775808, %rd422, %p212;
	shr.u64 	%rd424, %rd423, %r512;
	cvt.u32.u64 	%r1071, %rd424;
	and.b32  	%r1072, %r1071, %r8;
	shl.b32 	%r1073, %r1072, 3;
	add.s32 	%r1075, %r957, %r1073;
	ld.shared.u64 	%rd425, [%r1075+36864];
	setp.gt.s64 	%p213, %rd422, -1;
	selp.b64 	%rd426, -1, -9223372036854775808, %p213;
	xor.b64  	%rd427, %rd426, %rd422;
	add.s64 	%rd428, %rd425, %rd70;
	shl.b64 	%rd429, %rd428, 3;
	add.s64 	%rd430, %rd2, %rd429;
	st.global.u64 	[%rd430+18432], %rd427;
$L__BB14_189:
	bar.warp.sync 	-1;
	add.s32 	%r1076, %r1, 2688;
	setp.ge.s32 	%p214, %r1076, %r144;
	@%p214 bra 	$L__BB14_191;
	ld.shared.u64 	%rd431, [%r135+-15360];
	setp.eq.s64 	%p215, %rd431, 9223372036854775807;
	selp.b64 	%rd432, -9223372036854775808, %rd431, %p215;
	shr.u64 	%rd433, %rd432, %r512;
	cvt.u32.u64 	%r1078, %rd433;
	and.b32  	%r1079, %r1078, %r8;
	shl.b32 	%r1080, %r1079, 3;
	add.s32 	%r1082, %r957, %r1080;
	ld.shared.u64 	%rd434, [%r1082+36864];
	setp.gt.s64 	%p216, %rd431, -1;
	selp.b64 	%rd435, -1, -9223372036854775808, %p216;
	xor.b64  	%rd436, %rd435, %rd431;
	add.s64 	%rd437, %rd434, %rd70;
	shl.b64 	%rd438, %rd437, 3;
	add.s64 	%rd439, %rd2, %rd438;
	st.global.u64 	[%rd439+21504], %rd436;
$L__BB14_191:
	bar.warp.sync 	-1;
	or.b32  	%r1083, %r1, 3072;
	setp.ge.s32 	%p217, %r1083, %r144;
	@%p217 bra 	$L__BB14_193;
	ld.shared.u64 	%rd440, [%r135+-12288];
	setp.eq.s64 	%p218, %rd440, 9223372036854775807;
	selp.b64 	%rd441, -9223372036854775808, %rd440, %p218;
	shr.u64 	%rd442, %rd441, %r512;
	cvt.u32.u64 	%r1085, %rd442;
	and.b32  	%r1086, %r1085, %r8;
	shl.b32 	%r1087, %r1086, 3;
	add.s32 	%r1089, %r957, %r1087;
	ld.shared.u64 	%rd443, [%r1089+36864];
	setp.gt.s64 	%p219, %rd440, -1;
	selp.b64 	%rd444, -1, -9223372036854775808, %p219;
	xor.b64  	%rd445, %rd444, %rd440;
	add.s64 	%rd446, %rd443, %rd70;
	shl.b64 	%rd447, %rd446, 3;
	add.s64 	%rd448, %rd2, %rd447;
	st.global.u64 	[%rd448+24576], %rd445;
$L__BB14_193:
	bar.warp.sync 	-1;
	add.s32 	%r1090, %r1, 3456;
	setp.ge.s32 	%p220, %r1090, %r144;
	@%p220 bra 	$L__BB14_195;
	ld.shared.u64 	%rd449, [%r135+-9216];
	setp.eq.s64 	%p221, %rd449, 9223372036854775807;
	selp.b64 	%rd450, -9223372036854775808, %rd449, %p221;
	shr.u64 	%rd451, %rd450, %r512;
	cvt.u32.u64 	%r1092, %rd451;
	and.b32  	%r1093, %r1092, %r8;
	shl.b32 	%r1094, %r1093, 3;
	add.s32 	%r1096, %r957, %r1094;
	ld.shared.u64 	%rd452, [%r1096+36864];
	setp.gt.s64 	%p222, %rd449, -1;
	selp.b64 	%rd453, -1, -9223372036854775808, %p222;
	xor.b64  	%rd454, %rd453, %rd449;
	add.s64 	%rd455, %rd452, %rd70;
	shl.b64 	%rd456, %rd455, 3;
	add.s64 	%rd457, %rd2, %rd456;
	st.global.u64 	[%rd457+27648], %rd454;
$L__BB14_195:
	bar.warp.sync 	-1;
	add.s32 	%r1097, %r1, 3840;
	setp.ge.s32 	%p223, %r1097, %r144;
	@%p223 bra 	$L__BB14_197;
	ld.shared.u64 	%rd458, [%r135+-6144];
	setp.eq.s64 	%p224, %rd458, 9223372036854775807;
	selp.b64 	%rd459, -9223372036854775808, %rd458, %p224;
	shr.u64 	%rd460, %rd459, %r512;
	cvt.u32.u64 	%r1099, %rd460;
	and.b32  	%r1100, %r1099, %r8;
	shl.b32 	%r1101, %r1100, 3;
	add.s32 	%r1103, %r957, %r1101;
	ld.shared.u64 	%rd461, [%r1103+36864];
	setp.gt.s64 	%p225, %rd458, -1;
	selp.b64 	%rd462, -1, -9223372036854775808, %p225;
	xor.b64  	%rd463, %rd462, %rd458;
	add.s64 	%rd464, %rd461, %rd70;
	shl.b64 	%rd465, %rd464, 3;
	add.s64 	%rd466, %rd2, %rd465;
	st.global.u64 	[%rd466+30720], %rd463;
$L__BB14_197:
	bar.warp.sync 	-1;
	add.s32 	%r1104, %r1, 4224;
	setp.ge.s32 	%p226, %r1104, %r144;
	@%p226 bra 	$L__BB14_199;
	ld.shared.u64 	%rd467, [%r135+-3072];
	setp.eq.s64 	%p227, %rd467, 9223372036854775807;
	selp.b64 	%rd468, -9223372036854775808, %rd467, %p227;
	shr.u64 	%rd469, %rd468, %r512;
	cvt.u32.u64 	%r1106, %rd469;
	and.b32  	%r1107, %r1106, %r8;
	shl.b32 	%r1108, %r1107, 3;
	add.s32 	%r1110, %r957, %r1108;
	ld.shared.u64 	%rd470, [%r1110+36864];
	setp.gt.s64 	%p228, %rd467, -1;
	selp.b64 	%rd471, -1, -9223372036854775808, %p228;
	xor.b64  	%rd472, %rd471, %rd467;
	add.s64 	%rd473, %rd470, %rd70;
	shl.b64 	%rd474, %rd473, 3;
	add.s64 	%rd475, %rd2, %rd474;
	st.global.u64 	[%rd475+33792], %rd472;
$L__BB14_199:
	bar.warp.sync 	-1;
$L__BB14_200:
	setp.gt.s32 	%p229, %r5, %r159;
	ld.shared.u64 	%rd476, [%r135+-36864];
	setp.eq.s64 	%p230, %rd476, 9223372036854775807;
	selp.b64 	%rd477, -9223372036854775808, %rd476, %p230;
	shr.u64 	%rd478, %rd477, %r512;
	cvt.u32.u64 	%r1112, %rd478;
	and.b32  	%r145, %r1112, %r8;
	ld.shared.u64 	%rd479, [%r135+-33792];
	setp.eq.s64 	%p231, %rd479, 9223372036854775807;
	selp.b64 	%rd480, -9223372036854775808, %rd479, %p231;
	shr.u64 	%rd481, %rd480, %r512;
	cvt.u32.u64 	%r1113, %rd481;
	and.b32  	%r146, %r1113, %r8;
	ld.shared.u64 	%rd482, [%r135+-30720];
	setp.eq.s64 	%p232, %rd482, 9223372036854775807;
	selp.b64 	%rd483, -9223372036854775808, %rd482, %p232;
	shr.u64 	%rd484, %rd483, %r512;
	cvt.u32.u64 	%r1114, %rd484;
	and.b32  	%r147, %r1114, %r8;
	ld.shared.u64 	%rd485, [%r135+-27648];
	setp.eq.s64 	%p233, %rd485, 9223372036854775807;
	selp.b64 	%rd486, -9223372036854775808, %rd485, %p233;
	shr.u64 	%rd487, %rd486, %r512;
	cvt.u32.u64 	%r1115, %rd487;
	and.b32  	%r148, %r1115, %r8;
	ld.shared.u64 	%rd488, [%r135+-24576];
	setp.eq.s64 	%p234, %rd488, 9223372036854775807;
	selp.b64 	%rd489, -9223372036854775808, %rd488, %p234;
	shr.u64 	%rd490, %rd489, %r512;
	cvt.u32.u64 	%r1116, %rd490;
	and.b32  	%r149, %r1116, %r8;
	ld.shared.u64 	%rd491, [%r135+-21504];
	setp.eq.s64 	%p235, %rd491, 9223372036854775807;
	selp.b64 	%rd492, -9223372036854775808, %rd491, %p235;
	shr.u64 	%rd493, %rd492, %r512;
	cvt.u32.u64 	%r1117, %rd493;
	and.b32  	%r150, %r1117, %r8;
	ld.shared.u64 	%rd494, [%r135+-18432];
	setp.eq.s64 	%p236, %rd494, 9223372036854775807;
	selp.b64 	%rd495, -9223372036854775808, %rd494, %p236;
	shr.u64 	%rd496, %rd495, %r512;
	cvt.u32.u64 	%r1118, %rd496;
	and.b32  	%r151, %r1118, %r8;
	ld.shared.u64 	%rd497, [%r135+-15360];
	setp.eq.s64 	%p237, %rd497, 9223372036854775807;
	selp.b64 	%rd498, -9223372036854775808, %rd497, %p237;
	shr.u64 	%rd499, %rd498, %r512;
	cvt.u32.u64 	%r1119, %rd499;
	and.b32  	%r152, %r1119, %r8;
	ld.shared.u64 	%rd500, [%r135+-12288];
	setp.eq.s64 	%p238, %rd500, 9223372036854775807;
	selp.b64 	%rd501, -9223372036854775808, %rd500, %p238;
	shr.u64 	%rd502, %rd501, %r512;
	cvt.u32.u64 	%r1120, %rd502;
	and.b32  	%r153, %r1120, %r8;
	ld.shared.u64 	%rd503, [%r135+-9216];
	setp.eq.s64 	%p239, %rd503, 9223372036854775807;
	selp.b64 	%rd504, -9223372036854775808, %rd503, %p239;
	shr.u64 	%rd505, %rd504, %r512;
	cvt.u32.u64 	%r1121, %rd505;
	and.b32  	%r154, %r1121, %r8;
	ld.shared.u64 	%rd506, [%r135+-6144];
	setp.eq.s64 	%p240, %rd506, 9223372036854775807;
	selp.b64 	%rd507, -9223372036854775808, %rd506, %p240;
	shr.u64 	%rd508, %rd507, %r512;
	cvt.u32.u64 	%r1122, %rd508;
	and.b32  	%r155, %r1122, %r8;
	ld.shared.u64 	%rd509, [%r135+-3072];
	setp.eq.s64 	%p241, %rd509, 9223372036854775807;
	selp.b64 	%rd510, -9223372036854775808, %rd509, %p241;
	shr.u64 	%rd511, %rd510, %r512;
	cvt.u32.u64 	%r1123, %rd511;
	and.b32  	%r156, %r1123, %r8;
	@%p229 bra 	$L__BB14_202;
	ld.global.f64 	%fd177, [%rd69];
	ld.global.f64 	%fd178, [%rd69+256];
	ld.global.f64 	%fd179, [%rd69+512];
	ld.global.f64 	%fd180, [%rd69+768];
	ld.global.f64 	%fd181, [%rd69+1024];
	ld.global.f64 	%fd182, [%rd69+1280];
	ld.global.f64 	%fd183, [%rd69+1536];
	ld.global.f64 	%fd184, [%rd69+1792];
	ld.global.f64 	%fd185, [%rd69+2048];
	ld.global.f64 	%fd186, [%rd69+2304];
	ld.global.f64 	%fd187, [%rd69+2560];
	ld.global.f64 	%fd188, [%rd69+2816];
	bra.uni 	$L__BB14_226;
$L__BB14_202:
	cvt.u32.u64 	%r1124, %rd68;
	mul.lo.s32 	%r1125, %r4, 4608;
	sub.s32 	%r157, %r159, %r1125;
	setp.ge.s32 	%p242, %r1124, %r157;
	@%p242 bra 	$L__BB14_204;
	ld.global.f64 	%fd177, [%rd69];
$L__BB14_204:
	add.s32 	%r1127, %r1124, 32;
	setp.ge.s32 	%p243, %r1127, %r157;
	@%p243 bra 	$L__BB14_206;
	ld.global.f64 	%fd178, [%rd69+256];
$L__BB14_206:
	add.s32 	%r1129, %r1124, 64;
	setp.ge.s32 	%p244, %r1129, %r157;
	@%p244 bra 	$L__BB14_208;
	ld.global.f64 	%fd179, [%rd69+512];
$L__BB14_208:
	add.s32 	%r1131, %r1124, 96;
	setp.ge.s32 	%p245, %r1131, %r157;
	@%p245 bra 	$L__BB14_210;
	ld.global.f64 	%fd180, [%rd69+768];
$L__BB14_210:
	add.s32 	%r1133, %r1124, 128;
	setp.ge.s32 	%p246, %r1133, %r157;
	@%p246 bra 	$L__BB14_212;
	ld.global.f64 	%fd181, [%rd69+1024];
$L__BB14_212:
	add.s32 	%r1135, %r1124, 160;
	setp.ge.s32 	%p247, %r1135, %r157;
	@%p247 bra 	$L__BB14_214;
	ld.global.f64 	%fd182, [%rd69+1280];
$L__BB14_214:
	add.s32 	%r1137, %r1124, 192;
	setp.ge.s32 	%p248, %r1137, %r157;
	@%p248 bra 	$L__BB14_216;
	ld.global.f64 	%fd183, [%rd69+1536];
$L__BB14_216:
	add.s32 	%r1139, %r1124, 224;
	setp.ge.s32 	%p249, %r1139, %r157;
	@%p249 bra 	$L__BB14_218;
	ld.global.f64 	%fd184, [%rd69+1792];
$L__BB14_218:
	cvt.u32.u64 	%r1140, %rd68;
	add.s32 	%r1141, %r1140, 256;
	setp.ge.s32 	%p250, %r1141, %r157;
	@%p250 bra 	$L__BB14_220;
	ld.global.f64 	%fd185, [%rd69+2048];
$L__BB14_220:
	cvt.u32.u64 	%r1142, %rd68;
	add.s32 	%r1143, %r1142, 288;
	setp.ge.s32 	%p251, %r1143, %r157;
	@%p251 bra 	$L__BB14_222;
	ld.global.f64 	%fd186, [%rd69+2304];
$L__BB14_222:
	cvt.u32.u64 	%r1144, %rd68;
	add.s32 	%r1145, %r1144, 320;
	setp.ge.s32 	%p252, %r1145, %r157;
	@%p252 bra 	$L__BB14_224;
	ld.global.f64 	%fd187, [%rd69+2560];
$L__BB14_224:
	cvt.u32.u64 	%r1146, %rd68;
	add.s32 	%r1147, %r1146, 352;
	setp.ge.s32 	%p253, %r1147, %r157;
	@%p253 bra 	$L__BB14_226;
	ld.global.f64 	%fd188, [%rd69+2816];
$L__BB14_226:
	setp.gt.s32 	%p254, %r5, %r159;
	bar.sync 	0;
	st.shared.f64 	[%r123+-8], %fd177;
	st.shared.f64 	[%r124+-8], %fd178;
	st.shared.f64 	[%r125+-8], %fd179;
	st.shared.f64 	[%r126+-8], %fd180;
	st.shared.f64 	[%r127+-8], %fd181;
	st.shared.f64 	[%r128+-8], %fd182;
	st.shared.f64 	[%r129+-8], %fd183;
	st.shared.f64 	[%r130+-8], %fd184;
	st.shared.f64 	[%r131+-8], %fd185;
	st.shared.f64 	[%r132+-8], %fd186;
	st.shared.f64 	[%r133+-8], %fd187;
	st.shared.f64 	[%r134+-8], %fd188;
	bar.sync 	0;
	@%p254 bra 	$L__BB14_228;
	ld.shared.f64 	%fd119, [%r135+-36864];
	shl.b32 	%r1148, %r145, 3;
	mov.u32 	%r1149, _ZZN3cub18CUB_300001_SM_10006detail10radix_sort29DeviceRadixSortOnesweepKernelINS1_5radix10policy_hubIddyE10Policy1000ELNS0_9SortOrderE0EddyiiNS1_21identity_decomposer_tEEEvPT5_SB_PT3_PKSC_PT1_PKSG_PT2_PKSK_T4_iiT6_E1s;
	add.s32 	%r1150, %r1149, 36864;
	add.s32 	%r1151, %r1150, %r1148;
	ld.shared.u64 	%rd512, [%r1151];
	add.s64 	%rd513, %rd512, %rd70;
	shl.b64 	%rd514, %rd513, 3;
	add.s64 	%rd515, %rd1, %rd514;
	st.global.f64 	[%rd515], %fd119;
	bar.warp.sync 	-1;
	ld.shared.f64 	%fd120, [%r135+-33792];
	shl.b32 	%r1152, %r146, 3;
	add.s32 	%r1153, %r1150, %r1152;
	ld.shared.u64 	%rd516, [%r1153];
	add.s64 	%rd517, %rd516, %rd70;
	shl.b64 	%rd518, %rd517, 3;
	add.s64 	%rd519, %rd1, %rd518;
	st.global.f64 	[%rd519+3072], %fd120;
	bar.warp.sync 	-1;
	ld.shared.f64 	%fd121, [%r135+-30720];
	shl.b32 	%r1154, %r147, 3;
	add.s32 	%r1155, %r1150, %r1154;
	ld.shared.u64 	%rd520, [%r1155];
	add.s64 	%rd521, %rd520, %rd70;
	shl.b64 	%rd522, %rd521, 3;
	add.s64 	%rd523, %rd1, %rd522;
	st.global.f64 	[%rd523+6144], %fd121;
	bar.warp.sync 	-1;
	ld.shared.f64 	%fd122, [%r135+-27648];
	shl.b32 	%r1156, %r148, 3;
	add.s32 	%r1157, %r1150, %r1156;
	ld.shared.u64 	%rd524, [%r1157];
	add.s64 	%rd525, %rd524, %rd70;
	shl.b64 	%rd526, %rd525, 3;
	add.s64 	%rd527, %rd1, %rd526;
	st.global.f64 	[%rd527+9216], %fd122;
	bar.warp.sync 	-1;
	ld.shared.f64 	%fd123, [%r135+-24576];
	shl.b32 	%r1158, %r149, 3;
	add.s32 	%r1159, %r1150, %r1158;
	ld.shared.u64 	%rd528, [%r1159];
	add.s64 	%rd529, %rd528, %rd70;
	shl.b64 	%rd530, %rd529, 3;
	add.s64 	%rd531, %rd1, %rd530;
	st.global.f64 	[%rd531+12288], %fd123;
	bar.warp.sync 	-1;
	ld.shared.f64 	%fd124, [%r135+-21504];
	shl.b32 	%r1160, %r150, 3;
	add.s32 	%r1161, %r1150, %r1160;
	ld.shared.u64 	%rd532, [%r1161];
	add.s64 	%rd533, %rd532, %rd70;
	shl.b64 	%rd534, %rd533, 3;
	add.s64 	%rd535, %rd1, %rd534;
	st.global.f64 	[%rd535+15360], %fd124;
	bar.warp.sync 	-1;
	ld.shared.f64 	%fd125, [%r135+-18432];
	shl.b32 	%r1162, %r151, 3;
	add.s32 	%r1163, %r1150, %r1162;
	ld.shared.u64 	%rd536, [%r1163];
	add.s64 	%rd537, %rd536, %rd70;
	shl.b64 	%rd538, %rd537, 3;
	add.s64 	%rd539, %rd1, %rd538;
	st.global.f64 	[%rd539+18432], %fd125;
	bar.warp.sync 	-1;
	ld.shared.f64 	%fd126, [%r135+-15360];
	shl.b32 	%r1164, %r152, 3;
	add.s32 	%r1165, %r1150, %r1164;
	ld.shared.u64 	%rd540, [%r1165];
	add.s64 	%rd541, %rd540, %rd70;
	shl.b64 	%rd542, %rd541, 3;
	add.s64 	%rd543, %rd1, %rd542;
	st.global.f64 	[%rd543+21504], %fd126;
	bar.warp.sync 	-1;
	ld.shared.f64 	%fd127, [%r135+-12288];
	shl.b32 	%r1166, %r153, 3;
	add.s32 	%r1167, %r1150, %r1166;
	ld.shared.u64 	%rd544, [%r1167];
	add.s64 	%rd545, %rd544, %rd70;
	shl.b64 	%rd546, %rd545, 3;
	add.s64 	%rd547, %rd1, %rd546;
	st.global.f64 	[%rd547+24576], %fd127;
	bar.warp.sync 	-1;
	ld.shared.f64 	%fd128, [%r135+-9216];
	shl.b32 	%r1168, %r154, 3;
	add.s32 	%r1169, %r1150, %r1168;
	ld.shared.u64 	%rd548, [%r1169];
	add.s64 	%rd549, %rd548, %rd70;
	shl.b64 	%rd550, %rd549, 3;
	add.s64 	%rd551, %rd1, %rd550;
	st.global.f64 	[%rd551+27648], %fd128;
	bar.warp.sync 	-1;
	ld.shared.f64 	%fd129, [%r135+-6144];
	shl.b32 	%r1170, %r155, 3;
	add.s32 	%r1171, %r1150, %r1170;
	ld.shared.u64 	%rd552, [%r1171];
	add.s64 	%rd553, %rd552, %rd70;
	shl.b64 	%rd554, %rd553, 3;
	add.s64 	%rd555, %rd1, %rd554;
	st.global.f64 	[%rd555+30720], %fd129;
	bar.warp.sync 	-1;
	ld.shared.f64 	%fd130, [%r135+-3072];
	shl.b32 	%r1172, %r156, 3;
	add.s32 	%r1173, %r1150, %r1172;
	ld.shared.u64 	%rd556, [%r1173];
	add.s64 	%rd557, %rd556, %rd70;
	shl.b64 	%rd558, %rd557, 3;
	add.s64 	%rd559, %rd1, %rd558;
	st.global.f64 	[%rd559+33792], %fd130;
	bar.warp.sync 	-1;
	bra.uni 	$L__BB14_253;
$L__BB14_228:
	mad.lo.s32 	%r158, %r4, -4608, %r159;
	shl.b32 	%r1174, %r145, 3;
	mov.u32 	%r1175, _ZZN3cub18CUB_300001_SM_10006detail10radix_sort29DeviceRadixSortOnesweepKernelINS1_5radix10policy_hubIddyE10Policy1000ELNS0_9SortOrderE0EddyiiNS1_21identity_decomposer_tEEEvPT5_SB_PT3_PKSC_PT1_PKSG_PT2_PKSK_T4_iiT6_E1s;
	add.s32 	%r1176, %r1175, %r1174;
	ld.shared.u64 	%rd110, [%r1176+36864];
	setp.ge.s32 	%p255, %r1, %r158;
	@%p255 bra 	$L__BB14_230;
	ld.shared.f64 	%fd131, [%r135+-36864];
	add.s64 	%rd560, %rd110, %rd70;
	shl.b64 	%rd561, %rd560, 3;
	add.s64 	%rd562, %rd1, %rd561;
	st.global.f64 	[%rd562], %fd131;
$L__BB14_230:
	bar.warp.sync 	-1;
	shl.b32 	%r1177, %r146, 3;
	add.s32 	%r1179, %r1175, %r1177;
	ld.shared.u64 	%rd111, [%r1179+36864];
	add.s32 	%r1180, %r1, 384;
	setp.ge.s32 	%p256, %r1180, %r158;
	@%p256 bra 	$L__BB14_232;
	ld.shared.f64 	%fd132, [%r135+-33792];
	add.s64 	%rd563, %rd111, %rd70;
	shl.b64 	%rd564, %rd563, 3;
	add.s64 	%rd565, %rd1, %rd564;
	st.global.f64 	[%rd565+3072], %fd132;
$L__BB14_232:
	bar.warp.sync 	-1;
	shl.b32 	%r1181, %r147, 3;
	add.s32 	%r1183, %r1175, %r1181;
	ld.shared.u64 	%rd112, [%r1183+36864];
	add.s32 	%r1184, %r1, 768;
	setp.ge.s32 	%p257, %r1184, %r158;
	@%p257 bra 	$L__BB14_234;
	ld.shared.f64 	%fd133, [%r135+-30720];
	add.s64 	%rd566, %rd112, %rd70;
	shl.b64 	%rd567, %rd566, 3;
	add.s64 	%rd568, %rd1, %rd567;
	st.global.f64 	[%rd568+6144], %fd133;
$L__BB14_234:
	bar.warp.sync 	-1;
	shl.b32 	%r1185, %r148, 3;
	add.s32 	%r1187, %r1175, %r1185;
	ld.shared.u64 	%rd113, [%r1187+36864];
	add.s32 	%r1188, %r1, 1152;
	setp.ge.s32 	%p258, %r1188, %r158;
	@%p258 bra 	$L__BB14_236;
	ld.shared.f64 	%fd134, [%r135+-27648];
	add.s64 	%rd569, %rd113, %rd70;
	shl.b64 	%rd570, %rd569, 3;
	add.s64 	%rd571, %rd1, %rd570;
	st.global.f64 	[%rd571+9216], %fd134;
$L__BB14_236:
	bar.warp.sync 	-1;
	shl.b32 	%r1189, %r149, 3;
	add.s32 	%r1191, %r1175, %r1189;
	ld.shared.u64 	%rd114, [%r1191+36864];
	add.s32 	%r1192, %r1, 1536;
	setp.ge.s32 	%p259, %r1192, %r158;
	@%p259 bra 	$L__BB14_238;
	ld.shared.f64 	%fd135, [%r135+-24576];
	add.s64 	%rd572, %rd114, %rd70;
	shl.b64 	%rd573, %rd572, 3;
	add.s64 	%rd574, %rd1, %rd573;
	st.global.f64 	[%rd574+12288], %fd135;
$L__BB14_238:
	bar.warp.sync 	-1;
	shl.b32 	%r1193, %r150, 3;
	add.s32 	%r1195, %r1175, %r1193;
	ld.shared.u64 	%rd115, [%r1195+36864];
	add.s32 	%r1196, %r1, 1920;
	setp.ge.s32 	%p260, %r1196, %r158;
	@%p260 bra 	$L__BB14_240;
	ld.shared.f64 	%fd136, [%r135+-21504];
	add.s64 	%rd575, %rd115, %rd70;
	shl.b64 	%rd576, %rd575, 3;
	add.s64 	%rd577, %rd1, %rd576;
	st.global.f64 	[%rd577+15360], %fd136;
$L__BB14_240:
	bar.warp.sync 	-1;
	shl.b32 	%r1197, %r151, 3;
	add.s32 	%r1199, %r1175, %r1197;
	ld.shared.u64 	%rd116, [%r1199+36864];
	add.s32 	%r1200, %r1, 2304;
	setp.ge.s32 	%p261, %r1200, %r158;
	@%p261 bra 	$L__BB14_242;
	ld.shared.f64 	%fd137, [%r135+-18432];
	add.s64 	%rd578, %rd116, %rd70;
	shl.b64 	%rd579, %rd578, 3;
	add.s64 	%rd580, %rd1, %rd579;
	st.global.f64 	[%rd580+18432], %fd137;
$L__BB14_242:
	bar.warp.sync 	-1;
	shl.b32 	%r1201, %r152, 3;
	add.s32 	%r1203, %r1175, %r1201;
	ld.shared.u64 	%rd117, [%r1203+36864];
	add.s32 	%r1204, %r1, 2688;
	setp.ge.s32 	%p262, %r1204, %r158;
	@%p262 bra 	$L__BB14_244;
	ld.shared.f64 	%fd138, [%r135+-15360];
	add.s64 	%rd581, %rd117, %rd70;
	shl.b64 	%rd582, %rd581, 3;
	add.s64 	%rd583, %rd1, %rd582;
	st.global.f64 	[%rd583+21504], %fd138;
$L__BB14_244:
	bar.warp.sync 	-1;
	shl.b32 	%r1205, %r153, 3;
	add.s32 	%r1207, %r1175, %r1205;
	ld.shared.u64 	%rd118, [%r1207+36864];
	or.b32  	%r1208, %r1, 3072;
	setp.ge.s32 	%p263, %r1208, %r158;
	@%p263 bra 	$L__BB14_246;
	ld.shared.f64 	%fd139, [%r135+-12288];
	add.s64 	%rd584, %rd118, %rd70;
	shl.b64 	%rd585, %rd584, 3;
	add.s64 	%rd586, %rd1, %rd585;
	st.global.f64 	[%rd586+24576], %fd139;
$L__BB14_246:
	bar.warp.sync 	-1;
	shl.b32 	%r1209, %r154, 3;
	add.s32 	%r1211, %r1175, %r1209;
	ld.shared.u64 	%rd119, [%r1211+36864];
	add.s32 	%r1212, %r1, 3456;
	setp.ge.s32 	%p264, %r1212, %r158;
	@%p264 bra 	$L__BB14_248;
	ld.shared.f64 	%fd140, [%r135+-9216];
	add.s64 	%rd587, %rd119, %rd70;
	shl.b64 	%rd588, %rd587, 3;
	add.s64 	%rd589, %rd1, %rd588;
	st.global.f64 	[%rd589+27648], %fd140;
$L__BB14_248:
	bar.warp.sync 	-1;
	shl.b32 	%r1213, %r155, 3;
	add.s32 	%r1215, %r1175, %r1213;
	ld.shared.u64 	%rd120, [%r1215+36864];
	add.s32 	%r1216, %r1, 3840;
	setp.ge.s32 	%p265, %r1216, %r158;
	@%p265 bra 	$L__BB14_250;
	ld.shared.f64 	%fd141, [%r135+-6144];
	add.s64 	%rd590, %rd120, %rd70;
	shl.b64 	%rd591, %rd590, 3;
	add.s64 	%rd592, %rd1, %rd591;
	st.global.f64 	[%rd592+30720], %fd141;
$L__BB14_250:
	bar.warp.sync 	-1;
	shl.b32 	%r1217, %r156, 3;
	add.s32 	%r1219, %r1175, %r1217;
	ld.shared.u64 	%rd593, [%r1219+36864];
	add.s64 	%rd121, %rd593, %rd70;
	add.s32 	%r1220, %r1, 4224;
	setp.ge.s32 	%p266, %r1220, %r158;
	@%p266 bra 	$L__BB14_252;
	ld.shared.f64 	%fd142, [%r135+-3072];
	shl.b64 	%rd594, %rd121, 3;
	add.s64 	%rd595, %rd1, %rd594;
	st.global.f64 	[%rd595+33792], %fd142;
$L__BB14_252:
	bar.warp.sync 	-1;
$L__BB14_253:
	ret;

}


// ===== COMPILED SASS (sm_100) =====

	.target	sm_100

	.elftype	@"ET_EXEC"


//--------------------- .note.nv.tkinfo           --------------------------
	.section	.note.nv.tkinfo,"",@"SHT_NOTE"
	.sectionflags	@"SHF_NOTE_NV_TKINFO"
	.tkinfo
        /*0018*/ 	.word	0x00000002
        /*0030*/ 	.string	""
        /*0030*/ 	.string	"ptxas"
        /*0030*/ 	.string	"Cuda compilation tools, release 13.0, V13.0.88"
        /*0030*/ 	.string	"Build cuda_13.0.r13.0/compiler.36424714_0"
        /*0030*/ 	.string	"-arch sm_100 -m 64 "



//--------------------- .note.nv.cuinfo           --------------------------
	.section	.note.nv.cuinfo,"",@"SHT_NOTE"
	.sectionflags	@"SHF_NOTE_NV_CUINFO"
        /*0018*/ 	.short	0x0002
        /*001a*/ 	.short	0x0064
        /*001c*/ 	.short	0x0082
	.zero		2


//--------------------- .nv.info                  --------------------------
	.section	.nv.info,"",@"SHT_CUDA_INFO"
	.align	4


	//----- nvinfo : EIATTR_REGCOUNT
	.align		4
        /*0000*/ 	.byte	0x04, 0x2f
        /*0002*/ 	.short	(.L_49 - .L_48)
	.align		4
.L_48:
        /*0004*/ 	.word	index@(_Z8cuda_funPdPmmS_S_S0_S_)
        /*0008*/ 	.word	0x00000026


	//----- nvinfo : EIATTR_FRAME_SIZE
	.align		4
.L_49:
        /*000c*/ 	.byte	0x04, 0x11
        /*000e*/ 	.short	(.L_51 - .L_50)
	.align		4
.L_50:
        /*0010*/ 	.word	index@($__internal_1_$__cuda_sm20_div_rn_f64_full)
        /*0014*/ 	.word	0x00000000


	//----- nvinfo : EIATTR_FRAME_SIZE
	.align		4
.L_51:
        /*0018*/ 	.byte	0x04, 0x11
        /*001a*/ 	.short	(.L_53 - .L_52)
	.align		4
.L_52:
        /*001c*/ 	.word	index@(_Z8cuda_funPdPmmS_S_S0_S_)
        /*0020*/ 	.word	0x00000000


	//----- nvinfo : EIATTR_REGCOUNT
	.align		4
.L_53:
        /*0024*/ 	.byte	0x04, 0x2f
        /*0026*/ 	.short	(.L_55 - .L_54)
	.align		4
.L_54:
        /*0028*/ 	.word	index@(_Z5mergePdS_PmS_)
        /*002c*/ 	.word	0x0000001d


	//----- nvinfo : EIATTR_FRAME_SIZE
	.align		4
.L_55:
        /*0030*/ 	.byte	0x04, 0x11
        /*0032*/ 	.short	(.L_57 - .L_56)
	.align		4
.L_56:
        /*0034*/ 	.word	index@($__internal_0_$__cuda_sm20_div_rn_f64_full)
        /*0038*/ 	.word	0x00000010


	//----- nvinfo : EIATTR_FRAME_SIZE
	.align		4
.L_57:
        /*003c*/ 	.byte	0x04, 0x11
        /*003e*/ 	.short	(.L_59 - .L_58)
	.align		4
.L_58:
        /*0040*/ 	.word	index@(_Z5mergePdS_PmS_)
        /*0044*/ 	.word	0x00000010


	//----- nvinfo : EIATTR_REGCOUNT
	.align		4
.L_59:
        /*0048*/ 	.byte	0x04, 0x2f
        /*004a*/ 	.short	(.L_61 - .L_60)
	.align		4
.L_60:
        /*004c*/ 	.word	index@(_ZN3cub18CUB_300001_SM_10006detail11EmptyKernelIvEEvv)
        /*0050*/ 	.word	0x00000004


	//----- nvinfo : EIATTR_FRAME_SIZE
	.align		4
.L_61:
        /*0054*/ 	.byte	0x04, 0x11
        /*0056*/ 	.short	(.L_63 - .L_62)
	.align		4
.L_62:
        /*0058*/ 	.word	index@(_ZN3cub18CUB_300001_SM_10006detail11EmptyKernelIvEEvv)
        /*005c*/ 	.word	0x00000000


	//----- nvinfo : EIATTR_REGCOUNT
	.align		4
.L_63:
        /*0060*/ 	.byte	0x04, 0x2f
        /*0062*/ 	.short	(.L_65 - .L_64)
	.align		4
.L_64:
        /*0064*/ 	.word	index@(_ZN3cub18CUB_300001_SM_10006detail8for_each13static_kernelINS2_12policy_hub_t12policy_500_tEmN6thrust24THRUST_300001_SM_1000_NS8cuda_cub20__uninitialized_fill7functorINS7_10device_ptrImEEmEEEEvT0_T1_)
        /*0068*/ 	.word	0x00000009


	//----- nvinfo : EIATTR_FRAME_SIZE
	.align		4
.L_65:
        /*006c*/ 	.byte	0x04, 0x11
        /*006e*/ 	.short	(.L_67 - .L_66)
	.align		4
.L_66:
        /*0070*/ 	.word	index@(_ZN3cub18CUB_300001_SM_10006detail8for_each13static_kernelINS2_12policy_hub_t12policy_500_tEmN6thrust24THRUST_300001_SM_1000_NS8cuda_cub20__uninitialized_fill7functorINS7_10device_ptrImEEmEEEEvT0_T1_)
        /*0074*/ 	.word	0x00000000


	//----- nvinfo : EIATTR_REGCOUNT
	.align		4
.L_67:
        /*0078*/ 	.byte	0x04, 0x2f
        /*007a*/ 	.short	(.L_69 - .L_68)
	.align		4
.L_68:
        /*007c*/ 	.word	index@(_ZN3cub18CUB_300001_SM_10006detail8for_each13static_kernelINS2_12policy_hub_t12policy_500_tEmN6thrust24THRUST_300001_SM_1000_NS8cuda_cub20__uninitialized_fill7functorINS7_10device_ptrIdEEdEEEEvT0_T1_)
        /*0080*/ 	.word	0x00000009


	//----- nvinfo : EIATTR_FRAME_SIZE
	.align		4
.L_69:
        /*0084*/ 	.byte	0x04, 0x11
        /*0086*/ 	.short	(.L_71 - .L_70)
	.align		4
.L_70:
        /*0088*/ 	.word	index@(_ZN3cub18CUB_300001_SM_10006detail8for_each13static_kernelINS2_12policy_hub_t12policy_500_tEmN6thrust24THRUST_300001_SM_1000_NS8cuda_cub20__uninitialized_fill7functorINS7_10device_ptrIdEEdEEEEvT0_T1_)
        /*008c*/ 	.word	0x00000000


	//----- nvinfo : EIATTR_REGCOUNT
	.align		4
.L_71:
        /*0090*/ 	.byte	0x04, 0x2f
        /*0092*/ 	.short	(.L_73 - .L_72)
	.align		4
.L_72:
        /*0094*/ 	.word	index@(_ZN3cub18CUB_300001_SM_10006detail8for_each13static_kernelINS2_12policy_hub_t12policy_500_tElN6thrust24THRUST_300001_SM_1000_NS8cuda_cub10__tabulate7functorINS7_6detail15normal_iteratorINS7_10device_ptrImEEEENS7_6system6detail7generic6detail22compute_sequence_valueImvEElEEEEvT0_T1_)
        /*0098*/ 	.word	0x00000010


	//----- nvinfo : EIATTR_FRAME_SIZE
	.align		4
.L_73:
        /*009c*/ 	.byte	0x04, 0x11
        /*009e*/ 	.short	(.L_75 - .L_74)
	.align		4
.L_74:
        /*00a0*/ 	.word	index@(_ZN3cub18CUB_300001_SM_10006detail8for_each13static_kernelINS2_12policy_hub_t12policy_500_tElN6thrust24THRUST_300001_SM_1000_NS8cuda_cub10__tabulate7functorINS7_6detail15normal_iteratorINS7_10device_ptrImEEEENS7_6system6detail7generic6detail22compute_sequence_valueImvEElEEEEvT0_T1_)
        /*00a4*/ 	.word	0x00000000


	//----- nvinfo : EIATTR_REGCOUNT
	.align		4
.L_75:
        /*00a8*/ 	.byte	0x04, 0x2f
        /*00aa*/ 	.short	(.L_77 - .L_76)
	.align		4
.L_76:
        /*00ac*/ 	.word	index@(_ZN3cub18CUB_300001_SM_10006detail8for_each13static_kernelINS2_12policy_hub_t12policy_500_tElN6thrust24THRUST_300001_SM_1000_NS8cuda_cub6__fill7functorINS7_6detail15normal_iteratorINS7_10device_ptrIdEEEEiEEEEvT0_T1_)
        /*00b0*/ 	.word	0x00000009


	//----- nvinfo : EIATTR_FRAME_SIZE
	.align		4
.L_77:
        /*00b4*/ 	.byte	0x04, 0x11
        /*00b6*/ 	.short	(.L_79 - .L_78)
	.align		4
.L_78:
        /*00b8*/ 	.word	index@(_ZN3cub18CUB_300001_SM_10006detail8for_each13static_kernelINS2_12policy_hub_t12policy_500_tElN6thrust24THRUST_300001_SM_1000_NS8cuda_cub6__fill7functorINS7_6detail15normal_iteratorINS7_10device_ptrIdEEEEiEEEEvT0_T1_)
        /*00bc*/ 	.word	0x00000000


	//----- nvinfo : EIATTR_REGCOUNT
	.align		4
.L_79:
        /*00c0*/ 	.byte	0x04, 0x2f
        /*00c2*/ 	.short	(.L_81 - .L_80)
	.align		4
.L_80:
        /*00c4*/ 	.word	index@(_ZN3cub18CUB_300001_SM_10006detail10radix_sort31DeviceRadixSortSingleTileKernelINS1_5radix10policy_hubIdmyE10Policy1000ELNS0_9SortOrderE0EdmyNS1_21identity_decomposer_tEEEvPKT1_PSA_PKT2_PSE_T3_iiT4_)
        /*00c8*/ 	.word	0x0000007f


	//----- nvinfo : EIATTR_FRAME_SIZE
	.align		4
.L_81:
        /*00cc*/ 	.byte	0x04, 0x11
        /*00ce*/ 	.short	(.L_83 - .L_82)
	.align		4
.L_82:
        /*00d0*/ 	.word	index@(_ZN3cub18CUB_300001_SM_10006detail10radix_sort31DeviceRadixSortSingleTileKernelINS1_5radix10policy_hubIdmyE10Policy1000ELNS0_9SortOrderE0EdmyNS1_21identity_decomposer_tEEEvPKT1_PSA_PKT2_PSE_T3_iiT4_)
        /*00d4*/ 	.word	0x00000000


	//----- nvinfo : EIATTR_REGCOUNT
	.align		4
.L_83:
        /*00d8*/ 	.byte	0x04, 0x2f
        /*00da*/ 	.short	(.L_85 - .L_84)
	.align		4
.L_84:
        /*00dc*/ 	.word	index@(_ZN3cub18CUB_300001_SM_10006detail10radix_sort30DeviceRadixSortHistogramKernelINS1_5radix10policy_hubIdmyE10Policy1000ELNS0_9SortOrderE0EdyNS1_21identity_decomposer_tEEEvPT2_PKT1_SA_iiT3_)
        /*00e0*/ 	.word	0x00000030


	//----- nvinfo : EIATTR_FRAME_SIZE
	.align		4
.L_85:
        /*00e4*/ 	.byte	0x04, 0x11
        /*00e6*/ 	.short	(.L_87 - .L_86)
	.align		4
.L_86:
        /*00e8*/ 	.word	index@(_ZN3cub18CUB_300001_SM_10006detail10radix_sort30DeviceRadixSortHistogramKernelINS1_5radix10policy_hubIdmyE10Policy1000ELNS0_9SortOrderE0EdyNS1_21identity_decomposer_tEEEvPT2_PKT1_SA_iiT3_)
        /*00ec*/ 	.word	0x00000000


	//----- nvinfo : EIATTR_REGCOUNT
	.align		4
.L_87:
        /*00f0*/ 	.byte	0x04, 0x2f
        /*00f2*/ 	.short	(.L_89 - .L_88)
	.align		4
.L_88:
        /*00f4*/ 	.word	index@(_ZN3cub18CUB_300001_SM_10006detail10radix_sort33DeviceRadixSortExclusiveSumKernelINS1_5radix10policy_hubIdmyE10Policy1000EyEEvPT0_)
        /*00f8*/ 	.word	0x00000020


	//----- nvinfo : EIATTR_FRAME_SIZE
	.align		4
.L_89:
        /*00fc*/ 	.byte	0x04, 0x11
        /*00fe*/ 	.short	(.L_91 - .L_90)
	.align		4
.L_90:
        /*0100*/ 	.word	index@(_ZN3cub18CUB_300001_SM_10006detail10radix_sort33DeviceRadixSortExclusiveSumKernelINS1_5radix10policy_hubIdmyE10Policy1000EyEEvPT0_)
        /*0104*/ 	.word	0x00000000


	//----- nvinfo : EIATTR_REGCOUNT
	.align		4
.L_91:
        /*0108*/ 	.byte	0x04, 0x2f
        /*010a*/ 	.short	(.L_93 - .L_92)
	.align		4
.L_92:
        /*010c*/ 	.word	index@(_ZN3cub18CUB_300001_SM_10006detail10radix_sort29DeviceRadixSortOnesweepKernelINS1_5radix10policy_hubIdmyE10Policy1000ELNS0_9SortOrderE0EdmyiiNS1_21identity_decomposer_tEEEvPT5_SB_PT3_PKSC_PT1_PKSG_PT2_PKSK_T4_iiT6_)
        /*0110*/ 	.word	0x00000050


	//----- nvinfo : EIATTR_FRAME_SIZE
	.align		4
.L_93:
        /*0114*/ 	.byte	0x04, 0x11
        /*0116*/ 	.short	(.L_95 - .L_94)
	.align		4
.L_94:
        /*0118*/ 	.word	index@(_ZN3cub18CUB_300001_SM_10006detail10radix_sort29DeviceRadixSortOnesweepKernelINS1_5radix10policy_hubIdmyE10Policy1000ELNS0_9SortOrderE0EdmyiiNS1_21identity_decomposer_tEEEvPT5_SB_PT3_PKSC_PT1_PKSG_PT2_PKSK_T4_iiT6_)
        /*011c*/ 	.word	0x00000000


	//----- nvinfo : EIATTR_REGCOUNT
	.align		4
.L_95:
        /*0120*/ 	.byte	0x04, 0x2f
        /*0122*/ 	.short	(.L_97 - .L_96)
	.align		4
.L_96:
        /*0124*/ 	.word	index@(_ZN3cub18CUB_300001_SM_10006detail10radix_sort31DeviceRadixSortSingleTileKernelINS1_5radix10policy_hubIddyE10Policy1000ELNS0_9SortOrderE0EddyNS1_21identity_decomposer_tEEEvPKT1_PSA_PKT2_PSE_T3_iiT4_)
        /*0128*/ 	.word	0x0000007f


	//----- nvinfo : EIATTR_FRAME_SIZE
	.align		4
.L_97:
        /*012c*/ 	.byte	0x04, 0x11
        /*012e*/ 	.short	(.L_99 - .L_98)
	.align		4
.L_98:
        /*0130*/ 	.word	index@(_ZN3cub18CUB_300001_SM_10006detail10radix_sort31DeviceRadixSortSingleTileKernelINS1_5radix10policy_hubIddyE10Policy1000ELNS0_9SortOrderE0EddyNS1_21identity_decomposer_tEEEvPKT1_PSA_PKT2_PSE_T3_iiT4_)
        /*0134*/ 	.word	0x00000000


	//----- nvinfo : EIATTR_REGCOUNT
	.align		4
.L_99:
        /*0138*/ 	.byte	0x04, 0x2f
        /*013a*/ 	.short	(.L_101 - .L_100)
	.align		4
.L_100:
        /*013c*/ 	.word	index@(_ZN3cub18CUB_300001_SM_10006detail10radix_sort30DeviceRadixSortHistogramKernelINS1_5radix10policy_hubIddyE10Policy1000ELNS0_9SortOrderE0EdyNS1_21identity_decomposer_tEEEvPT2_PKT1_SA_iiT3_)
        /*0140*/ 	.word	0x00000030


	//----- nvinfo : EIATTR_FRAME_SIZE
	.align		4
.L_101:
        /*0144*/ 	.byte	0x04, 0x11
        /*0146*/ 	.short	(.L_103 - .L_102)
	.align		4
.L_102:
        /*0148*/ 	.word	index@(_ZN3cub18CUB_300001_SM_10006detail10radix_sort30DeviceRadixSortHistogramKernelINS1_5radix10policy_hubIddyE10Policy1000ELNS0_9SortOrderE0EdyNS1_21identity_decomposer_tEEEvPT2_PKT1_SA_iiT3_)
        /*014c*/ 	.word	0x00000000


	//----- nvinfo : EIATTR_REGCOUNT
	.align		4
.L_103:
        /*0150*/ 	.byte	0x04, 0x2f
        /*0152*/ 	.short	(.L_105 - .L_104)
	.align		4
.L_104:
        /*0154*/ 	.word	index@(_ZN3cub18CUB_300001_SM_10006detail10radix_sort33DeviceRadixSortExclusiveSumKernelINS1_5radix10policy_hubIddyE10Policy1000EyEEvPT0_)
        /*0158*/ 	.word	0x00000020


	//----- nvinfo : EIATTR_FRAME_SIZE
	.align		4
.L_105:
        /*015c*/ 	.byte	0x04, 0x11
        /*015e*/ 	.short	(.L_107 - .L_106)
	.align		4
.L_106:
        /*0160*/ 	.word	index@(_ZN3cub18CUB_300001_SM_10006detail10radix_sort33DeviceRadixSortExclusiveSumKernelINS1_5radix10policy_hubIddyE10Policy1000EyEEvPT0_)
        /*0164*/ 	.word	0x00000000


	//----- nvinfo : EIATTR_REGCOUNT
	.align		4
.L_107:
        /*0168*/ 	.byte	0x04, 0x2f
        /*016a*/ 	.short	(.L_109 - .L_108)
	.align		4
.L_108:
        /*016c*/ 	.word	index@(_ZN3cub18CUB_300001_SM_10006detail10radix_sort29DeviceRadixSortOnesweepKernelINS1_5radix10policy_hubIddyE10Policy1000ELNS0_9SortOrderE0EddyiiNS1_21identity_decomposer_tEEEvPT5_SB_PT3_PKSC_PT1_PKSG_PT2_PKSK_T4_iiT6_)
        /*0170*/ 	.word	0x00000050


	//----- nvinfo : EIATTR_FRAME_SIZE
	.align		4
.L_109:
        /*0174*/ 	.byte	0x04, 0x11
        /*0176*/ 	.short	(.L_111 - .L_110)
	.align		4
.L_110:
        /*0178*/ 	.word	index@(_ZN3cub18CUB_300001_SM_10006detail10radix_sort29DeviceRadixSortOnesweepKernelINS1_5radix10policy_hubIddyE10Policy1000ELNS0_9SortOrderE0EddyiiNS1_21identity_decomposer_tEEEvPT5_SB_PT3_PKSC_PT1_PKSG_PT2_PKSK_T4_iiT6_)
        /*017c*/ 	.word	0x00000000


	//----- nvinfo : EIATTR_MIN_STACK_SIZE
	.align		4
.L_111:
        /*0180*/ 	.byte	0x04, 0x12
        /*0182*/ 	.short	(.L_113 - .L_112)
	.align		4
.L_112:
        /*0184*/ 	.word	index@(_ZN3cub18CUB_300001_SM_10006detail10radix_sort29DeviceRadixSortOnesweepKernelINS1_5radix10policy_hubIddyE10Policy1000ELNS0_9SortOrderE0EddyiiNS1_21identity_decomposer_tEEEvPT5_SB_PT3_PKSC_PT1_PKSG_PT2_PKSK_T4_iiT6_)
        /*0188*/ 	.word	0x00000000


	//----- nvinfo : EIATTR_MIN_STACK_SIZE
	.align		4
.L_113:
        /*018c*/ 	.byte	0x04, 0x12
        /*018e*/ 	.short	(.L_115 - .L_114)
	.align		4
.L_114:
        /*0190*/ 	.word	index@(_ZN3cub18CUB_300001_SM_10006detail10radix_sort33DeviceRadixSortExclusiveSumKernelINS1_5radix10policy_hubIddyE10Policy1000EyEEvPT0_)
        /*0194*/ 	.word	0x00000000


	//----- nvinfo : EIATTR_MIN_STACK_SIZE
	.align		4
.L_115:
        /*0198*/ 	.byte	0x04, 0x12
        /*019a*/ 	.short	(.L_117 - .L_116)
	.align		4
.L_116:
        /*019c*/ 	.word	index@(_ZN3cub18CUB_300001_SM_10006detail10radix_sort30DeviceRadixSortHistogramKernelINS1_5radix10policy_hubIddyE10Policy1000ELNS0_9SortOrderE0EdyNS1_21identity_decomposer_tEEEvPT2_PKT1_SA_iiT3_)
        /*01a0*/ 	.word	0x00000000


	//----- nvinfo : EIATTR_MIN_STACK_SIZE
	.align		4
.L_117:
        /*01a4*/ 	.byte	0x04, 0x12
        /*01a6*/ 	.short	(.L_119 - .L_118)
	.align		4
.L_118:
        /*01a8*/ 	.word	index@(_ZN3cub18CUB_300001_SM_10006detail10radix_sort31DeviceRadixSortSingleTileKernelINS1_5radix10policy_hubIddyE10Policy1000ELNS0_9SortOrderE0EddyNS1_21identity_decomposer_tEEEvPKT1_PSA_PKT2_PSE_T3_iiT4_)
        /*01ac*/ 	.word	0x00000000


	//----- nvinfo : EIATTR_MIN_STACK_SIZE
	.align		4
.L_119:
        /*01b0*/ 	.byte	0x04, 0x12
        /*01b2*/ 	.short	(.L_121 - .L_120)
	.align		4
.L_120:
        /*01b4*/ 	.word	index@(_ZN3cub18CUB_300001_SM_10006detail10radix_sort29DeviceRadixSortOnesweepKernelINS1_5radix10policy_hubIdmyE10Policy1000ELNS0_9SortOrderE0EdmyiiNS1_21identity_decomposer_tEEEvPT5_SB_PT3_PKSC_PT1_PKSG_PT2_PKSK_T4_iiT6_)
        /*01b8*/ 	.word	0x00000000


	//----- nvinfo : EIATTR_MIN_STACK_SIZE
	.align		4
.L_121:
        /*01bc*/ 	.byte	0x04, 0x12
        /*01be*/ 	.short	(.L_123 - .L_122)
	.align		4
.L_122:
        /*01c0*/ 	.word	index@(_ZN3cub18CUB_300001_SM_10006detail10radix_sort33DeviceRadixSortExclusiveSumKernelINS1_5radix10policy_hubIdmyE10Policy1000EyEEvPT0_)
        /*01c4*/ 	.word	0x00000000


	//----- nvinfo : EIATTR_MIN_STACK_SIZE
	.align		4
.L_123:
        /*01c8*/ 	.byte	0x04, 0x12
        /*01ca*/ 	.short	(.L_125 - .L_124)
	.align		4
.L_124:
        /*01cc*/ 	.word	index@(_ZN3cub18CUB_300001_SM_10006detail10radix_sort30DeviceRadixSortHistogramKernelINS1_5radix10policy_hubIdmyE10Policy1000ELNS0_9SortOrderE0EdyNS1_21identity_decomposer_tEEEvPT2_PKT1_SA_iiT3_)
        /*01d0*/ 	.word	0x00000000


	//----- nvinfo : EIATTR_MIN_STACK_SIZE
	.align		4
.L_125:
        /*01d4*/ 	.byte	0x04, 0x12
        /*01d6*/ 	.short	(.L_127 - .L_126)
	.align		4
.L_126:
        /*01d8*/ 	.word	index@(_ZN3cub18CUB_300001_SM_10006detail10radix_sort31DeviceRadixSortSingleTileKernelINS1_5radix10policy_hubIdmyE10Policy1000ELNS0_9SortOrderE0EdmyNS1_21identity_decomposer_tEEEvPKT1_PSA_PKT2_PSE_T3_iiT4_)
        /*01dc*/ 	.word	0x00000000


	//----- nvinfo : EIATTR_MIN_STACK_SIZE
	.align		4
.L_127:
        /*01e0*/ 	.byte	0x04, 0x12
        /*01e2*/ 	.short	(.L_129 - .L_128)
	.align		4
.L_128:
        /*01e4*/ 	.word	index@(_ZN3cub18CUB_300001_SM_10006detail8for_each13static_kernelINS2_12policy_hub_t12policy_500_tElN6thrust24THRUST_300001_SM_1000_NS8cuda_cub6__fill7functorINS7_6detail15normal_iteratorINS7_10device_ptrIdEEEEiEEEEvT0_T1_)
        /*01e8*/ 	.word	0x00000000


	//----- nvinfo : EIATTR_MIN_STACK_SIZE
	.align		4
.L_129:
        /*01ec*/ 	.byte	0x04, 0x12
        /*01ee*/ 	.short	(.L_131 - .L_130)
	.align		4
.L_130:
        /*01f0*/ 	.word	index@(_ZN3cub18CUB_300001_SM_10006detail8for_each13static_kernelINS2_12policy_hub_t12policy_500_tElN6thrust24THRUST_300001_SM_1000_NS8cuda_cub10__tabulate7functorINS7_6detail15normal_iteratorINS7_10device_ptrImEEEENS7_6system6detail7generic6detail22compute_sequence_valueImvEElEEEEvT0_T1_)
        /*01f4*/ 	.word	0x00000000


	//----- nvinfo : EIATTR_MIN_STACK_SIZE
	.align		4
.L_131:
        /*01f8*/ 	.byte	0x04, 0x12
        /*01fa*/ 	.short	(.L_133 - .L_132)
	.align		4
.L_132:
        /*01fc*/ 	.word	index@(_ZN3cub18CUB_300001_SM_10006detail8for_each13static_kernelINS2_12policy_hub_t12policy_500_tEmN6thrust24THRUST_300001_SM_1000_NS8cuda_cub20__uninitialized_fill7functorINS7_10device_ptrIdEEdEEEEvT0_T1_)
        /*0200*/ 	.word	0x00000000


	//----- nvinfo : EIATTR_MIN_STACK_SIZE
	.align		4
.L_133:
        /*0204*/ 	.byte	0x04, 0x12
        /*0206*/ 	.short	(.L_135 - .L_134)
	.align		4
.L_134:
        /*0208*/ 	.word	index@(_ZN3cub18CUB_300001_SM_10006detail8for_each13static_kernelINS2_12policy_hub_t12policy_500_tEmN6thrust24THRUST_300001_SM_1000_NS8cuda_cub20__uninitialized_fill7functorINS7_10device_ptrImEEmEEEEvT0_T1_)
        /*020c*/ 	.word	0x00000000


	//----- nvinfo : EIATTR_MIN_STACK_SIZE
	.align		4
.L_135:
        /*0210*/ 	.byte	0x04, 0x12
        /*0212*/ 	.short	(.L_137 - .L_136)
	.align		4
.L_136:
        /*0214*/ 	.word	index@(_ZN3cub18CUB_300001_SM_10006detail11EmptyKernelIvEEvv)
        /*0218*/ 	.word	0x00000000


	//----- nvinfo : EIATTR_MIN_STACK_SIZE
	.align		4
.L_137:
        /*021c*/ 	.byte	0x04, 0x12
        /*021e*/ 	.short	(.L_139 - .L_138)
	.align		4
.L_138:
        /*0220*/ 	.word	index@(_Z5mergePdS_PmS_)
        /*0224*/ 	.word	0x00000010


	//----- nvinfo : EIATTR_MIN_STACK_SIZE
	.align		4
.L_139:
        /*0228*/ 	.byte	0x04, 0x12
        /*022a*/ 	.short	(.L_141 - .L_140)
	.align		4
.L_140:
        /*022c*/ 	.word	index@(_Z8cuda_funPdPmmS_S_S0_S_)
        /*0230*/ 	.word	0x00000000
.L_141:


//--------------------- .nv.compat                --------------------------
	.section	.nv.compat,"",@"SHT_CUDA_COMPAT_INFO"
	.align	4
        /*0000*/ 	.byte	0x02, 0x09, 0x00, 0x00, 0x02, 0x02, 0x01, 0x00, 0x02, 0x05, 0x05, 0x00, 0x03, 0x07, 0x01, 0x01
        /*0010*/ 	.byte	0x02, 0x03, 0x00, 0x00, 0x02, 0x06, 0x01, 0x00, 0x04, 0x0b, 0x08, 0x00, 0x01, 0x00, 0x00, 0x00
        /*0020*/ 	.byte	0x00, 0x00, 0x00, 0x00


//--------------------- .nv.info._ZN3cub18CUB_300001_SM_10006detail10radix_sort29DeviceRadixSortOnesweepKernelINS1_5radix10policy_hubIddyE10Policy1000ELNS0_9SortOrderE0EddyiiNS1_21identity_decomposer_tEEEvPT5_SB_PT3_PKSC_PT1_PKSG_PT2_PKSK_T4_iiT6_ --------------------------
	.section	.nv.info._ZN3cub18CUB_300001_SM_10006detail10radix_sort29DeviceRadixSortOnesweepKernelINS1_5radix10policy_hubIddyE10Policy1000ELNS0_9SortOrderE0EddyiiNS1_21identity_decomposer_tEEEvPT5_SB_PT3_PKSC_PT1_PKSG_PT2_PKSK_T4_iiT6_,"",@"SHT_CUDA_INFO"
	.sectionflags	@""
	.align	4


	//----- nvinfo : EIATTR_CUDA_API_VERSION
	.align		4
        /*0000*/ 	.byte	0x04, 0x37
        /*0002*/ 	.short	(.L_143 - .L_142)
.L_142:
        /*0004*/ 	.word	0x00000082


	//----- nvinfo : EIATTR_KPARAM_INFO
	.align		4
.L_143:
        /*0008*/ 	.byte	0x04, 0x17
        /*000a*/ 	.short	(.L_145 - .L_144)
.L_144:
        /*000c*/ 	.word	0x00000000
        /*0010*/ 	.short	0x000b
        /*0012*/ 	.short	0x004c
        /*0014*/ 	.byte	0x00, 0xf0, 0x05, 0x00


	//----- nvinfo : EIATTR_KPARAM_INFO
	.align		4
.L_145:
        /*0018*/ 	.byte	0x04, 0x17
        /*001a*/ 	.short	(.L_147 - .L_146)
.L_146:
        /*001c*/ 	.word	0x00000000
        /*0020*/ 	.short	0x000a
        /*0022*/ 	.short	0x0048
        /*0024*/ 	.byte	0x00, 0xf0, 0x11, 0x00


	//----- nvinfo : EIATTR_KPARAM_INFO
	.align		4
.L_147:
        /*0028*/ 	.byte	0x04, 0x17
        /*002a*/ 	.short	(.L_149 - .L_148)
.L_148:
        /*002c*/ 	.word	0x00000000
        /*0030*/ 	.short	0x0009
        /*0032*/ 	.short	0x0044
        /*0034*/ 	.byte	0x00, 0xf0, 0x11, 0x00


	//----- nvinfo : EIATTR_KPARAM_INFO
	.align		4
.L_149:
        /*0038*/ 	.byte	0x04, 0x17
        /*003a*/ 	.short	(.L_151 - .L_150)
.L_150:
        /*003c*/ 	.word	0x00000000
        /*0040*/ 	.short	0x0008
        /*0042*/ 	.short	0x0040
        /*0044*/ 	.byte	0x00, 0xf0, 0x11, 0x00


	//----- nvinfo : EIATTR_KPARAM_INFO
	.align		4
.L_151:
        /*0048*/ 	.byte	0x04, 0x17
        /*004a*/ 	.short	(.L_153 - .L_152)
.L_152:
        /*004c*/ 	.word	0x00000000
        /*0050*/ 	.short	0x0007
        /*0052*/ 	.short	0x0038
        /*0054*/ 	.byte	0x00, 0xf5, 0x21, 0x00


	//----- nvinfo : EIATTR_KPARAM_INFO
	.align		4
.L_153:
        /*0058*/ 	.byte	0x04, 0x17
        /*005a*/ 	.short	(.L_155 - .L_154)
.L_154:
        /*005c*/ 	.word	0x00000000
        /*0060*/ 	.short	0x0006
        /*0062*/ 	.short	0x0030
        /*0064*/ 	.byte	0x00, 0xf5, 0x21, 0x00


	//----- nvinfo : EIATTR_KPARAM_INFO
	.align		4
.L_155:
        /*0068*/ 	.byte	0x04, 0x17
        /*006a*/ 	.short	(.L_157 - .L_156)
.L_156:
        /*006c*/ 	.word	0x00000000
        /*0070*/ 	.short	0x0005
        /*0072*/ 	.short	0x0028
        /*0074*/ 	.byte	0x00, 0xf5, 0x21, 0x00


	//----- nvinfo : EIATTR_KPARAM_INFO
	.align		4
.L_157:
        /*0078*/ 	.byte	0x04, 0x17
        /*007a*/ 	.short	(.L_159 - .L_158)
.L_158:
        /*007c*/ 	.word	0x00000000
        /*0080*/ 	.short	0x0004
        /*0082*/ 	.short	0x0020
        /*0084*/ 	.byte	0x00, 0xf5, 0x21, 0x00


	//----- nvinfo : EIATTR_KPARAM_INFO
	.align		4
.L_159:
        /*0088*/ 	.byte	0x04, 0x17
        /*008a*/ 	.short	(.L_161 - .L_160)
.L_160:
        /*008c*/ 	.word	0x00000000
        /*0090*/ 	.short	0x0003
        /*0092*/ 	.short	0x0018
        /*0094*/ 	.byte	0x00, 0xf5, 0x21, 0x00


	//----- nvinfo : EIATTR_KPARAM_INFO
	.align		4
.L_161:
        /*0098*/ 	.byte	0x04, 0x17
        /*009a*/ 	.short	(.L_163 - .L_162)
.L_162:
        /*009c*/ 	.word	0x00000000
        /*00a0*/ 	.short	0x0002
        /*00a2*/ 	.short	0x0010
        /*00a4*/ 	.byte	0x00, 0xf5, 0x21, 0x00


	//----- nvinfo : EIATTR_KPARAM_INFO
	.align		4
.L_163:
        /*00a8*/ 	.byte	0x04, 0x17
        /*00aa*/ 	.short	(.L_165 - .L_164)
.L_164:
        /*00ac*/ 	.word	0x00000000
        /*00b0*/ 	.short	0x0001
        /*00b2*/ 	.short	0x0008
        /*00b4*/ 	.byte	0x00, 0xf5, 0x21, 0x00


	//----- nvinfo : EIATTR_KPARAM_INFO
	.align		4
.L_165:
        /*00b8*/ 	.byte	0x04, 0x17
        /*00ba*/ 	.short	(.L_167 - .L_166)
.L_166:
        /*00bc*/ 	.word	0x00000000
        /*00c0*/ 	.short	0x0000
        /*00c2*/ 	.short	0x0000
        /*00c4*/ 	.byte	0x00, 0xf5, 0x21, 0x00


	//----- nvinfo : EIATTR_SPARSE_MMA_MASK
	.align		4
.L_167:
        /*00c8*/ 	.byte	0x03, 0x50
        /*00ca*/ 	.short	0x0000


	//----- nvinfo : EIATTR_MAXREG_COUNT
	.align		4
        /*00cc*/ 	.byte	0x03, 0x1b
        /*00ce*/ 	.short	0x00a8


	//----- nvinfo : EIATTR_NUM_BARRIERS
	.align		4
        /*00d0*/ 	.byte	0x02, 0x4c
        /*00d2*/ 	.byte	0x01
	.zero		1


	//----- nvinfo : EIATTR_MERCURY_ISA_VERSION
	.align		4
        /*00d4*/ 	.byte	0x03, 0x5f
        /*00d6*/ 	.short	0x0101


	//----- nvinfo : EIATTR_COOP_GROUP_MASK_REGIDS
	.align		4
        /*00d8*/ 	.byte	0x04, 0x29
        /*00da*/ 	.short	(.L_169 - .L_168)


	//   ....[0]....
.L_168:
        /*00dc*/ 	.word	0xffffffff


	//   ....[1]....
        /*00e0*/ 	.word	0x05000026


	//   ....[2]....
        /*00e4*/ 	.word	0xffffffff


	//   ....[3]....
        /*00e8*/ 	.word	0xffffffff


	//   ....[4]....
        /*00ec*/ 	.word	0xffffffff


	//   ....[5]....
        /*00f0*/ 	.word	0xffffffff


	//   ....[6]....
        /*00f4*/ 	.word	0xffffffff


	//   ....[7]....
        /*00f8*/ 	.word	0xffffffff


	//   ....[8]....
        /*00fc*/ 	.word	0xffffffff


	//   ....[9]....
        /*0100*/ 	.word	0xffffffff


	//   ....[10]....
        /*0104*/ 	.word	0xffffffff


	//   ....[11]....
        /*0108*/ 	.word	0xffffffff


	//   ....[12]....
        /*010c*/ 	.word	0xffffffff


	//   ....[13]....
        /*0110*/ 	.word	0xffffffff


	//   ....[14]....
        /*0114*/ 	.word	0xffffffff


	//   ....[15]....
        /*0118*/ 	.word	0xffffffff


	//   ....[16]....
        /*011c*/ 	.word	0xffffffff


	//   ....[17]....
        /*0120*/ 	.word	0xffffffff


	//   ....[18]....
        /*0124*/ 	.word	0xffffffff


	//   ....[19]....
        /*0128*/ 	.word	0xffffffff


	//   ....[20]....
        /*012c*/ 	.word	0xffffffff


	//   ....[21]....
        /*0130*/ 	.word	0xffffffff


	//   ....[22]....
        /*0134*/ 	.word	0xffffffff


	//   ....[23]....
        /*0138*/ 	.word	0xffffffff


	//   ....[24]....
        /*013c*/ 	.word	0xffffffff


	//   ....[25]....
        /*0140*/ 	.word	0xffffffff


	//   ....[26]....
        /*0144*/ 	.word	0xffffffff


	//   ....[27]....
        /*0148*/ 	.word	0xffffffff


	//   ....[28]....
        /*014c*/ 	.word	0xffffffff


	//   ....[29]....
        /*0150*/ 	.word	0xffffffff


	//   ....[30]....
        /*0154*/ 	.word	0xffffffff


	//   ....[31]....
        /*0158*/ 	.word	0xffffffff


	//   ....[32]....
        /*015c*/ 	.word	0xffffffff


	//   ....[33]....
        /*0160*/ 	.word	0xffffffff


	//   ....[34]....
        /*0164*/ 	.word	0xffffffff


	//   ....[35]....
        /*0168*/ 	.word	0xffffffff


	//   ....[36]....
        /*016c*/ 	.word	0xffffffff


	//   ....[37]....
        /*0170*/ 	.word	0xffffffff


	//   ....[38]....
        /*0174*/ 	.word	0xffffffff


	//   ....[39]....
        /*0178*/ 	.word	0xffffffff


	//   ....[40]....
        /*017c*/ 	.word	0xffffffff


	//   ....[41]....
        /*0180*/ 	.word	0xffffffff


	//   ....[42]....
        /*0184*/ 	.word	0xffffffff


	//   ....[43]....
        /*0188*/ 	.word	0xffffffff


	//   ....[44]....
        /*018c*/ 	.word	0xffffffff


	//   ....[45]....
        /*0190*/ 	.word	0xffffffff


	//   ....[46]....
        /*0194*/ 	.word	0xffffffff


	//   ....[47]....
        /*0198*/ 	.word	0xffffffff


	//   ....[48]....
        /*019c*/ 	.word	0xffffffff


	//   ....[49]....
        /*01a0*/ 	.word	0xffffffff


	//   ....[50]....
        /*01a4*/ 	.word	0xffffffff


	//   ....[51]....
        /*01a8*/ 	.word	0xffffffff


	//   ....[52]....
        /*01ac*/ 	.word	0xffffffff


	//   ....[53]....
        /*01b0*/ 	.word	0xffffffff


	//   ....[54]....
        /*01b4*/ 	.word	0xffffffff


	//   ....[55]....
        /*01b8*/ 	.word	0xffffffff


	//   ....[56]....
        /*01bc*/ 	.word	0xffffffff


	//   ....[57]....
        /*01c0*/ 	.word	0xffffffff


	//   ....[58]....
        /*01c4*/ 	.word	0xffffffff


	//   ....[59]....
        /*01c8*/ 	.word	0xffffffff


	//   ....[60]....
        /*01cc*/ 	.word	0xffffffff


	//   ....[61]....
        /*01d0*/ 	.word	0xffffffff


	//   ....[62]....
        /*01d4*/ 	.word	0xffffffff


	//   ....[63]....
        /*01d8*/ 	.word	0xffffffff


	//   ....[64]....
        /*01dc*/ 	.word	0xffffffff


	//   ....[65]....
        /*01e0*/ 	.word	0xffffffff


	//   ....[66]....
        /*01e4*/ 	.word	0xffffffff


	//   ....[67]....
        /*01e8*/ 	.word	0xffffffff


	//   ....[68]....
        /*01ec*/ 	.word	0xffffffff


	//   ....[69]....
        /*01f0*/ 	.word	0xffffffff


	//   ....[70]....
        /*01f4*/ 	.word	0xffffffff


	//   ....[71]....
        /*01f8*/ 	.word	0xffffffff


	//   ....[72]....
        /*01fc*/ 	.word	0xffffffff


	//   ....[73]....
        /*0200*/ 	.word	0xffffffff


	//   ....[74]....
        /*0204*/ 	.word	0xffffffff


	//   ....[75]....
        /*0208*/ 	.word	0xffffffff


	//   ....[76]....
        /*020c*/ 	.word	0xffffffff


	//   ....[77]....
        /*0210*/ 	.word	0xffffffff


	//   ....[78]....
        /*0214*/ 	.word	0xffffffff


	//   ....[79]....
        /*0218*/ 	.word	0xffffffff


	//   ....[80]....
        /*021c*/ 	.word	0xffffffff


	//   ....[81]....
        /*0220*/ 	.word	0xffffffff


	//   ....[82]....
        /*0224*/ 	.word	0xffffffff


	//   ....[83]....
        /*0228*/ 	.word	0xffffffff


	//   ....[84]....
        /*022c*/ 	.word	0xffffffff


	//   ....[85]....
        /*0230*/ 	.word	0xffffffff


	//   ....[86]....
        /*0234*/ 	.word	0xffffffff


	//   ....[87]....
        /*0238*/ 	.word	0xffffffff


	//   ....[88]....
        /*023c*/ 	.word	0xffffffff


	//   ....[89]....
        /*0240*/ 	.word	0xffffffff


	//   ....[90]....
        /*0244*/ 	.word	0xffffffff


	//   ....[91]....
        /*0248*/ 	.word	0xffffffff


	//   ....[92]....
        /*024c*/ 	.word	0xffffffff


	//   ....[93]....
        /*0250*/ 	.word	0xffffffff


	//   ....[94]....
        /*0254*/ 	.word	0xffffffff


	//   ....[95]....
        /*0258*/ 	.word	0xffffffff


	//   ....[96]....
        /*025c*/ 	.word	0xffffffff


	//   ....[97]....
        /*0260*/ 	.word	0xffffffff


	//   ....[98]....
        /*0264*/ 	.word	0xffffffff


	//   ....[99]....
        /*0268*/ 	.word	0xffffffff


	//   ....[100]....
        /*026c*/ 	.word	0xffffffff


	//   ....[101]....
        /*0270*/ 	.word	0xffffffff


	//   ....[102]....
        /*0274*/ 	.word	0xffffffff


	//   ....[103]....
        /*0278*/ 	.word	0xffffffff


	//   ....[104]....
        /*027c*/ 	.word	0xffffffff


	//   ....[105]....
        /*0280*/ 	.word	0xffffffff


	//   ....[106]....
        /*0284*/ 	.word	0xffffffff


	//   ....[107]....
        /*0288*/ 	.word	0xffffffff


	//   ....[108]....
        /*028c*/ 	.word	0xffffffff


	//   ....[109]....
        /*0290*/ 	.word	0xffffffff


	//   ....[110]....
        /*0294*/ 	.word	0xffffffff


	//   ....[111]....
        /*0298*/ 	.word	0xffffffff


	//   ....[112]....
        /*029c*/ 	.word	0xffffffff


	//   ....[113]....
        /*02a0*/ 	.word	0xffffffff


	//   ....[114]....
        /*02a4*/ 	.word	0xffffffff


	//   ....[115]....
        /*02a8*/ 	.word	0x05000004


	//   ....[116]....
        /*02ac*/ 	.word	0xffffffff


	//   ....[117]....
        /*02b0*/ 	.word	0xffffffff


	//   ....[118]....
        /*02b4*/ 	.word	0xffffffff


	//   ....[119]....
        /*02b8*/ 	.word	0xffffffff


	//   ....[120]....
        /*02bc*/ 	.word	0xffffffff


	//   ....[121]....
        /*02c0*/ 	.word	0xffffffff


	//   ....[122]....
        /*02c4*/ 	.word	0xffffffff


	//   ....[123]....
        /*02c8*/ 	.word	0xffffffff


	//   ....[124]....
        /*02cc*/ 	.word	0xffffffff


	//   ....[125]....
        /*02d0*/ 	.word	0xffffffff


	//   ....[126]....
        /*02d4*/ 	.word	0xffffffff


	//   ....[127]....
        /*02d8*/ 	.word	0xffffffff


	//   ....[128]....
        /*02dc*/ 	.word	0xffffffff


	//   ....[129]....
        /*02e0*/ 	.word	0xffffffff


	//   ....[130]....
        /*02e4*/ 	.word	0xffffffff


	//   ....[131]....
        /*02e8*/ 	.word	0xffffffff


	//   ....[132]....
        /*02ec*/ 	.word	0xffffffff


	//   ....[133]....
        /*02f0*/ 	.word	0xffffffff


	//   ....[134]....
        /*02f4*/ 	.word	0xffffffff


	//   ....[135]....
        /*02f8*/ 	.word	0xffffffff


	//   ....[136]....
        /*02fc*/ 	.word	0xffffffff


	//   ....[137]....
        /*0300*/ 	.word	0xffffffff


	//   ....[138]....
        /*0304*/ 	.word	0xffffffff


	//   ....[139]....
        /*0308*/ 	.word	0xffffffff


	//   ....[140]....
        /*030c*/ 	.word	0xffffffff


	//   ....[141]....
        /*0310*/ 	.word	0xffffffff


	//   ....[142]....
        /*0314*/ 	.word	0xffffffff


	//   ....[143]....
        /*0318*/ 	.word	0xffffffff


	//   ....[144]....
        /*031c*/ 	.word	0xffffffff


	//   ....[145]....
        /*0320*/ 	.word	0xffffffff


	//   ....[146]....
        /*0324*/ 	.word	0xffffffff


	//   ....[147]....
        /*0328*/ 	.word	0xffffffff


	//   ....[148]....
        /*032c*/ 	.word	0xffffffff


	//   ....[149]....
        /*0330*/ 	.word	0xffffffff


	//   ....[150]....
        /*0334*/ 	.word	0xffffffff


	//   ....[151]....
        /*0338*/ 	.word	0xffffffff


	//   ....[152]....
        /*033c*/ 	.word	0xffffffff


	//   ....[153]....
        /*0340*/ 	.word	0xffffffff


	//   ....[154]....
        /*0344*/ 	.word	0xffffffff


	//   ....[155]....
        /*0348*/ 	.word	0xffffffff


	//   ....[156]....
        /*034c*/ 	.word	0xffffffff


	//   ....[157]....
        /*0350*/ 	.word	0xffffffff


	//   ....[158]....
        /*0354*/ 	.word	0xffffffff


	//   ....[159]....
        /*0358*/ 	.word	0xffffffff


	//   ....[160]....
        /*035c*/ 	.word	0xffffffff


	//   ....[161]....
        /*0360*/ 	.word	0xffffffff


	//   ....[162]....
        /*0364*/ 	.word	0xffffffff


	//   ....[163]....
        /*0368*/ 	.word	0xffffffff


	//   ....[164]....
        /*036c*/ 	.word	0x05000046


	//   ....[165]....
        /*0370*/ 	.word	0x05000046


	//   ....[166]....
        /*0374*/ 	.word	0x05000046


	//   ....[167]....
        /*0378*/ 	.word	0x05000046


	//   ....[168]....
        /*037c*/ 	.word	0x05000046


	//----- nvinfo : EIATTR_COOP_GROUP_INSTR_OFFSETS
	.align		4
.L_169:
        /*0380*/ 	.byte	0x04, 0x28
        /*0382*/ 	.short	(.L_171 - .L_170)


	//   ....[0]....
.L_170:
        /*0384*/ 	.word	0x000014b0


	//   ....[1]....
        /*0388*/ 	.word	0x00001c90


	//   ....[2]....
        /*038c*/ 	.word	0x00002f80


	//   ....[3]....
        /*0390*/ 	.word	0x00002fa0


	//   ....[4]....
        /*0394*/ 	.word	0x00002fc0


	//   ....[5]....
        /*0398*/ 	.word	0x00002fe0


	//   ....[6]....
        /*039c*/ 	.word	0x00003000


	//   ....[7]....
        /*03a0*/ 	.word	0x000034a0


	//   ....[8]....
        /*03a4*/ 	.word	0x000034b0


	//   ....[9]....
        /*03a8*/ 	.word	0x000034d0


	//   ....[10]....
        /*03ac*/ 	.word	0x000034f0


	//   ....[11]....
        /*03b0*/ 	.word	0x00003540


	//   ....[12]....
        /*03b4*/ 	.word	0x00003570


	//   ....[13]....
        /*03b8*/ 	.word	0x000035b0


	//   ....[14]....
        /*03bc*/ 	.word	0x000035d0


	//   ....[15]....
        /*03c0*/ 	.word	0x000036d0


	//   ....[16]....
        /*03c4*/ 	.word	0x000036e0


	//   ....[17]....
        /*03c8*/ 	.word	0x00003700


	//   ....[18]....
        /*03cc*/ 	.word	0x00003740


	//   ....[19]....
        /*03d0*/ 	.word	0x00003770


	//   ....[20]....
        /*03d4*/ 	.word	0x000037b0


	//   ....[21]....
        /*03d8*/ 	.word	0x000037d0


	//   ....[22]....
        /*03dc*/ 	.word	0x000037f0


	//   ....[23]....
        /*03e0*/ 	.word	0x00003830


	//   ....[24]....
        /*03e4*/ 	.word	0x00003910


	//   ....[25]....
        /*03e8*/ 	.word	0x00003920


	//   ....[26]....
        /*03ec*/ 	.word	0x00003940


	//   ....[27]....
        /*03f0*/ 	.word	0x00003980


	//   ....[28]....
        /*03f4*/ 	.word	0x000039b0


	//   ....[29]....
        /*03f8*/ 	.word	0x000039f0


	//   ....[30]....
        /*03fc*/ 	.word	0x00003a10


	//   ....[31]....
        /*0400*/ 	.word	0x00003a30


	//   ....[32]....
        /*0404*/ 	.word	0x00003a70


	//   ....[33]....
        /*0408*/ 	.word	0x00003b50


	//   ....[34]....
        /*040c*/ 	.word	0x00003b60


	//   ....[35]....
        /*0410*/ 	.word	0x00003b90


	//   ....[36]....
        /*0414*/ 	.word	0x00003bb0


	//   ....[37]....
        /*0418*/ 	.word	0x00003c00


	//   ....[38]....
        /*041c*/ 	.word	0x00003c20


	//   ....[39]....
        /*0420*/ 	.word	0x00003c60


	//   ....[40]....
        /*0424*/ 	.word	0x00003c80


	//   ....[41]....
        /*0428*/ 	.word	0x00003cd0


	//   ....[42]....
        /*042c*/ 	.word	0x00003d90


	//   ....[43]....
        /*0430*/ 	.word	0x00003da0


	//   ....[44]....
        /*0434*/ 	.word	0x00003dd0


	//   ....[45]....
        /*0438*/ 	.word	0x00003e00


	//   ....[46]....
        /*043c*/ 	.word	0x00003e50


	//   ....[47]....
        /*0440*/ 	.word	0x00003e60


	//   ....[48]....
        /*0444*/ 	.word	0x00003ea0


	//   ....[49]....
        /*0448*/ 	.word	0x00003ed0


	//   ....[50]....
        /*044c*/ 	.word	0x00003f00


	//   ....[51]....
        /*0450*/ 	.word	0x00003fd0


	//   ....[52]....
        /*0454*/ 	.word	0x00003fe0


	//   ....[53]....
        /*0458*/ 	.word	0x00004030


	//   ....[54]....
        /*045c*/ 	.word	0x00004060


	//   ....[55]....
        /*0460*/ 	.word	0x00004090


	//   ....[56]....
        /*0464*/ 	.word	0x000040c0


	//   ....[57]....
        /*0468*/ 	.word	0x000040f0


	//   ....[58]....
        /*046c*/ 	.word	0x00004120


	//   ....[59]....
        /*0470*/ 	.word	0x00004150


	//   ....[60]....
        /*0474*/ 	.word	0x00004210


	//   ....[61]....
        /*0478*/ 	.word	0x00004220


	//   ....[62]....
        /*047c*/ 	.word	0x00004270


	//   ....[63]....
        /*0480*/ 	.word	0x000042a0


	//   ....[64]....
        /*0484*/ 	.word	0x000042d0


	//   ....[65]....
        /*0488*/ 	.word	0x00004300


	//   ....[66]....
        /*048c*/ 	.word	0x00004330


	//   ....[67]....
        /*0490*/ 	.word	0x00004360


	//   ....[68]....
        /*0494*/ 	.word	0x00004390


	//   ....[69]....
        /*0498*/ 	.word	0x00004430


	//   ....[70]....
        /*049c*/ 	.word	0x00004450


	//   ....[71]....
        /*04a0*/ 	.word	0x00004460


	//   ....[72]....
        /*04a4*/ 	.word	0x000044b0


	//   ....[73]....
        /*04a8*/ 	.word	0x000044e0


	//   ....[74]....
        /*04ac*/ 	.word	0x00004510


	//   ....[75]....
        /*04b0*/ 	.word	0x00004540


	//   ....[76]....
        /*04b4*/ 	.word	0x00004570


	//   ....[77]....
        /*04b8*/ 	.word	0x000045a0


	//   ....[78]....
        /*04bc*/ 	.word	0x00004670


	//   ....[79]....
        /*04c0*/ 	.word	0x00004690


	//   ....[80]....
        /*04c4*/ 	.word	0x000046a0


	//   ....[81]....
        /*04c8*/ 	.word	0x000046f0


	//   ....[82]....
        /*04cc*/ 	.word	0x00004720


	//   ....[83]....
        /*04d0*/ 	.word	0x00004750


	//   ....[84]....
        /*04d4*/ 	.word	0x00004780


	//   ....[85]....
        /*04d8*/ 	.word	0x000047b0


	//   ....[86]....
        /*04dc*/ 	.word	0x000047e0


	//   ....[87]....
        /*04e0*/ 	.word	0x000048b0


	//   ....[88]....
        /*04e4*/ 	.word	0x000048d0


	//   ....[89]....
        /*04e8*/ 	.word	0x000048e0


	//   ....[90]....
        /*04ec*/ 	.word	0x00004930


	//   ....[91]....
        /*04f0*/ 	.word	0x00004960


	//   ....[92]....
        /*04f4*/ 	.word	0x00004990


	//   ....[93]....
        /*04f8*/ 	.word	0x000049c0


	//   ....[94]....
        /*04fc*/ 	.word	0x000049f0


	//   ....[95]....
        /*0500*/ 	.word	0x00004a20


	//   ....[96]....
        /*0504*/ 	.word	0x00004b00


	//   ....[97]....
        /*0508*/ 	.word	0x00004b20


	//   ....[98]....
        /*050c*/ 	.word	0x00004b30


	//   ....[99]....
        /*0510*/ 	.word	0x00004b80


	//   ....[100]....
        /*0514*/ 	.word	0x00004bb0


	//   ....[101]....
        /*0518*/ 	.word	0x00004be0


	//   ....[102]....
        /*051c*/ 	.word	0x00004c10


	//   ....[103]....
        /*0520*/ 	.word	0x00004c40


	//   ....[104]....
        /*0524*/ 	.word	0x00004c70


	//   ....[105]....
        /*0528*/ 	.word	0x00004d40


	//   ....[106]....
        /*052c*/ 	.word	0x00004d60


	//   ....[107]....
        /*0530*/ 	.word	0x00004d70


	//   ....[108]....
        /*0534*/ 	.word	0x00004dc0


	//   ....[109]....
        /*0538*/ 	.word	0x00004df0


	//   ....[110]....
        /*053c*/ 	.word	0x00004e20


	//   ....[111]....
        /*0540*/ 	.word	0x00004e50


	//   ....[112]....
        /*0544*/ 	.word	0x00004e80


	//   ....[113]....
        /*0548*/ 	.word	0x00004eb0


	//   ....[114]....
        /*054c*/ 	.word	0x00004f70


	//   ....[115]....
        /*0550*/ 	.word	0x000053c0


	//   ....[116]....
        /*0554*/ 	.word	0x00005730


	//   ....[117]....
        /*0558*/ 	.word	0x00005880


	//   ....[118]....
        /*055c*/ 	.word	0x000059d0


	//   ....[119]....
        /*0560*/ 	.word	0x00005b20


	//   ....[120]....
        /*0564*/ 	.word	0x00005c70


	//   ....[121]....
        /*0568*/ 	.word	0x00005dc0


	//   ....[122]....
        /*056c*/ 	.word	0x00005f10


	//   ....[123]....
        /*0570*/ 	.word	0x00006060


	//   ....[124]....
        /*0574*/ 	.word	0x000061b0


	//   ....[125]....
        /*0578*/ 	.word	0x00006300


	//   ....[126]....
        /*057c*/ 	.word	0x00006450


	//   ....[127]....
        /*0580*/ 	.word	0x000065a0


	//   ....[128]....
        /*0584*/ 	.word	0x00006810


	//   ....[129]....
        /*0588*/ 	.word	0x000069e0


	//   ....[130]....
        /*058c*/ 	.word	0x00006bb0


	//   ....[131]....
        /*0590*/ 	.word	0x00006d80


	//   ....[132]....
        /*0594*/ 	.word	0x00006f50


	//   ....[133]....
        /*0598*/ 	.word	0x00007120


	//   ....[134]....
        /*059c*/ 	.word	0x000072f0


	//   ....[135]....
        /*05a0*/ 	.word	0x000074b0


	//   ....[136]....
        /*05a4*/ 	.word	0x00007660


	//   ....[137]....
        /*05a8*/ 	.word	0x00007810


	//   ....[138]....
        /*05ac*/ 	.word	0x000079c0


	//   ....[139]....
        /*05b0*/ 	.word	0x00007b70


	//   ....[140]....
        /*05b4*/ 	.word	0x000086a0


	//   ....[141]....
        /*05b8*/ 	.word	0x00008720


	//   ....[142]....
        /*05bc*/ 	.word	0x000087a0


	//   ....[143]....
        /*05c0*/ 	.word	0x00008820


	//   ....[144]....
        /*05c4*/ 	.word	0x000088a0


	//   ....[145]....
        /*05c8*/ 	.word	0x00008920


	//   ....[146]....
        /*05cc*/ 	.word	0x000089a0


	//   ....[147]....
        /*05d0*/ 	.word	0x00008a20


	//   ....[148]....
        /*05d4*/ 	.word	0x00008aa0


	//   ....[149]....
        /*05d8*/ 	.word	0x00008b20


	//   ....[150]....
        /*05dc*/ 	.word	0x00008ba0


	//   ....[151]....
        /*05e0*/ 	.word	0x00008c20


	//   ....[152]....
        /*05e4*/ 	.word	0x00008da0


	//   ....[153]....
        /*05e8*/ 	.word	0x00008e50


	//   ....[154]....
        /*05ec*/ 	.word	0x00008f00


	//   ....[155]....
        /*05f0*/ 	.word	0x00008fc0


	//   ....[156]....
        /*05f4*/ 	.word	0x00009070


	//   ....[157]....
        /*05f8*/ 	.word	0x00009130


	//   ....[158]....
        /*05fc*/ 	.word	0x000091e0


	//   ....[159]....
        /*0600*/ 	.word	0x000092a0


	//   ....[160]....
        /*0604*/ 	.word	0x00009350


	//   ....[161]....
        /*0608*/ 	.word	0x00009410


	//   ....[162]....
        /*060c*/ 	.word	0x000094c0


	//   ....[163]....
        /*0610*/ 	.word	0x00009560


	//   ....[164]....
        /*0614*/ 	.word	0x000095d0


	//   ....[165]....
        /*0618*/ 	.word	0x00009640


	//   ....[166]....
        /*061c*/ 	.word	0x000096b0


	//   ....[167]....
        /*0620*/ 	.word	0x00009720


	//   ....[168]....
        /*0624*/ 	.word	0x00009790


	//----- nvinfo : EIATTR_VRC_CTA_INIT_COUNT
	.align		4
.L_171:
        /*0628*/ 	.byte	0x02, 0x4a
	.zero		1
	.zero		1


	//----- nvinfo : EIATTR_EXIT_INSTR_OFFSETS
	.align		4
        /*062c*/ 	.byte	0x04, 0x1c
        /*062e*/ 	.short	(.L_173 - .L_172)


	//   ....[0]....
.L_172:
        /*0630*/ 	.word	0x00002b10


	//   ....[1]....
        /*0634*/ 	.word	0x00002d80


	//   ....[2]....
        /*0638*/ 	.word	0x00002da0


	//   ....[3]....
        /*063c*/ 	.word	0x00008c30


	//   ....[4]....
        /*0640*/ 	.word	0x00009570


	//----- nvinfo : EIATTR_MAX_THREADS
	.align		4
.L_173:
        /*0644*/ 	.byte	0x04, 0x05
        /*0646*/ 	.short	(.L_175 - .L_174)
.L_174:
        /*0648*/ 	.word	0x00000180
        /*064c*/ 	.word	0x00000001
        /*0650*/ 	.word	0x00000001


	//----- nvinfo : EIATTR_CRS_STACK_SIZE
	.align		4
.L_175:
        /*0654*/ 	.byte	0x04, 0x1e
        /*0656*/ 	.short	(.L_177 - .L_176)
.L_176:
        /*0658*/ 	.word	0x00000000


	//----- nvinfo : EIATTR_CBANK_PARAM_SIZE
	.align		4
.L_177:
        /*065c*/ 	.byte	0x03, 0x19
        /*065e*/ 	.short	0x004d


	//----- nvinfo : EIATTR_PARAM_CBANK
	.align		4
        /*0660*/ 	.byte	0x04, 0x0a
        /*0662*/ 	.short	(.L_179 - .L_178)
	.align		4
.L_178:
        /*0664*/ 	.word	index@(.nv.constant0._ZN3cub18CUB_300001_SM_10006detail10radix_sort29DeviceRadixSortOnesweepKernelINS1_5radix10policy_hubIddyE10Policy1000ELNS0_9SortOrderE0EddyiiNS1_21identity_decomposer_tEEEvPT5_SB_PT3_PKSC_PT1_PKSG_PT2_PKSK_T4_iiT6_)
        /*0668*/ 	.short	0x0380
        /*066a*/ 	.short	0x004d


	//----- nvinfo : EIATTR_SW_WAR
	.align		4
.L_179:
        /*066c*/ 	.byte	0x04, 0x36
        /*066e*/ 	.short	(.L_181 - .L_180)
.L_180:
        /*0670*/ 	.word	0x00000008
.L_181:


//--------------------- .nv.info._ZN3cub18CUB_300001_SM_10006detail10radix_sort33DeviceRadixSortExclusiveSumKernelINS1_5radix10policy_hubIddyE10Policy1000EyEEvPT0_ --------------------------
	.section	.nv.info._ZN3cub18CUB_300001_SM_10006detail10radix_sort33DeviceRadixSortExclusiveSumKernelINS1_5radix10policy_hubIddyE10Policy1000EyEEvPT0_,"",@"SHT_CUDA_INFO"
	.sectionflags	@""
	.align	4


	//----- nvinfo : EIATTR_CUDA_API_VERSION
	.align		4
        /*0000*/ 	.byte	0x04, 0x37
        /*0002*/ 	.short	(.L_183 - .L_182)
.L_182:
        /*0004*/ 	.word	0x00000082


	//----- nvinfo : EIATTR_KPARAM_INFO
	.align		4
.L_183:
        /*0008*/ 	.byte	0x04, 0x17
        /*000a*/ 	.short	(.L_185 - .L_184)
.L_184:
        /*000c*/ 	.word	0x00000000
        /*0010*/ 	.short	0x0000
        /*0012*/ 	.short	0x0000
        /*0014*/ 	.byte	0x00, 0xf5, 0x21, 0x00


	//----- nvinfo : EIATTR_SPARSE_MMA_MASK
	.align		4
.L_185:
        /*0018*/ 	.byte	0x03, 0x50
        /*001a*/ 	.short	0x0000


	//----- nvinfo : EIATTR_MAXREG_COUNT
	.align		4
        /*001c*/ 	.byte	0x03, 0x1b
        /*001e*/ 	.short	0x00ff


	//----- nvinfo : EIATTR_NUM_BARRIERS
	.align		4
        /*0020*/ 	.byte	0x02, 0x4c
        /*0022*/ 	.byte	0x01
	.zero		1


	//----- nvinfo : EIATTR_MERCURY_ISA_VERSION
	.align		4
        /*0024*/ 	.byte	0x03, 0x5f
        /*0026*/ 	.short	0x0101


	//----- nvinfo : EIATTR_COOP_GROUP_MASK_REGIDS
	.align		4
        /*0028*/ 	.byte	0x04, 0x29
        /*002a*/ 	.short	(.L_187 - .L_186)


	//   ....[0]....
.L_186:
        /*002c*/ 	.word	0xffffffff


	//   ....[1]....
        /*0030*/ 	.word	0xffffffff


	//   ....[2]....
        /*0034*/ 	.word	0xffffffff


	//   ....[3]....
        /*0038*/ 	.word	0xffffffff


	//   ....[4]....
        /*003c*/ 	.word	0xffffffff


	//   ....[5]....
        /*0040*/ 	.word	0xffffffff


	//   ....[6]....
        /*0044*/ 	.word	0xffffffff


	//   ....[7]....
        /*0048*/ 	.word	0xffffffff


	//   ....[8]....
        /*004c*/ 	.word	0xffffffff


	//   ....[9]....
        /*0050*/ 	.word	0xffffffff


	//   ....[10]....
        /*0054*/ 	.word	0x05000015


	//   ....[11]....
        /*0058*/ 	.word	0x05000015


	//   ....[12]....
        /*005c*/ 	.word	0x05000015


	//   ....[13]....
        /*0060*/ 	.word	0x05000015


	//   ....[14]....
        /*0064*/ 	.word	0x05000015


	//   ....[15]....
        /*0068*/ 	.word	0x05000015


	//   ....[16]....
        /*006c*/ 	.word	0x05000015


	//   ....[17]....
        /*0070*/ 	.word	0x05000015


	//   ....[18]....
        /*0074*/ 	.word	0x05000015


	//   ....[19]....
        /*0078*/ 	.word	0x05000015


	//----- nvinfo : EIATTR_COOP_GROUP_INSTR_OFFSETS
	.align		4
.L_187:
        /*007c*/ 	.byte	0x04, 0x28
        /*007e*/ 	.short	(.L_189 - .L_188)


	//   ....[0]....
.L_188:
        /*0080*/ 	.word	0x00000250


	//   ....[1]....
        /*0084*/ 	.word	0x00000260


	//   ....[2]....
        /*0088*/ 	.word	0x000002a0


	//   ....[3]....
        /*008c*/ 	.word	0x000002c0


	//   ....[4]....
        /*0090*/ 	.word	0x00000310


	//   ....[5]....
        /*0094*/ 	.word	0x00000320


	//   ....[6]....
        /*0098*/ 	.word	0x00000360


	//   ....[7]....
        /*009c*/ 	.word	0x00000380


	//   ....[8]....
        /*00a0*/ 	.word	0x000003d0


	//   ....[9]....
        /*00a4*/ 	.word	0x000003e0


	//   ....[10]....
        /*00a8*/ 	.word	0x00000660


	//   ....[11]....
        /*00ac*/ 	.word	0x000006b0


	//   ....[12]....
        /*00b0*/ 	.word	0x00000740


	//   ....[13]....
        /*00b4*/ 	.word	0x00000790


	//   ....[14]....
        /*00b8*/ 	.word	0x00000820


	//   ....[15]....
        /*00bc*/ 	.word	0x00000870


	//   ....[16]....
        /*00c0*/ 	.word	0x00000900


	//   ....[17]....
        /*00c4*/ 	.word	0x00000950


	//   ....[18]....
        /*00c8*/ 	.word	0x000009e0


	//   ....[19]....
        /*00cc*/ 	.word	0x00000a30


	//----- nvinfo : EIATTR_VRC_CTA_INIT_COUNT
	.align		4
.L_189:
        /*00d0*/ 	.byte	0x02, 0x4a
	.zero		1
	.zero		1


	//----- nvinfo : EIATTR_EXIT_INSTR_OFFSETS
	.align		4
        /*00d4*/ 	.byte	0x04, 0x1c
        /*00d6*/ 	.short	(.L_191 - .L_190)


	//   ....[0]....
.L_190:
        /*00d8*/ 	.word	0x000005d0


	//   ....[1]....
        /*00dc*/ 	.word	0x00000600


	//----- nvinfo : EIATTR_CRS_STACK_SIZE
	.align		4
.L_191:
        /*00e0*/ 	.byte	0x04, 0x1e
        /*00e2*/ 	.short	(.L_193 - .L_192)
.L_192:
        /*00e4*/ 	.word	0x00000000


	//----- nvinfo : EIATTR_CBANK_PARAM_SIZE
	.align		4
.L_193:
        /*00e8*/ 	.byte	0x03, 0x19
        /*00ea*/ 	.short	0x0008


	//----- nvinfo : EIATTR_PARAM_CBANK
	.align		4
        /*00ec*/ 	.byte	0x04, 0x0a
        /*00ee*/ 	.short	(.L_195 - .L_194)
	.align		4
.L_194:
        /*00f0*/ 	.word	index@(.nv.constant0._ZN3cub18CUB_300001_SM_10006detail10radix_sort33DeviceRadixSortExclusiveSumKernelINS1_5radix10policy_hubIddyE10Policy1000EyEEvPT0_)
        /*00f4*/ 	.short	0x0380
        /*00f6*/ 	.short	0x0008


	//----- nvinfo : EIATTR_SW_WAR
	.align		4
.L_195:
        /*00f8*/ 	.byte	0x04, 0x36
        /*00fa*/ 	.short	(.L_197 - .L_196)
.L_196:
        /*00fc*/ 	.word	0x00000008
.L_197:


//--------------------- .nv.info._ZN3cub18CUB_300001_SM_10006detail10radix_sort30DeviceRadixSortHistogramKernelINS1_5radix10policy_hubIddyE10Policy1000ELNS0_9SortOrderE0EdyNS1_21identity_decomposer_tEEEvPT2_PKT1_SA_iiT3_ --------------------------
	.section	.nv.info._ZN3cub18CUB_300001_SM_10006detail10radix_sort30DeviceRadixSortHistogramKernelINS1_5radix10policy_hubIddyE10Policy1000ELNS0_9SortOrderE0EdyNS1_21identity_decomposer_tEEEvPT2_PKT1_SA_iiT3_,"",@"SHT_CUDA_INFO"
	.sectionflags	@""
	.align	4


	//----- nvinfo : EIATTR_CUDA_API_VERSION
	.align		4
        /*0000*/ 	.byte	0x04, 0x37
        /*0002*/ 	.short	(.L_199 - .L_198)
.L_198:
        /*0004*/ 	.word	0x00000082


	//----- nvinfo : EIATTR_KPARAM_INFO
	.align		4
.L_199:
        /*0008*/ 	.byte	0x04, 0x17
        /*000a*/ 	.short	(.L_201 - .L_200)
.L_200:
        /*000c*/ 	.word	0x00000000
        /*0010*/ 	.short	0x0005
        /*0012*/ 	.short	0x0020
        /*0014*/ 	.byte	0x00, 0xf0, 0x05, 0x00


	//----- nvinfo : EIATTR_KPARAM_INFO
	.align		4
.L_201:
        /*0018*/ 	.byte	0x04, 0x17
        /*001a*/ 	.short	(.L_203 - .L_202)
.L_202:
        /*001c*/ 	.word	0x00000000
        /*0020*/ 	.short	0x0004
        /*0022*/ 	.short	0x001c
        /*0024*/ 	.byte	0x00, 0xf0, 0x11, 0x00


	//----- nvinfo : EIATTR_KPARAM_INFO
	.align		4
.L_203:
        /*0028*/ 	.byte	0x04, 0x17
        /*002a*/ 	.short	(.L_205 - .L_204)
.L_204:
        /*002c*/ 	.word	0x00000000
        /*0030*/ 	.short	0x0003
        /*0032*/ 	.short	0x0018
        /*0034*/ 	.byte	0x00, 0xf0, 0x11, 0x00


	//----- nvinfo : EIATTR_KPARAM_INFO
	.align		4
.L_205:
        /*0038*/ 	.byte	0x04, 0x17
        /*003a*/ 	.short	(.L_207 - .L_206)
.L_206:
        /*003c*/ 	.word	0x00000000
        /*0040*/ 	.short	0x0002
        /*0042*/ 	.short	0x0010
        /*0044*/ 	.byte	0x00, 0xf0, 0x21, 0x00


	//----- nvinfo : EIATTR_KPARAM_INFO
	.align		4
.L_207:
        /*0048*/ 	.byte	0x04, 0x17
        /*004a*/ 	.short	(.L_209 - .L_208)
.L_208:
        /*004c*/ 	.word	0x00000000
        /*0050*/ 	.short	0x0001
        /*0052*/ 	.short	0x0008
        /*0054*/ 	.byte	0x00, 0xf5, 0x21, 0x00


	//----- nvinfo : EIATTR_KPARAM_INFO
	.align		4
.L_209:
        /*0058*/ 	.byte	0x04, 0x17
        /*005a*/ 	.short	(.L_211 - .L_210)
.L_210:
        /*005c*/ 	.word	0x00000000
        /*0060*/ 	.short	0x0000
        /*0062*/ 	.short	0x0000
        /*0064*/ 	.byte	0x00, 0xf5, 0x21, 0x00


	//----- nvinfo : EIATTR_SPARSE_MMA_MASK
	.align		4
.L_211:
        /*0068*/ 	.byte	0x03, 0x50
        /*006a*/ 	.short	0x0000


	//----- nvinfo : EIATTR_MAXREG_COUNT
	.align		4
        /*006c*/ 	.byte	0x03, 0x1b
        /*006e*/ 	.short	0x00ff


	//----- nvinfo : EIATTR_NUM_BARRIERS
	.align		4
        /*0070*/ 	.byte	0x02, 0x4c
        /*0072*/ 	.byte	0x01
	.zero		1


	//----- nvinfo : EIATTR_MERCURY_ISA_VERSION
	.align		4
        /*0074*/ 	.byte	0x03, 0x5f
        /*0076*/ 	.short	0x0101


	//----- nvinfo : EIATTR_VRC_CTA_INIT_COUNT
	.align		4
        /*0078*/ 	.byte	0x02, 0x4a
	.zero		1
	.zero		1


	//----- nvinfo : EIATTR_EXIT_INSTR_OFFSETS
	.align		4
        /*007c*/ 	.byte	0x04, 0x1c
        /*007e*/ 	.short	(.L_213 - .L_212)


	//   ....[0]....
.L_212:
        /*0080*/ 	.word	0x00000040


	//   ....[1]....
        /*0084*/ 	.word	0x000039b0


	//----- nvinfo : EIATTR_MAX_THREADS
	.align		4
.L_213:
        /*0088*/ 	.byte	0x04, 0x05
        /*008a*/ 	.short	(.L_215 - .L_214)
.L_214:
        /*008c*/ 	.word	0x00000080
        /*0090*/ 	.word	0x00000001
        /*0094*/ 	.word	0x00000001


	//----- nvinfo : EIATTR_CRS_STACK_SIZE
	.align		4
.L_215:
        /*0098*/ 	.byte	0x04, 0x1e
        /*009a*/ 	.short	(.L_217 - .L_216)
.L_216:
        /*009c*/ 	.word	0x00000000


	//----- nvinfo : EIATTR_CBANK_PARAM_SIZE
	.align		4
.L_217:
        /*00a0*/ 	.byte	0x03, 0x19
        /*00a2*/ 	.short	0x0021


	//----- nvinfo : EIATTR_PARAM_CBANK
	.align		4
        /*00a4*/ 	.byte	0x04, 0x0a
        /*00a6*/ 	.short	(.L_219 - .L_218)
	.align		4
.L_218:
        /*00a8*/ 	.word	index@(.nv.constant0._ZN3cub18CUB_300001_SM_10006detail10radix_sort30DeviceRadixSortHistogramKernelINS1_5radix10policy_hubIddyE10Policy1000ELNS0_9SortOrderE0EdyNS1_21identity_decomposer_tEEEvPT2_PKT1_SA_iiT3_)
        /*00ac*/ 	.short	0x0380
        /*00ae*/ 	.short	0x0021


	//----- nvinfo : EIATTR_SW_WAR
	.align		4
.L_219:
        /*00b0*/ 	.byte	0x04, 0x36
        /*00b2*/ 	.short	(.L_221 - .L_220)
.L_220:
        /*00b4*/ 	.word	0x00000008
.L_221:


//--------------------- .nv.info._ZN3cub18CUB_300001_SM_10006detail10radix_sort31DeviceRadixSortSingleTileKernelINS1_5radix10policy_hubIddyE10Policy1000ELNS0_9SortOrderE0EddyNS1_21identity_decomposer_tEEEvPKT1_PSA_PKT2_PSE_T3_iiT4_ --------------------------
	.section	.nv.info._ZN3cub18CUB_300001_SM_10006detail10radix_sort31DeviceRadixSortSingleTileKernelINS1_5radix10policy_hubIddyE10Policy1000ELNS0_9SortOrderE0EddyNS1_21identity_decomposer_tEEEvPKT1_PSA_PKT2_PSE_T3_iiT4_,"",@"SHT_CUDA_INFO"
	.sectionflags	@""
	.align	4


	//----- nvinfo : EIATTR_CUDA_API_VERSION
	.align		4
        /*0000*/ 	.byte	0x04, 0x37
        /*0002*/ 	.short	(.L_223 - .L_222)
.L_222:
        /*0004*/ 	.word	0x00000082


	//----- nvinfo : EIATTR_KPARAM_INFO
	.align		4
.L_223:
        /*0008*/ 	.byte	0x04, 0x17
        /*000a*/ 	.short	(.L_225 - .L_224)
.L_224:
        /*000c*/ 	.word	0x00000000
        /*0010*/ 	.short	0x0007
        /*0012*/ 	.short	0x0030
        /*0014*/ 	.byte	0x00, 0xf0, 0x05, 0x00


	//----- nvinfo : EIATTR_KPARAM_INFO
	.align		4
.L_225:
        /*0018*/ 	.byte	0x04, 0x17
        /*001a*/ 	.short	(.L_227 - .L_226)
.L_226:
        /*001c*/ 	.word	0x00000000
        /*0020*/ 	.short	0x0006
        /*0022*/ 	.short	0x002c
        /*0024*/ 	.byte	0x00, 0xf0, 0x11, 0x00


	//----- nvinfo : EIATTR_KPARAM_INFO
	.align		4
.L_227:
        /*0028*/ 	.byte	0x04, 0x17
        /*002a*/ 	.short	(.L_229 - .L_228)
.L_228:
        /*002c*/ 	.word	0x00000000
        /*0030*/ 	.short	0x0005
        /*0032*/ 	.short	0x0028
        /*0034*/ 	.byte	0x00, 0xf0, 0x11, 0x00


	//----- nvinfo : EIATTR_KPARAM_INFO
	.align		4
.L_229:
        /*0038*/ 	.byte	0x04, 0x17
        /*003a*/ 	.short	(.L_231 - .L_230)
.L_230:
        /*003c*/ 	.word	0x00000000
        /*0040*/ 	.short	0x0004
        /*0042*/ 	.short	0x0020
        /*0044*/ 	.byte	0x00, 0xf0, 0x21, 0x00


	//----- nvinfo : EIATTR_KPARAM_INFO
	.align		4
.L_231:
        /*0048*/ 	.byte	0x04, 0x17
        /*004a*/ 	.short	(.L_233 - .L_232)
.L_232:
        /*004c*/ 	.word	0x00000000
        /*0050*/ 	.short	0x0003
        /*0052*/ 	.short	0x0018
        /*0054*/ 	.byte	0x00, 0xf5, 0x21, 0x00


	//----- nvinfo : EIATTR_KPARAM_INFO
	.align		4
.L_233:
        /*0058*/ 	.byte	0x04, 0x17
        /*005a*/ 	.short	(.L_235 - .L_234)
.L_234:
        /*005c*/ 	.word	0x00000000
        /*0060*/ 	.short	0x0002
        /*0062*/ 	.short	0x0010
        /*0064*/ 	.byte	0x00, 0xf5, 0x21, 0x00


	//----- nvinfo : EIATTR_KPARAM_INFO
	.align		4
.L_235:
        /*0068*/ 	.byte	0x04, 0x17
        /*006a*/ 	.short	(.L_237 - .L_236)
.L_236:
        /*006c*/ 	.word	0x00000000
        /*0070*/ 	.short	0x0001
        /*0072*/ 	.short	0x0008
        /*0074*/ 	.byte	0x00, 0xf5, 0x21, 0x00


	//----- nvinfo : EIATTR_KPARAM_INFO
	.align		4
.L_237:
        /*0078*/ 	.byte	0x04, 0x17
        /*007a*/ 	.short	(.L_239 - .L_238)
.L_238:
        /*007c*/ 	.word	0x00000000
        /*0080*/ 	.short	0x0000
        /*0082*/ 	.short	0x0000
        /*0084*/ 	.byte	0x00, 0xf5, 0x21, 0x00


	//----- nvinfo : EIATTR_SPARSE_MMA_MASK
	.align		4
.L_239:
        /*0088*/ 	.byte	0x03, 0x50
        /*008a*/ 	.short	0x0000


	//----- nvinfo : EIATTR_MAXREG_COUNT
	.align		4
        /*008c*/ 	.byte	0x03, 0x1b
        /*008e*/ 	.short	0x00ff


	//----- nvinfo : EIATTR_NUM_BARRIERS
	.align		4
        /*0090*/ 	.byte	0x02, 0x4c
        /*0092*/ 	.byte	0x01
	.zero		1


	//----- nvinfo : EIATTR_MERCURY_ISA_VERSION
	.align		4
        /*0094*/ 	.byte	0x03, 0x5f
        /*0096*/ 	.short	0x0101


	//----- nvinfo : EIATTR_COOP_GROUP_MASK_REGIDS
	.align		4
        /*0098*/ 	.byte	0x04, 0x29
        /*009a*/ 	.short	(.L_241 - .L_240)


	//   ....[0]....
.L_240:
        /*009c*/ 	.word	0xffffffff


	//   ....[1]....
        /*00a0*/ 	.word	0xffffffff


	//   ....[2]....
        /*00a4*/ 	.word	0xffffffff


	//   ....[3]....
        /*00a8*/ 	.word	0xffffffff


	//   ....[4]....
        /*00ac*/ 	.word	0xffffffff


	//----- nvinfo : EIATTR_COOP_GROUP_INSTR_OFFSETS
	.align		4
.L_241:
        /*00b0*/ 	.byte	0x04, 0x28
        /*00b2*/ 	.short	(.L_243 - .L_242)


	//   ....[0]....
.L_242:
        /*00b4*/ 	.word	0x000017a0


	//   ....[1]....
        /*00b8*/ 	.word	0x000017c0


	//   ....[2]....
        /*00bc*/ 	.word	0x000017e0


	//   ....[3]....
        /*00c0*/ 	.word	0x00001800


	//   ....[4]....
        /*00c4*/ 	.word	0x00001820


	//----- nvinfo : EIATTR_VRC_CTA_INIT_COUNT
	.align		4
.L_243:
        /*00c8*/ 	.byte	0x02, 0x4a
	.zero		1
	.zero		1


	//----- nvinfo : EIATTR_EXIT_INSTR_OFFSETS
	.align		4
        /*00cc*/ 	.byte	0x04, 0x1c
        /*00ce*/ 	.short	(.L_245 - .L_244)


	//   ....[0]....
.L_244:
        /*00d0*/ 	.word	0x00002ec0


	//   ....[1]....
        /*00d4*/ 	.word	0x00002f60


	//----- nvinfo : EIATTR_MAX_THREADS
	.align		4
.L_245:
        /*00d8*/ 	.byte	0x04, 0x05
        /*00da*/ 	.short	(.L_247 - .L_246)
.L_246:
        /*00dc*/ 	.word	0x00000100
        /*00e0*/ 	.word	0x00000001
        /*00e4*/ 	.word	0x00000001


	//----- nvinfo : EIATTR_CRS_STACK_SIZE
	.align		4
.L_247:
        /*00e8*/ 	.byte	0x04, 0x1e
        /*00ea*/ 	.short	(.L_249 - .L_248)
.L_248:
        /*00ec*/ 	.word	0x00000000


	//----- nvinfo : EIATTR_CBANK_PARAM_SIZE
	.align		4
.L_249:
        /*00f0*/ 	.byte	0x03, 0x19
        /*00f2*/ 	.short	0x0031


	//----- nvinfo : EIATTR_PARAM_CBANK
	.align		4
        /*00f4*/ 	.byte	0x04, 0x0a
        /*00f6*/ 	.short	(.L_251 - .L_250)
	.align		4
.L_250:
        /*00f8*/ 	.word	index@(.nv.constant0._ZN3cub18CUB_300001_SM_10006detail10radix_sort31DeviceRadixSortSingleTileKernelINS1_5radix10policy_hubIddyE10Policy1000ELNS0_9SortOrderE0EddyNS1_21identity_decomposer_tEEEvPKT1_PSA_PKT2_PSE_T3_iiT4_)
        /*00fc*/ 	.short	0x0380
        /*00fe*/ 	.short	0x0031


	//----- nvinfo : EIATTR_SW_WAR
	.align		4
.L_251:
        /*0100*/ 	.byte	0x04, 0x36
        /*0102*/ 	.short	(.L_253 - .L_252)
.L_252:
        /*0104*/ 	.word	0x00000008
.L_253:


//--------------------- .nv.info._ZN3cub18CUB_300001_SM_10006detail10radix_sort29DeviceRadixSortOnesweepKernelINS1_5radix10policy_hubIdmyE10Policy1000ELNS0_9SortOrderE0EdmyiiNS1_21identity_decomposer_tEEEvPT5_SB_PT3_PKSC_PT1_PKSG_PT2_PKSK_T4_iiT6_ --------------------------
	.section	.nv.info._ZN3cub18CUB_300001_SM_10006detail10radix_sort29DeviceRadixSortOnesweepKernelINS1_5radix10policy_hubIdmyE10Policy1000ELNS0_9SortOrderE0EdmyiiNS1_21identity_decomposer_tEEEvPT5_SB_PT3_PKSC_PT1_PKSG_PT2_PKSK_T4_iiT6_,"",@"SHT_CUDA_INFO"
	.sectionflags	@""
	.align	4


	//----- nvinfo : EIATTR_CUDA_API_VERSION
	.align		4
        /*0000*/ 	.byte	0x04, 0x37
        /*0002*/ 	.short	(.L_255 - .L_254)
.L_254:
        /*0004*/ 	.word	0x00000082


	//----- nvinfo : EIATTR_KPARAM_INFO
	.align		4
.L_255:
        /*0008*/ 	.byte	0x04, 0x17
        /*000a*/ 	.short	(.L_257 - .L_256)
.L_256:
        /*000c*/ 	.word	0x00000000
        /*0010*/ 	.short	0x000b
        /*0012*/ 	.short	0x004c
        /*0014*/ 	.byte	0x00, 0xf0, 0x05, 0x00


	//----- nvinfo : EIATTR_KPARAM_INFO
	.align		4
.L_257:
        /*0018*/ 	.byte	0x04, 0x17
        /*001a*/ 	.short	(.L_259 - .L_258)
.L_258:
        /*001c*/ 	.word	0x00000000
        /*0020*/ 	.short	0x000a
        /*0022*/ 	.short	0x0048
        /*0024*/ 	.byte	0x00, 0xf0, 0x11, 0x00


	//----- nvinfo : EIATTR_KPARAM_INFO
	.align		4
.L_259:
        /*0028*/ 	.byte	0x04, 0x17
        /*002a*/ 	.short	(.L_261 - .L_260)
.L_260:
        /*002c*/ 	.word	0x00000000
        /*0030*/ 	.short	0x0009
        /*0032*/ 	.short	0x0044
        /*0034*/ 	.byte	0x00, 0xf0, 0x11, 0x00


	//----- nvinfo : EIATTR_KPARAM_INFO
	.align		4
.L_261:
        /*0038*/ 	.byte	0x04, 0x17
        /*003a*/ 	.short	(.L_263 - .L_262)
.L_262:
        /*003c*/ 	.word	0x00000000
        /*0040*/ 	.short	0x0008
        /*0042*/ 	.short	0x0040
        /*0044*/ 	.byte	0x00, 0xf0, 0x11, 0x00


	//----- nvinfo : EIATTR_KPARAM_INFO
	.align		4
.L_263:
        /*0048*/ 	.byte	0x04, 0x17
        /*004a*/ 	.short	(.L_265 - .L_264)
.L_264:
        /*004c*/ 	.word	0x00000000
        /*0050*/ 	.short	0x0007
        /*0052*/ 	.short	0x0038
        /*0054*/ 	.byte	0x00, 0xf5, 0x21, 0x00


	//----- nvinfo : EIATTR_KPARAM_INFO
	.align		4
.L_265:
        /*0058*/ 	.byte	0x04, 0x17
        /*005a*/ 	.short	(.L_267 - .L_266)
.L_266:
        /*005c*/ 	.word	0x00000000
        /*0060*/ 	.short	0x0006
        /*0062*/ 	.short	0x0030
        /*0064*/ 	.byte	0x00, 0xf5, 0x21, 0x00


	//----- nvinfo : EIATTR_KPARAM_INFO
	.align		4
.L_267:
        /*0068*/ 	.byte	0x04, 0x17
        /*006a*/ 	.short	(.L_269 - .L_268)
.L_268:
        /*006c*/ 	.word	0x00000000
        /*0070*/ 	.short	0x0005
        /*0072*/ 	.short	0x0028
        /*0074*/ 	.byte	0x00, 0xf5, 0x21, 0x00


	//----- nvinfo : EIATTR_KPARAM_INFO
	.align		4
.L_269:
        /*0078*/ 	.byte	0x04, 0x17
        /*007a*/ 	.short	(.L_271 - .L_270)
.L_270:
        /*007c*/ 	.word	0x00000000
        /*0080*/ 	.short	0x0004
        /*0082*/ 	.short	0x0020
        /*0084*/ 	.byte	0x00, 0xf5, 0x21, 0x00


	//----- nvinfo : EIATTR_KPARAM_INFO
	.align		4
.L_271:
        /*0088*/ 	.byte	0x04, 0x17
        /*008a*/ 	.short	(.L_273 - .L_272)
.L_272:
        /*008c*/ 	.word	0x00000000
        /*0090*/ 	.short	0x0003
        /*0092*/ 	.short	0x0018
        /*0094*/ 	.byte	0x00, 0xf5, 0x21, 0x00


	//----- nvinfo : EIATTR_KPARAM_INFO
	.align		4
.L_273:
        /*0098*/ 	.byte	0x04, 0x17
        /*009a*/ 	.short	(.L_275 - .L_274)
.L_274:
        /*009c*/ 	.word	0x00000000
        /*00a0*/ 	.short	0x0002
        /*00a2*/ 	.short	0x0010
        /*00a4*/ 	.byte	0x00, 0xf5, 0x21, 0x00


	//----- nvinfo : EIATTR_KPARAM_INFO
	.align		4
.L_275:
        /*00a8*/ 	.byte	0x04, 0x17
        /*00aa*/ 	.short	(.L_277 - .L_276)
.L_276:
        /*00ac*/ 	.word	0x00000000
        /*00b0*/ 	.short	0x0001
        /*00b2*/ 	.short	0x0008
        /*00b4*/ 	.byte	0x00, 0xf5, 0x21, 0x00


	//----- nvinfo : EIATTR_KPARAM_INFO
	.align		4
.L_277:
        /*00b8*/ 	.byte	0x04, 0x17
        /*00ba*/ 	.short	(.L_279 - .L_278)
.L_278:
        /*00bc*/ 	.word	0x00000000
        /*00c0*/ 	.short	0x0000
        /*00c2*/ 	.short	0x0000
        /*00c4*/ 	.byte	0x00, 0xf5, 0x21, 0x00


	//----- nvinfo : EIATTR_SPARSE_MMA_MASK
	.align		4
.L_279:
        /*00c8*/ 	.byte	0x03, 0x50
        /*00ca*/ 	.short	0x0000


	//----- nvinfo : EIATTR_MAXREG_COUNT
	.align		4
        /*00cc*/ 	.byte	0x03, 0x1b
        /*00ce*/ 	.short	0x00a8


	//----- nvinfo : EIATTR_NUM_BARRIERS
	.align		4
        /*00d0*/ 	.byte	0x02, 0x4c
        /*00d2*/ 	.byte	0x01
	.zero		1


	//----- nvinfo : EIATTR_MERCURY_ISA_VERSION
	.align		4
        /*00d4*/ 	.byte	0x03, 0x5f
        /*00d6*/ 	.short	0x0101


	//----- nvinfo : EIATTR_COOP_GROUP_MASK_REGIDS
	.align		4
        /*00d8*/ 	.byte	0x04, 0x29
        /*00da*/ 	.short	(.L_281 - .L_280)


	//   ....[0]....
.L_280:
        /*00dc*/ 	.word	0xffffffff


	//   ....[1]....
        /*00e0*/ 	.word	0x05000026


	//   ....[2]....
        /*00e4*/ 	.word	0xffffffff


	//   ....[3]....
        /*00e8*/ 	.word	0xffffffff


	//   ....[4]....
        /*00ec*/ 	.word	0xffffffff


	//   ....[5]....
        /*00f0*/ 	.word	0xffffffff


	//   ....[6]....
        /*00f4*/ 	.word	0xffffffff


	//   ....[7]....
        /*00f8*/ 	.word	0xffffffff


	//   ....[8]....
        /*00fc*/ 	.word	0xffffffff


	//   ....[9]....
        /*0100*/ 	.word	0xffffffff


	//   ....[10]....
        /*0104*/ 	.word	0xffffffff


	//   ....[11]....
        /*0108*/ 	.word	0xffffffff


	//   ....[12]....
        /*010c*/ 	.word	0xffffffff


	//   ....[13]....
        /*0110*/ 	.word	0xffffffff


	//   ....[14]....
        /*0114*/ 	.word	0xffffffff


	//   ....[15]....
        /*0118*/ 	.word	0xffffffff


	//   ....[16]....
        /*011c*/ 	.word	0xffffffff


	//   ....[17]....
        /*0120*/ 	.word	0xffffffff


	//   ....[18]....
        /*0124*/ 	.word	0xffffffff


	//   ....[19]....
        /*0128*/ 	.word	0xffffffff


	//   ....[20]....
        /*012c*/ 	.word	0xffffffff


	//   ....[21]....
        /*0130*/ 	.word	0xffffffff


	//   ....[22]....
        /*0134*/ 	.word	0xffffffff


	//   ....[23]....
        /*0138*/ 	.word	0xffffffff


	//   ....[24]....
        /*013c*/ 	.word	0xffffffff


	//   ....[25]....
        /*0140*/ 	.word	0xffffffff


	//   ....[26]....
        /*0144*/ 	.word	0xffffffff


	//   ....[27]....
        /*0148*/ 	.word	0xffffffff


	//   ....[28]....
        /*014c*/ 	.word	0xffffffff


	//   ....[29]....
        /*0150*/ 	.word	0xffffffff


	//   ....[30]....
        /*0154*/ 	.word	0xffffffff


	//   ....[31]....
        /*0158*/ 	.word	0xffffffff


	//   ....[32]....
        /*015c*/ 	.word	0xffffffff


	//   ....[33]....
        /*0160*/ 	.word	0xffffffff


	//   ....[34]....
        /*0164*/ 	.word	0xffffffff


	//   ....[35]....
        /*0168*/ 	.word	0xffffffff


	//   ....[36]....
        /*016c*/ 	.word	0xffffffff


	//   ....[37]....
        /*0170*/ 	.word	0xffffffff


	//   ....[38]....
        /*0174*/ 	.word	0xffffffff


	//   ....[39]....
        /*0178*/ 	.word	0xffffffff


	//   ....[40]....
        /*017c*/ 	.word	0xffffffff


	//   ....[41]....
        /*0180*/ 	.word	0xffffffff


	//   ....[42]....
        /*0184*/ 	.word	0xffffffff


	//   ....[43]....
        /*0188*/ 	.word	0xffffffff


	//   ....[44]....
        /*018c*/ 	.word	0xffffffff


	//   ....[45]....
        /*0190*/ 	.word	0xffffffff


	//   ....[46]....
        /*0194*/ 	.word	0xffffffff


	//   ....[47]....
        /*0198*/ 	.word	0xffffffff


	//   ....[48]....
        /*019c*/ 	.word	0xffffffff


	//   ....[49]....
        /*01a0*/ 	.word	0xffffffff


	//   ....[50]....
        /*01a4*/ 	.word	0xffffffff


	//   ....[51]....
        /*01a8*/ 	.word	0xffffffff


	//   ....[52]....
        /*01ac*/ 	.word	0xffffffff


	//   ....[53]....
        /*01b0*/ 	.word	0xffffffff


	//   ....[54]....
        /*01b4*/ 	.word	0xffffffff


	//   ....[55]....
        /*01b8*/ 	.word	0xffffffff


	//   ....[56]....
        /*01bc*/ 	.word	0xffffffff


	//   ....[57]....
        /*01c0*/ 	.word	0xffffffff


	//   ....[58]....
        /*01c4*/ 	.word	0xffffffff


	//   ....[59]....
        /*01c8*/ 	.word	0xffffffff


	//   ....[60]....
        /*01cc*/ 	.word	0xffffffff


	//   ....[61]....
        /*01d0*/ 	.word	0xffffffff


	//   ....[62]....
        /*01d4*/ 	.word	0xffffffff


	//   ....[63]....
        /*01d8*/ 	.word	0xffffffff


	//   ....[64]....
        /*01dc*/ 	.word	0xffffffff


	//   ....[65]....
        /*01e0*/ 	.word	0xffffffff


	//   ....[66]....
        /*01e4*/ 	.word	0xffffffff


	//   ....[67]....
        /*01e8*/ 	.word	0xffffffff


	//   ....[68]....
        /*01ec*/ 	.word	0xffffffff


	//   ....[69]....
        /*01f0*/ 	.word	0xffffffff


	//   ....[70]....
        /*01f4*/ 	.word	0xffffffff


	//   ....[71]....
        /*01f8*/ 	.word	0xffffffff


	//   ....[72]....
        /*01fc*/ 	.word	0xffffffff


	//   ....[73]....
        /*0200*/ 	.word	0xffffffff


	//   ....[74]....
        /*0204*/ 	.word	0xffffffff


	//   ....[75]....
        /*0208*/ 	.word	0xffffffff


	//   ....[76]....
        /*020c*/ 	.word	0xffffffff


	//   ....[77]....
        /*0210*/ 	.word	0xffffffff


	//   ....[78]....
        /*0214*/ 	.word	0xffffffff


	//   ....[79]....
        /*0218*/ 	.word	0xffffffff


	//   ....[80]....
        /*021c*/ 	.word	0xffffffff


	//   ....[81]....
        /*0220*/ 	.word	0xffffffff


	//   ....[82]....
        /*0224*/ 	.word	0xffffffff


	//   ....[83]....
        /*0228*/ 	.word	0xffffffff


	//   ....[84]....
        /*022c*/ 	.word	0xffffffff


	//   ....[85]....
        /*0230*/ 	.word	0xffffffff


	//   ....[86]....
        /*0234*/ 	.word	0xffffffff


	//   ....[87]....
        /*0238*/ 	.word	0xffffffff


	//   ....[88]....
        /*023c*/ 	.word	0xffffffff


	//   ....[89]....
        /*0240*/ 	.word	0xffffffff


	//   ....[90]....
        /*0244*/ 	.word	0xffffffff


	//   ....[91]....
        /*0248*/ 	.word	0xffffffff


	//   ....[92]....
        /*024c*/ 	.word	0xffffffff


	//   ....[93]....
        /*0250*/ 	.word	0xffffffff


	//   ....[94]....
        /*0254*/ 	.word	0xffffffff


	//   ....[95]....
        /*0258*/ 	.word	0xffffffff


	//   ....[96]....
        /*025c*/ 	.word	0xffffffff


	//   ....[97]....
        /*0260*/ 	.word	0xffffffff


	//   ....[98]....
        /*0264*/ 	.word	0xffffffff


	//   ....[99]....
        /*0268*/ 	.word	0xffffffff


	//   ....[100]....
        /*026c*/ 	.word	0xffffffff


	//   ....[101]....
        /*0270*/ 	.word	0xffffffff


	//   ....[102]....
        /*0274*/ 	.word	0xffffffff


	//   ....[103]....
        /*0278*/ 	.word	0xffffffff


	//   ....[104]....
        /*027c*/ 	.word	0xffffffff


	//   ....[105]....
        /*0280*/ 	.word	0xffffffff


	//   ....[106]....
        /*0284*/ 	.word	0xffffffff


	//   ....[107]....
        /*0288*/ 	.word	0xffffffff


	//   ....[108]....
        /*028c*/ 	.word	0xffffffff


	//   ....[109]....
        /*0290*/ 	.word	0xffffffff


	//   ....[110]....
        /*0294*/ 	.word	0xffffffff


	//   ....[111]....
        /*0298*/ 	.word	0xffffffff


	//   ....[112]....
        /*029c*/ 	.word	0xffffffff


	//   ....[113]....
        /*02a0*/ 	.word	0xffffffff


	//   ....[114]....
        /*02a4*/ 	.word	0xffffffff


	//   ....[115]....
        /*02a8*/ 	.word	0x05000004


	//   ....[116]....
        /*02ac*/ 	.word	0xffffffff


	//   ....[117]....
        /*02b0*/ 	.word	0xffffffff


	//   ....[118]....
        /*02b4*/ 	.word	0xffffffff


	//   ....[119]....
        /*02b8*/ 	.word	0xffffffff


	//   ....[120]....
        /*02bc*/ 	.word	0xffffffff


	//   ....[121]....
        /*02c0*/ 	.word	0xffffffff


	//   ....[122]....
        /*02c4*/ 	.word	0xffffffff


	//   ....[123]....
        /*02c8*/ 	.word	0xffffffff


	//   ....[124]....
        /*02cc*/ 	.word	0xffffffff


	//   ....[125]....
        /*02d0*/ 	.word	0xffffffff


	//   ....[126]....
        /*02d4*/ 	.word	0xffffffff


	//   ....[127]....
        /*02d8*/ 	.word	0xffffffff


	//   ....[128]....
        /*02dc*/ 	.word	0xffffffff


	//   ....[129]....
        /*02e0*/ 	.word	0xffffffff


	//   ....[130]....
        /*02e4*/ 	.word	0xffffffff


	//   ....[131]....
        /*02e8*/ 	.word	0xffffffff


	//   ....[132]....
        /*02ec*/ 	.word	0xffffffff


	//   ....[133]....
        /*02f0*/ 	.word	0xffffffff


	//   ....[134]....
        /*02f4*/ 	.word	0xffffffff


	//   ....[135]....
        /*02f8*/ 	.word	0xffffffff


	//   ....[136]....
        /*02fc*/ 	.word	0xffffffff


	//   ....[137]....
        /*0300*/ 	.word	0xffffffff


	//   ....[138]....
        /*0304*/ 	.word	0xffffffff


	//   ....[139]....
        /*0308*/ 	.word	0xffffffff


	//   ....[140]....
        /*030c*/ 	.word	0xffffffff


	//   ....[141]....
        /*0310*/ 	.word	0xffffffff


	//   ....[142]....
        /*0314*/ 	.word	0xffffffff


	//   ....[143]....
        /*0318*/ 	.word	0xffffffff


	//   ....[144]....
        /*031c*/ 	.word	0xffffffff


	//   ....[145]....
        /*0320*/ 	.word	0xffffffff


	//   ....[146]....
        /*0324*/ 	.word	0xffffffff


	//   ....[147]....
        /*0328*/ 	.word	0xffffffff


	//   ....[148]....
        /*032c*/ 	.word	0xffffffff


	//   ....[149]....
        /*0330*/ 	.word	0xffffffff


	//   ....[150]....
        /*0334*/ 	.word	0xffffffff


	//   ....[151]....
        /*0338*/ 	.word	0xffffffff


	//   ....[152]....
        /*033c*/ 	.word	0xffffffff


	//   ....[153]....
        /*0340*/ 	.word	0xffffffff


	//   ....[154]....
        /*0344*/ 	.word	0xffffffff


	//   ....[155]....
        /*0348*/ 	.word	0xffffffff


	//   ....[156]....
        /*034c*/ 	.word	0xffffffff


	//   ....[157]....
        /*0350*/ 	.word	0xffffffff


	//   ....[158]....
        /*0354*/ 	.word	0xffffffff


	//   ....[159]....
        /*0358*/ 	.word	0xffffffff


	//   ....[160]....
        /*035c*/ 	.word	0xffffffff


	//   ....[161]....
        /*0360*/ 	.word	0xffffffff


	//   ....[162]....
        /*0364*/ 	.word	0xffffffff


	//   ....[163]....
        /*0368*/ 	.word	0xffffffff


	//   ....[164]....
        /*036c*/ 	.word	0x05000046


	//   ....[165]....
        /*0370*/ 	.word	0x05000046


	//   ....[166]....
        /*0374*/ 	.word	0x05000046


	//   ....[167]....
        /*0378*/ 	.word	0x05000046


	//   ....[168]....
        /*037c*/ 	.word	0x05000046


	//----- nvinfo : EIATTR_COOP_GROUP_INSTR_OFFSETS
	.align		4
.L_281:
        /*0380*/ 	.byte	0x04, 0x28
        /*0382*/ 	.short	(.L_283 - .L_282)


	//   ....[0]....
.L_282:
        /*0384*/ 	.word	0x000014b0


	//   ....[1]....
        /*0388*/ 	.word	0x00001c90


	//   ....[2]....
        /*038c*/ 	.word	0x00002f80


	//   ....[3]....
        /*0390*/ 	.word	0x00002fa0


	//   ....[4]....
        /*0394*/ 	.word	0x00002fc0


	//   ....[5]....
        /*0398*/ 	.word	0x00002fe0


	//   ....[6]....
        /*039c*/ 	.word	0x00003000


	//   ....[7]....
        /*03a0*/ 	.word	0x000034a0


	//   ....[8]....
        /*03a4*/ 	.word	0x000034b0


	//   ....[9]....
        /*03a8*/ 	.word	0x000034d0


	//   ....[10]....
        /*03ac*/ 	.word	0x000034f0


	//   ....[11]....
        /*03b0*/ 	.word	0x00003540


	//   ....[12]....
        /*03b4*/ 	.word	0x00003570


	//   ....[13]....
        /*03b8*/ 	.word	0x000035b0


	//   ....[14]....
        /*03bc*/ 	.word	0x000035d0


	//   ....[15]....
        /*03c0*/ 	.word	0x000036d0


	//   ....[16]....
        /*03c4*/ 	.word	0x000036e0


	//   ....[17]....
        /*03c8*/ 	.word	0x00003700


	//   ....[18]....
        /*03cc*/ 	.word	0x00003740


	//   ....[19]....
        /*03d0*/ 	.word	0x00003770


	//   ....[20]....
        /*03d4*/ 	.word	0x000037b0


	//   ....[21]....
        /*03d8*/ 	.word	0x000037d0


	//   ....[22]....
        /*03dc*/ 	.word	0x000037f0


	//   ....[23]....
        /*03e0*/ 	.word	0x00003830


	//   ....[24]....
        /*03e4*/ 	.word	0x00003910


	//   ....[25]....
        /*03e8*/ 	.word	0x00003920


	//   ....[26]....
        /*03ec*/ 	.word	0x00003940


	//   ....[27]....
        /*03f0*/ 	.word	0x00003980


	//   ....[28]....
        /*03f4*/ 	.word	0x000039b0


	//   ....[29]....
        /*03f8*/ 	.word	0x000039f0


	//   ....[30]....
        /*03fc*/ 	.word	0x00003a10


	//   ....[31]....
        /*0400*/ 	.word	0x00003a30


	//   ....[32]....
        /*0404*/ 	.word	0x00003a70


	//   ....[33]....
        /*0408*/ 	.word	0x00003b50


	//   ....[34]....
        /*040c*/ 	.word	0x00003b60


	//   ....[35]....
        /*0410*/ 	.word	0x00003b90


	//   ....[36]....
        /*0414*/ 	.word	0x00003bb0


	//   ....[37]....
        /*0418*/ 	.word	0x00003c00


	//   ....[38]....
        /*041c*/ 	.word	0x00003c20


	//   ....[39]....
        /*0420*/ 	.word	0x00003c60


	//   ....[40]....
        /*0424*/ 	.word	0x00003c80


	//   ....[41]....
        /*0428*/ 	.word	0x00003cd0


	//   ....[42]....
        /*042c*/ 	.word	0x00003d90


	//   ....[43]....
        /*0430*/ 	.word	0x00003da0


	//   ....[44]....
        /*0434*/ 	.word	0x00003dd0


	//   ....[45]....
        /*0438*/ 	.word	0x00003e00


	//   ....[46]....
        /*043c*/ 	.word	0x00003e50


	//   ....[47]....
        /*0440*/ 	.word	0x00003e60


	//   ....[48]....
        /*0444*/ 	.word	0x00003ea0


	//   ....[49]....
        /*0448*/ 	.word	0x00003ed0


	//   ....[50]....
        /*044c*/ 	.word	0x00003f00


	//   ....[51]....
        /*0450*/ 	.word	0x00003fd0


	//   ....[52]....
        /*0454*/ 	.word	0x00003fe0


	//   ....[53]....
        /*0458*/ 	.word	0x00004030


	//   ....[54]....
        /*045c*/ 	.word	0x00004060


	//   ....[55]....
        /*0460*/ 	.word	0x00004090


	//   ....[56]....
        /*0464*/ 	.word	0x000040c0


	//   ....[57]....
        /*0468*/ 	.word	0x000040f0


	//   ....[58]....
        /*046c*/ 	.word	0x00004120


	//   ....[59]....
        /*0470*/ 	.word	0x00004150


	//   ....[60]....
        /*0474*/ 	.word	0x00004210


	//   ....[61]....
        /*0478*/ 	.word	0x00004220


	//   ....[62]....
        /*047c*/ 	.word	0x00004270


	//   ....[63]....
        /*0480*/ 	.word	0x000042a0


	//   ....[64]....
        /*0484*/ 	.word	0x000042d0


	//   ....[65]....
        /*0488*/ 	.word	0x00004300


	//   ....[66]....
        /*048c*/ 	.word	0x00004330


	//   ....[67]....
        /*0490*/ 	.word	0x00004360


	//   ....[68]....
        /*0494*/ 	.word	0x00004390


	//   ....[69]....
        /*0498*/ 	.word	0x00004430


	//   ....[70]....
        /*049c*/ 	.word	0x00004450


	//   ....[71]....
        /*04a0*/ 	.word	0x00004460


	//   ....[72]....
        /*04a4*/ 	.word	0x000044b0


	//   ....[73]....
        /*04a8*/ 	.word	0x000044e0


	//   ....[74]....
        /*04ac*/ 	.word	0x00004510


	//   ....[75]....
        /*04b0*/ 	.word	0x00004540


	//   ....[76]....
        /*04b4*/ 	.word	0x00004570


	//   ....[77]....
        /*04b8*/ 	.word	0x000045a0


	//   ....[78]....
        /*04bc*/ 	.word	0x00004670


	//   ....[79]....
        /*04c0*/ 	.word	0x00004690


	//   ....[80]....
        /*04c4*/ 	.word	0x000046a0


	//   ....[81]....
        /*04c8*/ 	.word	0x000046f0


	//   ....[82]....
        /*04cc*/ 	.word	0x00004720


	//   ....[83]....
        /*04d0*/ 	.word	0x00004750


	//   ....[84]....
        /*04d4*/ 	.word	0x00004780


	//   ....[85]....
        /*04d8*/ 	.word	0x000047b0


	//   ....[86]....
        /*04dc*/ 	.word	0x000047e0


	//   ....[87]....
        /*04e0*/ 	.word	0x000048b0


	//   ....[88]....
        /*04e4*/ 	.word	0x000048d0


	//   ....[89]....
        /*04e8*/ 	.word	0x000048e0


	//   ....[90]....
        /*04ec*/ 	.word	0x00004930


	//   ....[91]....
        /*04f0*/ 	.word	0x00004960


	//   ....[92]....
        /*04f4*/ 	.word	0x00004990


	//   ....[93]....
        /*04f8*/ 	.word	0x000049c0


	//   ....[94]....
        /*04fc*/ 	.word	0x000049f0


	//   ....[95]....
        /*0500*/ 	.word	0x00004a20


	//   ....[96]....
        /*0504*/ 	.word	0x00004b00


	//   ....[97]....
        /*0508*/ 	.word	0x00004b20


	//   ....[98]....
        /*050c*/ 	.word	0x00004b30


	//   ....[99]....
        /*0510*/ 	.word	0x00004b80


	//   ....[100]....
        /*0514*/ 	.word	0x00004bb0


	//   ....[101]....
        /*0518*/ 	.word	0x00004be0


	//   ....[102]....
        /*051c*/ 	.word	0x00004c10


	//   ....[103]....
        /*0520*/ 	.word	0x00004c40


	//   ....[104]....
        /*0524*/ 	.word	0x00004c70


	//   ....[105]....
        /*0528*/ 	.word	0x00004d40


	//   ....[106]....
        /*052c*/ 	.word	0x00004d60


	//   ....[107]....
        /*0530*/ 	.word	0x00004d70


	//   ....[108]....
        /*0534*/ 	.word	0x00004dc0


	//   ....[109]....
        /*0538*/ 	.word	0x00004df0


	//   ....[110]....
        /*053c*/ 	.word	0x00004e20


	//   ....[111]....
        /*0540*/ 	.word	0x00004e50


	//   ....[112]....
        /*0544*/ 	.word	0x00004e80


	//   ....[113]....
        /*0548*/ 	.word	0x00004eb0


	//   ....[114]....
        /*054c*/ 	.word	0x00004f70


	//   ....[115]....
        /*0550*/ 	.word	0x000053c0


	//   ....[116]....
        /*0554*/ 	.word	0x00005730


	//   ....[117]....
        /*0558*/ 	.word	0x00005880


	//   ....[118]....
        /*055c*/ 	.word	0x000059d0


	//   ....[119]....
        /*0560*/ 	.word	0x00005b20


	//   ....[120]....
        /*0564*/ 	.word	0x00005c70


	//   ....[121]....
        /*0568*/ 	.word	0x00005dc0


	//   ....[122]....
        /*056c*/ 	.word	0x00005f10


	//   ....[123]....
        /*0570*/ 	.word	0x00006060


	//   ....[124]....
        /*0574*/ 	.word	0x000061b0


	//   ....[125]....
        /*0578*/ 	.word	0x00006300


	//   ....[126]....
        /*057c*/ 	.word	0x00006450


	//   ....[127]....
        /*0580*/ 	.word	0x000065a0


	//   ....[128]....
        /*0584*/ 	.word	0x00006810


	//   ....[129]....
        /*0588*/ 	.word	0x000069e0


	//   ....[130]....
        /*058c*/ 	.word	0x00006bb0


	//   ....[131]....
        /*0590*/ 	.word	0x00006d80


	//   ....[132]....
        /*0594*/ 	.word	0x00006f50


	//   ....[133]....
        /*0598*/ 	.word	0x00007120


	//   ....[134]....
        /*059c*/ 	.word	0x000072f0


	//   ....[135]....
        /*05a0*/ 	.word	0x000074b0


	//   ....[136]....
        /*05a4*/ 	.word	0x00007660


	//   ....[137]....
        /*05a8*/ 	.word	0x00007810


	//   ....[138]....
        /*05ac*/ 	.word	0x000079c0


	//   ....[139]....
        /*05b0*/ 	.word	0x00007b70


	//   ....[140]....
        /*05b4*/ 	.word	0x000086a0


	//   ....[141]....
        /*05b8*/ 	.word	0x00008720


	//   ....[142]....
        /*05bc*/ 	.word	0x000087a0


	//   ....[143]....
        /*05c0*/ 	.word	0x00008820


	//   ....[144]....
        /*05c4*/ 	.word	0x000088a0


	//   ....[145]....
        /*05c8*/ 	.word	0x00008920


	//   ....[146]....
        /*05cc*/ 	.word	0x000089a0


	//   ....[147]....
        /*05d0*/ 	.word	0x00008a20


	//   ....[148]....
        /*05d4*/ 	.word	0x00008aa0


	//   ....[149]....
        /*05d8*/ 	.word	0x00008b20


	//   ....[150]....
        /*05dc*/ 	.word	0x00008ba0


	//   ....[151]....
        /*05e0*/ 	.word	0x00008c20


	//   ....[152]....
        /*05e4*/ 	.word	0x00008da0


	//   ....[153]....
        /*05e8*/ 	.word	0x00008e50


	//   ....[154]....
        /*05ec*/ 	.word	0x00008f00


	//   ....[155]....
        /*05f0*/ 	.word	0x00008fc0


	//   ....[156]....
        /*05f4*/ 	.word	0x00009070


	//   ....[157]....
        /*05f8*/ 	.word	0x00009130


	//   ....[158]....
        /*05fc*/ 	.word	0x000091e0


	//   ....[159]....
        /*0600*/ 	.word	0x000092a0


	//   ....[160]....
        /*0604*/ 	.word	0x00009350


	//   ....[161]....
        /*0608*/ 	.word	0x00009410


	//   ....[162]....
        /*060c*/ 	.word	0x000094c0


	//   ....[163]....
        /*0610*/ 	.word	0x00009560


	//   ....[164]....
        /*0614*/ 	.word	0x000095d0


	//   ....[165]....
        /*0618*/ 	.word	0x00009640


	//   ....[166]....
        /*061c*/ 	.word	0x000096b0


	//   ....[167]....
        /*0620*/ 	.word	0x00009720


	//   ....[168]....
        /*0624*/ 	.word	0x00009790


	//----- nvinfo : EIATTR_VRC_CTA_INIT_COUNT
	.align		4
.L_283:
        /*0628*/ 	.byte	0x02, 0x4a
	.zero		1
	.zero		1


	//----- nvinfo : EIATTR_EXIT_INSTR_OFFSETS
	.align		4
        /*062c*/ 	.byte	0x04, 0x1c
        /*062e*/ 	.short	(.L_285 - .L_284)


	//   ....[0]....
.L_284:
        /*0630*/ 	.word	0x00002b10


	//   ....[1]....
        /*0634*/ 	.word	0x00002d80


	//   ....[2]....
        /*0638*/ 	.word	0x00002da0


	//   ....[3]....
        /*063c*/ 	.word	0x00008c30


	//   ....[4]....
        /*0640*/ 	.word	0x00009570


	//----- nvinfo : EIATTR_MAX_THREADS
	.align		4
.L_285:
        /*0644*/ 	.byte	0x04, 0x05
        /*0646*/ 	.short	(.L_287 - .L_286)
.L_286:
        /*0648*/ 	.word	0x00000180
        /*064c*/ 	.word	0x00000001
        /*0650*/ 	.word	0x00000001


	//----- nvinfo : EIATTR_CRS_STACK_SIZE
	.align		4
.L_287:
        /*0654*/ 	.byte	0x04, 0x1e
        /*0656*/ 	.short	(.L_289 - .L_288)
.L_288:
        /*0658*/ 	.word	0x00000000


	//----- nvinfo : EIATTR_CBANK_PARAM_SIZE
	.align		4
.L_289:
        /*065c*/ 	.byte	0x03, 0x19
        /*065e*/ 	.short	0x004d


	//----- nvinfo : EIATTR_PARAM_CBANK
	.align		4
        /*0660*/ 	.byte	0x04, 0x0a
        /*0662*/ 	.short	(.L_291 - .L_290)
	.align		4
.L_290:
        /*0664*/ 	.word	index@(.nv.constant0._ZN3cub18CUB_300001_SM_10006detail10radix_sort29DeviceRadixSortOnesweepKernelINS1_5radix10policy_hubIdmyE10Policy1000ELNS0_9SortOrderE0EdmyiiNS1_21identity_decomposer_tEEEvPT5_SB_PT3_PKSC_PT1_PKSG_PT2_PKSK_T4_iiT6_)
        /*0668*/ 	.short	0x0380
        /*066a*/ 	.short	0x004d


	//----- nvinfo : EIATTR_SW_WAR
	.align		4
.L_291:
        /*066c*/ 	.byte	0x04, 0x36
        /*066e*/ 	.short	(.L_293 - .L_292)
.L_292:
        /*0670*/ 	.word	0x00000008
.L_293:


//--------------------- .nv.info._ZN3cub18CUB_300001_SM_10006detail10radix_sort33DeviceRadixSortExclusiveSumKernelINS1_5radix10policy_hubIdmyE10Policy1000EyEEvPT0_ --------------------------
	.section	.nv.info._ZN3cub18CUB_300001_SM_10006detail10radix_sort33DeviceRadixSortExclusiveSumKernelINS1_5radix10policy_hubIdmyE10Policy1000EyEEvPT0_,"",@"SHT_CUDA_INFO"
	.sectionflags	@""
	.align	4


	//----- nvinfo : EIATTR_CUDA_API_VERSION
	.align		4
        /*0000*/ 	.byte	0x04, 0x37
        /*0002*/ 	.short	(.L_295 - .L_294)
.L_294:
        /*0004*/ 	.word	0x00000082


	//----- nvinfo : EIATTR_KPARAM_INFO
	.align		4
.L_295:
        /*0008*/ 	.byte	0x04, 0x17
        /*000a*/ 	.short	(.L_297 - .L_296)
.L_296:
        /*000c*/ 	.word	0x00000000
        /*0010*/ 	.short	0x0000
        /*0012*/ 	.short	0x0000
        /*0014*/ 	.byte	0x00, 0xf5, 0x21, 0x00


	//----- nvinfo : EIATTR_SPARSE_MMA_MASK
	.align		4
.L_297:
        /*0018*/ 	.byte	0x03, 0x50
        /*001a*/ 	.short	0x0000


	//----- nvinfo : EIATTR_MAXREG_COUNT
	.align		4
        /*001c*/ 	.byte	0x03, 0x1b
        /*001e*/ 	.short	0x00ff


	//----- nvinfo : EIATTR_NUM_BARRIERS
	.align		4
        /*0020*/ 	.byte	0x02, 0x4c
        /*0022*/ 	.byte	0x01
	.zero		1


	//----- nvinfo : EIATTR_MERCURY_ISA_VERSION
	.align		4
        /*0024*/ 	.byte	0x03, 0x5f
        /*0026*/ 	.short	0x0101


	//----- nvinfo : EIATTR_COOP_GROUP_MASK_REGIDS
	.align		4
        /*0028*/ 	.byte	0x04, 0x29
        /*002a*/ 	.short	(.L_299 - .L_298)


	//   ....[0]....
.L_298:
        /*002c*/ 	.word	0xffffffff


	//   ....[1]....
        /*0030*/ 	.word	0xffffffff


	//   ....[2]....
        /*0034*/ 	.word	0xffffffff


	//   ....[3]....
        /*0038*/ 	.word	0xffffffff


	//   ....[4]....
        /*003c*/ 	.word	0xffffffff


	//   ....[5]....
        /*0040*/ 	.word	0xffffffff


	//   ....[6]....
        /*0044*/ 	.word	0xffffffff


	//   ....[7]....
        /*0048*/ 	.word	0xffffffff


	//   ....[8]....
        /*004c*/ 	.word	0xffffffff


	//   ....[9]....
        /*0050*/ 	.word	0xffffffff


	//   ....[10]....
        /*0054*/ 	.word	0x05000015


	//   ....[11]....
        /*0058*/ 	.word	0x05000015


	//   ....[12]....
        /*005c*/ 	.word	0x05000015


	//   ....[13]....
        /*0060*/ 	.word	0x05000015


	//   ....[14]....
        /*0064*/ 	.word	0x05000015


	//   ....[15]....
        /*0068*/ 	.word	0x05000015


	//   ....[16]....
        /*006c*/ 	.word	0x05000015


	//   ....[17]....
        /*0070*/ 	.word	0x05000015


	//   ....[18]....
        /*0074*/ 	.word	0x05000015


	//   ....[19]....
        /*0078*/ 	.word	0x05000015


	//----- nvinfo : EIATTR_COOP_GROUP_INSTR_OFFSETS
	.align		4
.L_299:
        /*007c*/ 	.byte	0x04, 0x28
        /*007e*/ 	.short	(.L_301 - .L_300)


	//   ....[0]....
.L_300:
        /*0080*/ 	.word	0x00000250


	//   ....[1]....
        /*0084*/ 	.word	0x00000260


	//   ....[2]....
        /*0088*/ 	.word	0x000002a0


	//   ....[3]....
        /*008c*/ 	.word	0x000002c0


	//   ....[4]....
        /*0090*/ 	.word	0x00000310


	//   ....[5]....
        /*0094*/ 	.word	0x00000320


	//   ....[6]....
        /*0098*/ 	.word	0x00000360


	//   ....[7]....
        /*009c*/ 	.word	0x00000380


	//   ....[8]....
        /*00a0*/ 	.word	0x000003d0


	//   ....[9]....
        /*00a4*/ 	.word	0x000003e0


	//   ....[10]....
        /*00a8*/ 	.word	0x00000660


	//   ....[11]....
        /*00ac*/ 	.word	0x000006b0


	//   ....[12]....
        /*00b0*/ 	.word	0x00000740


	//   ....[13]....
        /*00b4*/ 	.word	0x00000790


	//   ....[14]....
        /*00b8*/ 	.word	0x00000820


	//   ....[15]....
        /*00bc*/ 	.word	0x00000870


	//   ....[16]....
        /*00c0*/ 	.word	0x00000900


	//   ....[17]....
        /*00c4*/ 	.word	0x00000950


	//   ....[18]....
        /*00c8*/ 	.word	0x000009e0


	//   ....[19]....
        /*00cc*/ 	.word	0x00000a30


	//----- nvinfo : EIATTR_VRC_CTA_INIT_COUNT
	.align		4
.L_301:
        /*00d0*/ 	.byte	0x02, 0x4a
	.zero		1
	.zero		1


	//----- nvinfo : EIATTR_EXIT_INSTR_OFFSETS
	.align		4
        /*00d4*/ 	.byte	0x04, 0x1c
        /*00d6*/ 	.short	(.L_303 - .L_302)


	//   ....[0]....
.L_302:
        /*00d8*/ 	.word	0x000005d0


	//   ....[1]....
        /*00dc*/ 	.word	0x00000600


	//----- nvinfo : EIATTR_CRS_STACK_SIZE
	.align		4
.L_303:
        /*00e0*/ 	.byte	0x04, 0x1e
        /*00e2*/ 	.short	(.L_305 - .L_304)
.L_304:
        /*00e4*/ 	.word	0x00000000


	//----- nvinfo : EIATTR_CBANK_PARAM_SIZE
	.align		4
.L_305:
        /*00e8*/ 	.byte	0x03, 0x19
        /*00ea*/ 	.short	0x0008


	//----- nvinfo : EIATTR_PARAM_CBANK
	.align		4
        /*00ec*/ 	.byte	0x04, 0x0a
        /*00ee*/ 	.short	(.L_307 - .L_306)
	.align		4
.L_306:
        /*00f0*/ 	.word	index@(.nv.constant0._ZN3cub18CUB_300001_SM_10006detail10radix_sort33DeviceRadixSortExclusiveSumKernelINS1_5radix10policy_hubIdmyE10Policy1000EyEEvPT0_)
        /*00f4*/ 	.short	0x0380
        /*00f6*/ 	.short	0x0008


	//----- nvinfo : EIATTR_SW_WAR
	.align		4
.L_307:
        /*00f8*/ 	.byte	0x04, 0x36
        /*00fa*/ 	.short	(.L_309 - .L_308)
.L_308:
        /*00fc*/ 	.word	0x00000008
.L_309:


//--------------------- .nv.info._ZN3cub18CUB_300001_SM_10006detail10radix_sort30DeviceRadixSortHistogramKernelINS1_5radix10policy_hubIdmyE10Policy1000ELNS0_9SortOrderE0EdyNS1_21identity_decomposer_tEEEvPT2_PKT1_SA_iiT3_ --------------------------
	.section	.nv.info._ZN3cub18CUB_300001_SM_10006detail10radix_sort30DeviceRadixSortHistogramKernelINS1_5radix10policy_hubIdmyE10Policy1000ELNS0_9SortOrderE0EdyNS1_21identity_decomposer_tEEEvPT2_PKT1_SA_iiT3_,"",@"SHT_CUDA_INFO"
	.sectionflags	@""
	.align	4


	//----- nvinfo : EIATTR_CUDA_API_VERSION
	.align		4
        /*0000*/ 	.byte	0x04, 0x37
        /*0002*/ 	.short	(.L_311 - .L_310)
.L_310:
        /*0004*/ 	.word	0x00000082


	//----- nvinfo : EIATTR_KPARAM_INFO
	.align		4
.L_311:
        /*0008*/ 	.byte	0x04, 0x17
        /*000a*/ 	.short	(.L_313 - .L_312)
.L_312:
        /*000c*/ 	.word	0x00000000
        /*0010*/ 	.short	0x0005
        /*0012*/ 	.short	0x0020
        /*0014*/ 	.byte	0x00, 0xf0, 0x05, 0x00


	//----- nvinfo : EIATTR_KPARAM_INFO
	.align		4
.L_313:
        /*0018*/ 	.byte	0x04, 0x17
        /*001a*/ 	.short	(.L_315 - .L_314)
.L_314:
        /*001c*/ 	.word	0x00000000
        /*0020*/ 	.short	0x0004
        /*0022*/ 	.short	0x001c
        /*0024*/ 	.byte	0x00, 0xf0, 0x11, 0x00


	//----- nvinfo : EIATTR_KPARAM_INFO
	.align		4
.L_315:
        /*0028*/ 	.byte	0x04, 0x17
        /*002a*/ 	.short	(.L_317 - .L_316)
.L_316:
        /*002c*/ 	.word	0x00000000
        /*0030*/ 	.short	0x0003
        /*0032*/ 	.short	0x0018
        /*0034*/ 	.byte	0x00, 0xf0, 0x11, 0x00


	//----- nvinfo : EIATTR_KPARAM_INFO
	.align		4
.L_317:
        /*0038*/ 	.byte	0x04, 0x17
        /*003a*/ 	.short	(.L_319 - .L_318)
.L_318:
        /*003c*/ 	.word	0x00000000
        /*0040*/ 	.short	0x0002
        /*0042*/ 	.short	0x0010
        /*0044*/ 	.byte	0x00, 0xf0, 0x21, 0x00


	//----- nvinfo : EIATTR_KPARAM_INFO
	.align		4
.L_319:
        /*0048*/ 	.byte	0x04, 0x17
        /*004a*/ 	.short	(.L_321 - .L_320)
.L_320:
        /*004c*/ 	.word	0x00000000
        /*0050*/ 	.short	0x0001
        /*0052*/ 	.short	0x0008
        /*0054*/ 	.byte	0x00, 0xf5, 0x21, 0x00


	//----- nvinfo : EIATTR_KPARAM_INFO
	.align		4
.L_321:
        /*0058*/ 	.byte	0x04, 0x17
        /*005a*/ 	.short	(.L_323 - .L_322)
.L_322:
        /*005c*/ 	.word	0x00000000
        /*0060*/ 	.short	0x0000
        /*0062*/ 	.short	0x0000
        /*0064*/ 	.byte	0x00, 0xf5, 0x21, 0x00


	//----- nvinfo : EIATTR_SPARSE_MMA_MASK
	.align		4
.L_323:
        /*0068*/ 	.byte	0x03, 0x50
        /*006a*/ 	.short	0x0000


	//----- nvinfo : EIATTR_MAXREG_COUNT
	.align		4
        /*006c*/ 	.byte	0x03, 0x1b
        /*006e*/ 	.short	0x00ff


	//----- nvinfo : EIATTR_NUM_BARRIERS
	.align		4
        /*0070*/ 	.byte	0x02, 0x4c
        /*0072*/ 	.byte	0x01
	.zero		1


	//----- nvinfo : EIATTR_MERCURY_ISA_VERSION
	.align		4
        /*0074*/ 	.byte	0x03, 0x5f
        /*0076*/ 	.short	0x0101


	//----- nvinfo : EIATTR_VRC_CTA_INIT_COUNT
	.align		4
        /*0078*/ 	.byte	0x02, 0x4a
	.zero		1
	.zero		1


	//----- nvinfo : EIATTR_EXIT_INSTR_OFFSETS
	.align		4
        /*007c*/ 	.byte	0x04, 0x1c
        /*007e*/ 	.short	(.L_325 - .L_324)


	//   ....[0]....
.L_324:
        /*0080*/ 	.word	0x00000040


	//   ....[1]....
        /*0084*/ 	.word	0x000039b0


	//----- nvinfo : EIATTR_MAX_THREADS
	.align		4
.L_325:
        /*0088*/ 	.byte	0x04, 0x05
        /*008a*/ 	.short	(.L_327 - .L_326)
.L_326:
        /*008c*/ 	.word	0x00000080
        /*0090*/ 	.word	0x00000001
        /*0094*/ 	.word	0x00000001


	//----- nvinfo : EIATTR_CRS_STACK_SIZE
	.align		4
.L_327:
        /*0098*/ 	.byte	0x04, 0x1e
        /*009a*/ 	.short	(.L_329 - .L_328)
.L_328:
        /*009c*/ 	.word	0x00000000


	//----- nvinfo : EIATTR_CBANK_PARAM_SIZE
	.align		4
.L_329:
        /*00a0*/ 	.byte	0x03, 0x19
        /*00a2*/ 	.short	0x0021


	//----- nvinfo : EIATTR_PARAM_CBANK
	.align		4
        /*00a4*/ 	.byte	0x04, 0x0a
        /*00a6*/ 	.short	(.L_331 - .L_330)
	.align		4
.L_330:
        /*00a8*/ 	.word	index@(.nv.constant0._ZN3cub18CUB_300001_SM_10006detail10radix_sort30DeviceRadixSortHistogramKernelINS1_5radix10policy_hubIdmyE10Policy1000ELNS0_9SortOrderE0EdyNS1_21identity_decomposer_tEEEvPT2_PKT1_SA_iiT3_)
        /*00ac*/ 	.short	0x0380
        /*00ae*/ 	.short	0x0021


	//----- nvinfo : EIATTR_SW_WAR
	.align		4
.L_331:
        /*00b0*/ 	.byte	0x04, 0x36
        /*00b2*/ 	.short	(.L_333 - .L_332)
.L_332:
        /*00b4*/ 	.word	0x00000008
.L_333:


//--------------------- .nv.info._ZN3cub18CUB_300001_SM_10006detail10radix_sort31DeviceRadixSortSingleTileKernelINS1_5radix10policy_hubIdmyE10Policy1000ELNS0_9SortOrderE0EdmyNS1_21identity_decomposer_tEEEvPKT1_PSA_PKT2_PSE_T3_iiT4_ --------------------------
	.section	.nv.info._ZN3cub18CUB_300001_SM_10006detail10radix_sort31DeviceRadixSortSingleTileKernelINS1_5radix10policy_hubIdmyE10Policy1000ELNS0_9SortOrderE0EdmyNS1_21identity_decomposer_tEEEvPKT1_PSA_PKT2_PSE_T3_iiT4_,"",@"SHT_CUDA_INFO"
	.sectionflags	@""
	.align	4


	//----- nvinfo : EIATTR_CUDA_API_VERSION
	.align		4
        /*0000*/ 	.byte	0x04, 0x37
        /*0002*/ 	.short	(.L_335 - .L_334)
.L_334:
        /*0004*/ 	.word	0x00000082


	//----- nvinfo : EIATTR_KPARAM_INFO
	.align		4
.L_335:
        /*0008*/ 	.byte	0x04, 0x17
        /*000a*/ 	.short	(.L_337 - .L_336)
.L_336:
        /*000c*/ 	.word	0x00000000
        /*0010*/ 	.short	0x0007
        /*0012*/ 	.short	0x0030
        /*0014*/ 	.byte	0x00, 0xf0, 0x05, 0x00


	//----- nvinfo : EIATTR_KPARAM_INFO
	.align		4
.L_337:
        /*0018*/ 	.byte	0x04, 0x17
        /*001a*/ 	.short	(.L_339 - .L_338)
.L_338:
        /*001c*/ 	.word	0x00000000
        /*0020*/ 	.short	0x0006
        /*0022*/ 	.short	0x002c
        /*0024*/ 	.byte	0x00, 0xf0, 0x11, 0x00


	//----- nvinfo : EIATTR_KPARAM_INFO
	.align		4
.L_339:
        /*0028*/ 	.byte	0x04, 0x17
        /*002a*/ 	.short	(.L_341 - .L_340)
.L_340:
        /*002c*/ 	.word	0x00000000
        /*0030*/ 	.short	0x0005
        /*0032*/ 	.short	0x0028
        /*0034*/ 	.byte	0x00, 0xf0, 0x11, 0x00


	//----- nvinfo : EIATTR_KPARAM_INFO
	.align		4
.L_341:
        /*0038*/ 	.byte	0x04, 0x17
        /*003a*/ 	.short	(.L_343 - .L_342)
.L_342:
        /*003c*/ 	.word	0x00000000
        /*0040*/ 	.short	0x0004
        /*0042*/ 	.short	0x0020
        /*0044*/ 	.byte	0x00, 0xf0, 0x21, 0x00


	//----- nvinfo : EIATTR_KPARAM_INFO
	.align		4
.L_343:
        /*0048*/ 	.byte	0x04, 0x17
        /*004a*/ 	.short	(.L_345 - .L_344)
.L_344:
        /*004c*/ 	.word	0x00000000
        /*0050*/ 	.short	0x0003
        /*0052*/ 	.short	0x0018
        /*0054*/ 	.byte	0x00, 0xf5, 0x21, 0x00


	//----- nvinfo : EIATTR_KPARAM_INFO
	.align		4
.L_345:
        /*0058*/ 	.byte	0x04, 0x17
        /*005a*/ 	.short	(.L_347 - .L_346)
.L_346:
        /*005c*/ 	.word	0x00000000
        /*0060*/ 	.short	0x0002
        /*0062*/ 	.short	0x0010
        /*0064*/ 	.byte	0x00, 0xf5, 0x21, 0x00


	//----- nvinfo : EIATTR_KPARAM_INFO
	.align		4
.L_347:
        /*0068*/ 	.byte	0x04, 0x17
        /*006a*/ 	.short	(.L_349 - .L_348)
.L_348:
        /*006c*/ 	.word	0x00000000
        /*0070*/ 	.short	0x0001
        /*0072*/ 	.short	0x0008
        /*0074*/ 	.byte	0x00, 0xf5, 0x21, 0x00


	//----- nvinfo : EIATTR_KPARAM_INFO
	.align		4
.L_349:
        /*0078*/ 	.byte	0x04, 0x17
        /*007a*/ 	.short	(.L_351 - .L_350)
.L_350:
        /*007c*/ 	.word	0x00000000
        /*0080*/ 	.short	0x0000
        /*0082*/ 	.short	0x0000
        /*0084*/ 	.byte	0x00, 0xf5, 0x21, 0x00


	//----- nvinfo : EIATTR_SPARSE_MMA_MASK
	.align		4
.L_351:
        /*0088*/ 	.byte	0x03, 0x50
        /*008a*/ 	.short	0x0000


	//----- nvinfo : EIATTR_MAXREG_COUNT
	.align		4
        /*008c*/ 	.byte	0x03, 0x1b
        /*008e*/ 	.short	0x00ff


	//----- nvinfo : EIATTR_NUM_BARRIERS
	.align		4
        /*0090*/ 	.byte	0x02, 0x4c
        /*0092*/ 	.byte	0x01
	.zero		1


	//----- nvinfo : EIATTR_MERCURY_ISA_VERSION
	.align		4
        /*0094*/ 	.byte	0x03, 0x5f
        /*0096*/ 	.short	0x0101


	//----- nvinfo : EIATTR_COOP_GROUP_MASK_REGIDS
	.align		4
        /*0098*/ 	.byte	0x04, 0x29
        /*009a*/ 	.short	(.L_353 - .L_352)


	//   ....[0]....
.L_352:
        /*009c*/ 	.word	0xffffffff


	//   ....[1]....
        /*00a0*/ 	.word	0xffffffff


	//   ....[2]....
        /*00a4*/ 	.word	0xffffffff


	//   ....[3]....
        /*00a8*/ 	.word	0xffffffff


	//   ....[4]....
        /*00ac*/ 	.word	0xffffffff


	//----- nvinfo : EIATTR_COOP_GROUP_INSTR_OFFSETS
	.align		4
.L_353:
        /*00b0*/ 	.byte	0x04, 0x28
        /*00b2*/ 	.short	(.L_355 - .L_354)


	//   ....[0]....
.L_354:
        /*00b4*/ 	.word	0x000017a0


	//   ....[1]....
        /*00b8*/ 	.word	0x000017c0


	//   ....[2]....
        /*00bc*/ 	.word	0x000017e0


	//   ....[3]....
        /*00c0*/ 	.word	0x00001800


	//   ....[4]....
        /*00c4*/ 	.word	0x00001820


	//----- nvinfo : EIATTR_VRC_CTA_INIT_COUNT
	.align		4
.L_355:
        /*00c8*/ 	.byte	0x02, 0x4a
	.zero		1
	.zero		1


	//----- nvinfo : EIATTR_EXIT_INSTR_OFFSETS
	.align		4
        /*00cc*/ 	.byte	0x04, 0x1c
        /*00ce*/ 	.short	(.L_357 - .L_356)


	//   ....[0]....
.L_356:
        /*00d0*/ 	.word	0x00002ec0


	//   ....[1]....
        /*00d4*/ 	.word	0x00002f60


	//----- nvinfo : EIATTR_MAX_THREADS
	.align		4
.L_357:
        /*00d8*/ 	.byte	0x04, 0x05
        /*00da*/ 	.short	(.L_359 - .L_358)
.L_358:
        /*00dc*/ 	.word	0x00000100
        /*00e0*/ 	.word	0x00000001
        /*00e4*/ 	.word	0x00000001


	//----- nvinfo : EIATTR_CRS_STACK_SIZE
	.align		4
.L_359:
        /*00e8*/ 	.byte	0x04, 0x1e
        /*00ea*/ 	.short	(.L_361 - .L_360)
.L_360:
        /*00ec*/ 	.word	0x00000000


	//----- nvinfo : EIATTR_CBANK_PARAM_SIZE
	.align		4
.L_361:
        /*00f0*/ 	.byte	0x03, 0x19
        /*00f2*/ 	.short	0x0031


	//----- nvinfo : EIATTR_PARAM_CBANK
	.align		4
        /*00f4*/ 	.byte	0x04, 0x0a
        /*00f6*/ 	.short	(.L_363 - .L_362)
	.align		4
.L_362:
        /*00f8*/ 	.word	index@(.nv.constant0._ZN3cub18CUB_300001_SM_10006detail10radix_sort31DeviceRadixSortSingleTileKernelINS1_5radix10policy_hubIdmyE10Policy1000ELNS0_9SortOrderE0EdmyNS1_21identity_decomposer_tEEEvPKT1_PSA_PKT2_PSE_T3_iiT4_)
        /*00fc*/ 	.short	0x0380
        /*00fe*/ 	.short	0x0031


	//----- nvinfo : EIATTR_SW_WAR
	.align		4
.L_363:
        /*0100*/ 	.byte	0x04, 0x36
        /*0102*/ 	.short	(.L_365 - .L_364)
.L_364:
        /*0104*/ 	.word	0x00000008
.L_365:


//--------------------- .nv.info._ZN3cub18CUB_300001_SM_10006detail8for_each13static_kernelINS2_12policy_hub_t12policy_500_tElN6thrust24THRUST_300001_SM_1000_NS8cuda_cub6__fill7functorINS7_6detail15normal_iteratorINS7_10device_ptrIdEEEEiEEEEvT0_T1_ --------------------------
	.section	.nv.info._ZN3cub18CUB_300001_SM_10006detail8for_each13static_kernelINS2_12policy_hub_t12policy_500_tElN6thrust24THRUST_300001_SM_1000_NS8cuda_cub6__fill7functorINS7_6detail15normal_iteratorINS7_10device_ptrIdEEEEiEEEEvT0_T1_,"",@"SHT_CUDA_INFO"
	.sectionflags	@""
	.align	4


	//----- nvinfo : EIATTR_CUDA_API_VERSION
	.align		4
        /*0000*/ 	.byte	0x04, 0x37
        /*0002*/ 	.short	(.L_367 - .L_366)
.L_366:
        /*0004*/ 	.word	0x00000082


	//----- nvinfo : EIATTR_KPARAM_INFO
	.align		4
.L_367:
        /*0008*/ 	.byte	0x04, 0x17
        /*000a*/ 	.short	(.L_369 - .L_368)
.L_368:
        /*000c*/ 	.word	0x00000000
        /*0010*/ 	.short	0x0001
        /*0012*/ 	.short	0x0008
        /*0014*/ 	.byte	0x00, 0xf0, 0x41, 0x00


	//----- nvinfo : EIATTR_KPARAM_INFO
	.align		4
.L_369:
        /*0018*/ 	.byte	0x04, 0x17
        /*001a*/ 	.short	(.L_371 - .L_370)
.L_370:
        /*001c*/ 	.word	0x00000000
        /*0020*/ 	.short	0x0000
        /*0022*/ 	.short	0x0000
        /*0024*/ 	.byte	0x00, 0xf0, 0x21, 0x00


	//----- nvinfo : EIATTR_SPARSE_MMA_MASK
	.align		4
.L_371:
        /*0028*/ 	.byte	0x03, 0x50
        /*002a*/ 	.short	0x0000


	//----- nvinfo : EIATTR_MAXREG_COUNT
	.align		4
        /*002c*/ 	.byte	0x03, 0x1b
        /*002e*/ 	.short	0x00ff


	//----- nvinfo : EIATTR_MERCURY_ISA_VERSION
	.align		4
        /*0030*/ 	.byte	0x03, 0x5f
        /*0032*/ 	.short	0x0101


	//----- nvinfo : EIATTR_VRC_CTA_INIT_COUNT
	.align		4
        /*0034*/ 	.byte	0x02, 0x4a
	.zero		1
	.zero		1


	//----- nvinfo : EIATTR_EXIT_INSTR_OFFSETS
	.align		4
        /*0038*/ 	.byte	0x04, 0x1c
        /*003a*/ 	.short	(.L_373 - .L_372)


	//   ....[0]....
.L_372:
        /*003c*/ 	.word	0x00000140


	//   ....[1]....
        /*0040*/ 	.word	0x00000260


	//   ....[2]....
        /*0044*/ 	.word	0x00000280


	//----- nvinfo : EIATTR_MAX_THREADS
	.align		4
.L_373:
        /*0048*/ 	.byte	0x04, 0x05
        /*004a*/ 	.short	(.L_375 - .L_374)
.L_374:
        /*004c*/ 	.word	0x00000100
        /*0050*/ 	.word	0x00000001
        /*0054*/ 	.word	0x00000001


	//----- nvinfo : EIATTR_CBANK_PARAM_SIZE
	.align		4
.L_375:
        /*0058*/ 	.byte	0x03, 0x19
        /*005a*/ 	.short	0x0018


	//----- nvinfo : EIATTR_PARAM_CBANK
	.align		4
        /*005c*/ 	.byte	0x04, 0x0a
        /*005e*/ 	.short	(.L_377 - .L_376)
	.align		4
.L_376:
        /*0060*/ 	.word	index@(.nv.constant0._ZN3cub18CUB_300001_SM_10006detail8for_each13static_kernelINS2_12policy_hub_t12policy_500_tElN6thrust24THRUST_300001_SM_1000_NS8cuda_cub6__fill7functorINS7_6detail15normal_iteratorINS7_10device_ptrIdEEEEiEEEEvT0_T1_)
        /*0064*/ 	.short	0x0380
        /*0066*/ 	.short	0x0018


	//----- nvinfo : EIATTR_SW_WAR
	.align		4
.L_377:
        /*0068*/ 	.byte	0x04, 0x36
        /*006a*/ 	.short	(.L_379 - .L_378)
.L_378:
        /*006c*/ 	.word	0x00000008
.L_379:


//--------------------- .nv.info._ZN3cub18CUB_300001_SM_10006detail8for_each13static_kernelINS2_12policy_hub_t12policy_500_tElN6thrust24THRUST_300001_SM_1000_NS8cuda_cub10__tabulate7functorINS7_6detail15normal_iteratorINS7_10device_ptrImEEEENS7_6system6detail7generic6detail22compute_sequence_valueImvEElEEEEvT0_T1_ --------------------------
	.section	.nv.info._ZN3cub18CUB_300001_SM_10006detail8for_each13static_kernelINS2_12policy_hub_t12policy_500_tElN6thrust24THRUST_300001_SM_1000_NS8cuda_cub10__tabulate7functorINS7_6detail15normal_iteratorINS7_10device_ptrImEEEENS7_6system6detail7generic6detail22compute_sequence_valueImvEElEEEEvT0_T1_,"",@"SHT_CUDA_INFO"
	.sectionflags	@""
	.align	4


	//----- nvinfo : EIATTR_CUDA_API_VERSION
	.align		4
        /*0000*/ 	.byte	0x04, 0x37
        /*0002*/ 	.short	(.L_381 - .L_380)
.L_380:
        /*0004*/ 	.word	0x00000082


	//----- nvinfo : EIATTR_KPARAM_INFO
	.align		4
.L_381:
        /*0008*/ 	.byte	0x04, 0x17
        /*000a*/ 	.short	(.L_383 - .L_382)
.L_382:
        /*000c*/ 	.word	0x00000000
        /*0010*/ 	.short	0x0001
        /*0012*/ 	.short	0x0008
        /*0014*/ 	.byte	0x00, 0xf0, 0x61, 0x00


	//----- nvinfo : EIATTR_KPARAM_INFO
	.align		4
.L_383:
        /*0018*/ 	.byte	0x04, 0x17
        /*001a*/ 	.short	(.L_385 - .L_384)
.L_384:
        /*001c*/ 	.word	0x00000000
        /*0020*/ 	.short	0x0000
        /*0022*/ 	.short	0x0000
        /*0024*/ 	.byte	0x00, 0xf0, 0x21, 0x00


	//----- nvinfo : EIATTR_SPARSE_MMA_MASK
	.align		4
.L_385:
        /*0028*/ 	.byte	0x03, 0x50
        /*002a*/ 	.short	0x0000


	//----- nvinfo : EIATTR_MAXREG_COUNT
	.align		4
        /*002c*/ 	.byte	0x03, 0x1b
        /*002e*/ 	.short	0x00ff


	//----- nvinfo : EIATTR_MERCURY_ISA_VERSION
	.align		4
        /*0030*/ 	.byte	0x03, 0x5f
        /*0032*/ 	.short	0x0101


	//----- nvinfo : EIATTR_VRC_CTA_INIT_COUNT
	.align		4
        /*0034*/ 	.byte	0x02, 0x4a
	.zero		1
	.zero		1


	//----- nvinfo : EIATTR_EXIT_INSTR_OFFSETS
	.align		4
        /*0038*/ 	.byte	0x04, 0x1c
        /*003a*/ 	.short	(.L_387 - .L_386)


	//   ....[0]....
.L_386:
        /*003c*/ 	.word	0x000001e0


	//   ....[1]....
        /*0040*/ 	.word	0x00000370


	//   ....[2]....
        /*0044*/ 	.word	0x00000440


	//----- nvinfo : EIATTR_MAX_THREADS
	.align		4
.L_387:
        /*0048*/ 	.byte	0x04, 0x05
        /*004a*/ 	.short	(.L_389 - .L_388)
.L_388:
        /*004c*/ 	.word	0x00000100
        /*0050*/ 	.word	0x00000001
        /*0054*/ 	.word	0x00000001


	//----- nvinfo : EIATTR_CRS_STACK_SIZE
	.align		4
.L_389:
        /*0058*/ 	.byte	0x04, 0x1e
        /*005a*/ 	.short	(.L_391 - .L_390)
.L_390:
        /*005c*/ 	.word	0x00000000


	//----- nvinfo : EIATTR_CBANK_PARAM_SIZE
	.align		4
.L_391:
        /*0060*/ 	.byte	0x03, 0x19
        /*0062*/ 	.short	0x0020


	//----- nvinfo : EIATTR_PARAM_CBANK
	.align		4
        /*0064*/ 	.byte	0x04, 0x0a
        /*0066*/ 	.short	(.L_393 - .L_392)
	.align		4
.L_392:
        /*0068*/ 	.word	index@(.nv.constant0._ZN3cub18CUB_300001_SM_10006detail8for_each13static_kernelINS2_12policy_hub_t12policy_500_tElN6thrust24THRUST_300001_SM_1000_NS8cuda_cub10__tabulate7functorINS7_6detail15normal_iteratorINS7_10device_ptrImEEEENS7_6system6detail7generic6detail22compute_sequence_valueImvEElEEEEvT0_T1_)
        /*006c*/ 	.short	0x0380
        /*006e*/ 	.short	0x0020


	//----- nvinfo : EIATTR_SW_WAR
	.align		4
.L_393:
        /*0070*/ 	.byte	0x04, 0x36
        /*0072*/ 	.short	(.L_395 - .L_394)
.L_394:
        /*0074*/ 	.word	0x00000008
.L_395:


//--------------------- .nv.info._ZN3cub18CUB_300001_SM_10006detail8for_each13static_kernelINS2_12policy_hub_t12policy_500_tEmN6thrust24THRUST_300001_SM_1000_NS8cuda_cub20__uninitialized_fill7functorINS7_10device_ptrIdEEdEEEEvT0_T1_ --------------------------
	.section	.nv.info._ZN3cub18CUB_300001_SM_10006detail8for_each13static_kernelINS2_12policy_hub_t12policy_500_tEmN6thrust24THRUST_300001_SM_1000_NS8cuda_cub20__uninitialized_fill7functorINS7_10device_ptrIdEEdEEEEvT0_T1_,"",@"SHT_CUDA_INFO"
	.sectionflags	@""
	.align	4


	//----- nvinfo : EIATTR_CUDA_API_VERSION
	.align		4
        /*0000*/ 	.byte	0x04, 0x37
        /*0002*/ 	.short	(.L_397 - .L_396)
.L_396:
        /*0004*/ 	.word	0x00000082


	//----- nvinfo : EIATTR_KPARAM_INFO
	.align		4
.L_397:
        /*0008*/ 	.byte	0x04, 0x17
        /*000a*/ 	.short	(.L_399 - .L_398)
.L_398:
        /*000c*/ 	.word	0x00000000
        /*0010*/ 	.short	0x0001
        /*0012*/ 	.short	0x0008
        /*0014*/ 	.byte	0x00, 0xf0, 0x41, 0x00


	//----- nvinfo : EIATTR_KPARAM_INFO
	.align		4
.L_399:
        /*0018*/ 	.byte	0x04, 0x17
        /*001a*/ 	.short	(.L_401 - .L_400)
.L_400:
        /*001c*/ 	.word	0x00000000
        /*0020*/ 	.short	0x0000
        /*0022*/ 	.short	0x0000
        /*0024*/ 	.byte	0x00, 0xf0, 0x21, 0x00


	//----- nvinfo : EIATTR_SPARSE_MMA_MASK
	.align		4
.L_401:
        /*0028*/ 	.byte	0x03, 0x50
        /*002a*/ 	.short	0x0000


	//----- nvinfo : EIATTR_MAXREG_COUNT
	.align		4
        /*002c*/ 	.byte	0x03, 0x1b
        /*002e*/ 	.short	0x00ff


	//----- nvinfo : EIATTR_MERCURY_ISA_VERSION
	.align		4
        /*0030*/ 	.byte	0x03, 0x5f
        /*0032*/ 	.short	0x0101


	//----- nvinfo : EIATTR_VRC_CTA_INIT_COUNT
	.align		4
        /*0034*/ 	.byte	0x02, 0x4a
	.zero		1
	.zero		1


	//----- nvinfo : EIATTR_EXIT_INSTR_OFFSETS
	.align		4
        /*0038*/ 	.byte	0x04, 0x1c
        /*003a*/ 	.short	(.L_403 - .L_402)


	//   ....[0]....
.L_402:
        /*003c*/ 	.word	0x00000130


	//   ....[1]....
        /*0040*/ 	.word	0x00000230


	//   ....[2]....
        /*0044*/ 	.word	0x00000260


	//----- nvinfo : EIATTR_MAX_THREADS
	.align		4
.L_403:
        /*0048*/ 	.byte	0x04, 0x05
        /*004a*/ 	.short	(.L_405 - .L_404)
.L_404:
        /*004c*/ 	.word	0x00000100
        /*0050*/ 	.word	0x00000001
        /*0054*/ 	.word	0x00000001


	//----- nvinfo : EIATTR_CBANK_PARAM_SIZE
	.align		4
.L_405:
        /*0058*/ 	.byte	0x03, 0x19
        /*005a*/ 	.short	0x0018


	//----- nvinfo : EIATTR_PARAM_CBANK
	.align		4
        /*005c*/ 	.byte	0x04, 0x0a
        /*005e*/ 	.short	(.L_407 - .L_406)
	.align		4
.L_406:
        /*0060*/ 	.word	index@(.nv.constant0._ZN3cub18CUB_300001_SM_10006detail8for_each13static_kernelINS2_12policy_hub_t12policy_500_tEmN6thrust24THRUST_300001_SM_1000_NS8cuda_cub20__uninitialized_fill7functorINS7_10device_ptrIdEEdEEEEvT0_T1_)
        /*0064*/ 	.short	0x0380
        /*0066*/ 	.short	0x0018


	//----- nvinfo : EIATTR_SW_WAR
	.align		4
.L_407:
        /*0068*/ 	.byte	0x04, 0x36
        /*006a*/ 	.short	(.L_409 - .L_408)
.L_408:
        /*006c*/ 	.word	0x00000008
.L_409:


//--------------------- .nv.info._ZN3cub18CUB_300001_SM_10006detail8for_each13static_kernelINS2_12policy_hub_t12policy_500_tEmN6thrust24THRUST_300001_SM_1000_NS8cuda_cub20__uninitialized_fill7functorINS7_10device_ptrImEEmEEEEvT0_T1_ --------------------------
	.section	.nv.info._ZN3cub18CUB_300001_SM_10006detail8for_each13static_kernelINS2_12policy_hub_t12policy_500_tEmN6thrust24THRUST_300001_SM_1000_NS8cuda_cub20__uninitialized_fill7functorINS7_10device_ptrImEEmEEEEvT0_T1_,"",@"SHT_CUDA_INFO"
	.sectionflags	@""
	.align	4


	//----- nvinfo : EIATTR_CUDA_API_VERSION
	.align		4
        /*0000*/ 	.byte	0x04, 0x37
        /*0002*/ 	.short	(.L_411 - .L_410)
.L_410:
        /*0004*/ 	.word	0x00000082


	//----- nvinfo : EIATTR_KPARAM_INFO
	.align		4
.L_411:
        /*0008*/ 	.byte	0x04, 0x17
        /*000a*/ 	.short	(.L_413 - .L_412)
.L_412:
        /*000c*/ 	.word	0x00000000
        /*0010*/ 	.short	0x0001
        /*0012*/ 	.short	0x0008
        /*0014*/ 	.byte	0x00, 0xf0, 0x41, 0x00


	//----- nvinfo : EIATTR_KPARAM_INFO
	.align		4
.L_413:
        /*0018*/ 	.byte	0x04, 0x17
        /*001a*/ 	.short	(.L_415 - .L_414)
.L_414:
        /*001c*/ 	.word	0x00000000
        /*0020*/ 	.short	0x0000
        /*0022*/ 	.short	0x0000
        /*0024*/ 	.byte	0x00, 0xf0, 0x21, 0x00


	//----- nvinfo : EIATTR_SPARSE_MMA_MASK
	.align		4
.L_415:
        /*0028*/ 	.byte	0x03, 0x50
        /*002a*/ 	.short	0x0000


	//----- nvinfo : EIATTR_MAXREG_COUNT
	.align		4
        /*002c*/ 	.byte	0x03, 0x1b
        /*002e*/ 	.short	0x00ff


	//----- nvinfo : EIATTR_MERCURY_ISA_VERSION
	.align		4
        /*0030*/ 	.byte	0x03, 0x5f
        /*0032*/ 	.short	0x0101


	//----- nvinfo : EIATTR_VRC_CTA_INIT_COUNT
	.align		4
        /*0034*/ 	.byte	0x02, 0x4a
	.zero		1
	.zero		1


	//----- nvinfo : EIATTR_EXIT_INSTR_OFFSETS
	.align		4
        /*0038*/ 	.byte	0x04, 0x1c
        /*003a*/ 	.short	(.L_417 - .L_416)


	//   ....[0]....
.L_416:
        /*003c*/ 	.word	0x00000130


	//   ....[1]....
        /*0040*/ 	.word	0x00000230


	//   ....[2]....
        /*0044*/ 	.word	0x00000260


	//----- nvinfo : EIATTR_MAX_THREADS
	.align		4
.L_417:
        /*0048*/ 	.byte	0x04, 0x05
        /*004a*/ 	.short	(.L_419 - .L_418)
.L_418:
        /*004c*/ 	.word	0x00000100
        /*0050*/ 	.word	0x00000001
        /*0054*/ 	.word	0x00000001


	//----- nvinfo : EIATTR_CBANK_PARAM_SIZE
	.align		4
.L_419:
        /*0058*/ 	.byte	0x03, 0x19
        /*005a*/ 	.short	0x0018


	//----- nvinfo : EIATTR_PARAM_CBANK
	.align		4
        /*005c*/ 	.byte	0x04, 0x0a
        /*005e*/ 	.short	(.L_421 - .L_420)
	.align		4
.L_420:
        /*0060*/ 	.word	index@(.nv.constant0._ZN3cub18CUB_300001_SM_10006detail8for_each13static_kernelINS2_12policy_hub_t12policy_500_tEmN6thrust24THRUST_300001_SM_1000_NS8cuda_cub20__uninitialized_fill7functorINS7_10device_ptrImEEmEEEEvT0_T1_)
        /*0064*/ 	.short	0x0380
        /*0066*/ 	.short	0x0018


	//----- nvinfo : EIATTR_SW_WAR
	.align		4
.L_421:
        /*0068*/ 	.byte	0x04, 0x36
        /*006a*/ 	.short	(.L_423 - .L_422)
.L_422:
        /*006c*/ 	.word	0x00000008
.L_423:


//--------------------- .nv.info._ZN3cub18CUB_300001_SM_10006detail11EmptyKernelIvEEvv --------------------------
	.section	.nv.info._ZN3cub18CUB_300001_SM_10006detail11EmptyKernelIvEEvv,"",@"SHT_CUDA_INFO"
	.sectionflags	@""
	.align	4


	//----- nvinfo : EIATTR_CUDA_API_VERSION
	.align		4
        /*0000*/ 	.byte	0x04, 0x37
        /*0002*/ 	.short	(.L_425 - .L_424)
.L_424:
        /*0004*/ 	.word	0x00000082


	//----- nvinfo : EIATTR_SPARSE_MMA_MASK
	.align		4
.L_425:
        /*0008*/ 	.byte	0x03, 0x50
        /*000a*/ 	.short	0x0000


	//----- nvinfo : EIATTR_MAXREG_COUNT
	.align		4
        /*000c*/ 	.byte	0x03, 0x1b
        /*000e*/ 	.short	0x00ff


	//----- nvinfo : EIATTR_MERCURY_ISA_VERSION
	.align		4
        /*0010*/ 	.byte	0x03, 0x5f
        /*0012*/ 	.short	0x0101


	//----- nvinfo : EIATTR_VRC_CTA_INIT_COUNT
	.align		4
        /*0014*/ 	.byte	0x02, 0x4a
	.zero		1
	.zero		1


	//----- nvinfo : EIATTR_EXIT_INSTR_OFFSETS
	.align		4
        /*0018*/ 	.byte	0x04, 0x1c
        /*001a*/ 	.short	(.L_427 - .L_426)


	//   ....[0]....
.L_426:
        /*001c*/ 	.word	0x00000010


	//----- nvinfo : EIATTR_SW_WAR
	.align		4
.L_427:
        /*0020*/ 	.byte	0x04, 0x36
        /*0022*/ 	.short	(.L_429 - .L_428)
.L_428:
        /*0024*/ 	.word	0x00000008
.L_429:


//--------------------- .nv.info._Z5mergePdS_PmS_ --------------------------
	.section	.nv.info._Z5mergePdS_PmS_,"",@"SHT_CUDA_INFO"
	.sectionflags	@""
	.align	4


	//----- nvinfo : EIATTR_CUDA_API_VERSION
	.align		4
        /*0000*/ 	.byte	0x04, 0x37
        /*0002*/ 	.short	(.L_431 - .L_430)
.L_430:
        /*0004*/ 	.word	0x00000082


	//----- nvinfo : EIATTR_KPARAM_INFO
	.align		4
.L_431:
        /*0008*/ 	.byte	0x04, 0x17
        /*000a*/ 	.short	(.L_433 - .L_432)
.L_432:
        /*000c*/ 	.word	0x00000000
        /*0010*/ 	.short	0x0003
        /*0012*/ 	.short	0x0018
        /*0014*/ 	.byte	0x00, 0xf5, 0x21, 0x00


	//----- nvinfo : EIATTR_KPARAM_INFO
	.align		4
.L_433:
        /*0018*/ 	.byte	0x04, 0x17
        /*001a*/ 	.short	(.L_435 - .L_434)
.L_434:
        /*001c*/ 	.word	0x00000000
        /*0020*/ 	.short	0x0002
        /*0022*/ 	.short	0x0010
        /*0024*/ 	.byte	0x00, 0xf5, 0x21, 0x00


	//----- nvinfo : EIATTR_KPARAM_INFO
	.align		4
.L_435:
        /*0028*/ 	.byte	0x04, 0x17
        /*002a*/ 	.short	(.L_437 - .L_436)
.L_436:
        /*002c*/ 	.word	0x00000000
        /*0030*/ 	.short	0x0001
        /*0032*/ 	.short	0x0008
        /*0034*/ 	.byte	0x00, 0xf5, 0x21, 0x00


	//----- nvinfo : EIATTR_KPARAM_INFO
	.align		4
.L_437:
        /*0038*/ 	.byte	0x04, 0x17
        /*003a*/ 	.short	(.L_439 - .L_438)
.L_438:
        /*003c*/ 	.word	0x00000000
        /*0040*/ 	.short	0x0000
        /*0042*/ 	.short	0x0000
        /*0044*/ 	.byte	0x00, 0xf5, 0x21, 0x00


	//----- nvinfo : EIATTR_SPARSE_MMA_MASK
	.align		4
.L_439:
        /*0048*/ 	.byte	0x03, 0x50
        /*004a*/ 	.short	0x0000


	//----- nvinfo : EIATTR_MAXREG_COUNT
	.align		4
        /*004c*/ 	.byte	0x03, 0x1b
        /*004e*/ 	.short	0x00ff


	//----- nvinfo : EIATTR_EXTERNS
	.align		4
        /*0050*/ 	.byte	0x04, 0x0f
        /*0052*/ 	.short	(.L_441 - .L_440)


	//   ....[0]....
	.align		4
.L_440:
        /*0054*/ 	.word	index@(vprintf)


	//----- nvinfo : EIATTR_MERCURY_ISA_VERSION
	.align		4
.L_441:
        /*0058*/ 	.byte	0x03, 0x5f
        /*005a*/ 	.short	0x0101


	//----- nvinfo : EIATTR_VRC_CTA_INIT_COUNT
	.align		4
        /*005c*/ 	.byte	0x02, 0x4a
	.zero		1
	.zero		1


	//----- nvinfo : EIATTR_SYSCALL_OFFSETS
	.align		4
        /*0060*/ 	.byte	0x04, 0x46
        /*0062*/ 	.short	(.L_443 - .L_442)


	//   ....[0]....
.L_442:
        /*0064*/ 	.word	0x000002d0


	//   ....[1]....
        /*0068*/ 	.word	0x00000c50


	//   ....[2]....
        /*006c*/ 	.word	0x00000d10


	//   ....[3]....
        /*0070*/ 	.word	0x00000dd0


	//   ....[4]....
        /*0074*/ 	.word	0x00000e90


	//   ....[5]....
        /*0078*/ 	.word	0x00000f50


	//   ....[6]....
        /*007c*/ 	.word	0x00001010


	//   ....[7]....
        /*0080*/ 	.word	0x000010d0


	//   ....[8]....
        /*0084*/ 	.word	0x00001190


	//   ....[9]....
        /*0088*/ 	.word	0x00001250


	//   ....[10]....
        /*008c*/ 	.word	0x00001310


	//   ....[11]....
        /*0090*/ 	.word	0x000013d0


	//   ....[12]....
        /*0094*/ 	.word	0x00001490


	//   ....[13]....
        /*0098*/ 	.word	0x00001550


	//   ....[14]....
        /*009c*/ 	.word	0x00001610


	//   ....[15]....
        /*00a0*/ 	.word	0x000016d0


	//   ....[16]....
        /*00a4*/ 	.word	0x00001790


	//   ....[17]....
        /*00a8*/ 	.word	0x00001880


	//----- nvinfo : EIATTR_EXIT_INSTR_OFFSETS
	.align		4
.L_443:
        /*00ac*/ 	.byte	0x04, 0x1c
        /*00ae*/ 	.short	(.L_445 - .L_444)


	//   ....[0]....
.L_444:
        /*00b0*/ 	.word	0x00001890


	//----- nvinfo : EIATTR_CRS_STACK_SIZE
	.align		4
.L_445:
        /*00b4*/ 	.byte	0x04, 0x1e
        /*00b6*/ 	.short	(.L_447 - .L_446)
.L_446:
        /*00b8*/ 	.word	0x00000000


	//----- nvinfo : EIATTR_CBANK_PARAM_SIZE
	.align		4
.L_447:
        /*00bc*/ 	.byte	0x03, 0x19
        /*00be*/ 	.short	0x0020


	//----- nvinfo : EIATTR_PARAM_CBANK
	.align		4
        /*00c0*/ 	.byte	0x04, 0x0a
        /*00c2*/ 	.short	(.L_449 - .L_448)
	.align		4
.L_448:
        /*00c4*/ 	.word	index@(.nv.constant0._Z5mergePdS_PmS_)
        /*00c8*/ 	.short	0x0380
        /*00ca*/ 	.short	0x0020


	//----- nvinfo : EIATTR_SW_WAR
	.align		4
.L_449:
        /*00cc*/ 	.byte	0x04, 0x36
        /*00ce*/ 	.short	(.L_451 - .L_450)
.L_450:
        /*00d0*/ 	.word	0x00000008
.L_451:


//--------------------- .nv.info._Z8cuda_funPdPmmS_S_S0_S_ --------------------------
	.section	.nv.info._Z8cuda_funPdPmmS_S_S0_S_,"",@"SHT_CUDA_INFO"
	.sectionflags	@""
	.align	4


	//----- nvinfo : EIATTR_CUDA_API_VERSION
	.align		4
        /*0000*/ 	.byte	0x04, 0x37
        /*0002*/ 	.short	(.L_453 - .L_452)
.L_452:
        /*0004*/ 	.word	0x00000082


	//----- nvinfo : EIATTR_KPARAM_INFO
	.align		4
.L_453:
        /*0008*/ 	.byte	0x04, 0x17
        /*000a*/ 	.short	(.L_455 - .L_454)
.L_454:
        /*000c*/ 	.word	0x00000000
        /*0010*/ 	.short	0x0006
        /*0012*/ 	.short	0x0030
        /*0014*/ 	.byte	0x00, 0xf5, 0x21, 0x00


	//----- nvinfo : EIATTR_KPARAM_INFO
	.align		4
.L_455:
        /*0018*/ 	.byte	0x04, 0x17
        /*001a*/ 	.short	(.L_457 - .L_456)
.L_456:
        /*001c*/ 	.word	0x00000000
        /*0020*/ 	.short	0x0005
        /*0022*/ 	.short	0x0028
        /*0024*/ 	.byte	0x00, 0xf5, 0x21, 0x00


	//----- nvinfo : EIATTR_KPARAM_INFO
	.align		4
.L_457:
        /*0028*/ 	.byte	0x04, 0x17
        /*002a*/ 	.short	(.L_459 - .L_458)
.L_458:
        /*002c*/ 	.word	0x00000000
        /*0030*/ 	.short	0x0004
        /*0032*/ 	.short	0x0020
        /*0034*/ 	.byte	0x00, 0xf5, 0x21, 0x00


	//----- nvinfo : EIATTR_KPARAM_INFO
	.align		4
.L_459:
        /*0038*/ 	.byte	0x04, 0x17
        /*003a*/ 	.short	(.L_461 - .L_460)
.L_460:
        /*003c*/ 	.word	0x00000000
        /*0040*/ 	.short	0x0003
        /*0042*/ 	.short	0x0018
        /*0044*/ 	.byte	0x00, 0xf5, 0x21, 0x00


	//----- nvinfo : EIATTR_KPARAM_INFO
	.align		4
.L_461:
        /*0048*/ 	.byte	0x04, 0x17
        /*004a*/ 	.short	(.L_463 - .L_462)
.L_462:
        /*004c*/ 	.word	0x00000000
        /*0050*/ 	.short	0x0002
        /*0052*/ 	.short	0x0010
        /*0054*/ 	.byte	0x00, 0xf0, 0x21, 0x00


	//----- nvinfo : EIATTR_KPARAM_INFO
	.align		4
.L_463:
        /*0058*/ 	.byte	0x04, 0x17
        /*005a*/ 	.short	(.L_465 - .L_464)
.L_464:
        /*005c*/ 	.word	0x00000000
        /*0060*/ 	.short	0x0001
        /*0062*/ 	.short	0x0008
        /*0064*/ 	.byte	0x00, 0xf5, 0x21, 0x00


	//----- nvinfo : EIATTR_KPARAM_INFO
	.align		4
.L_465:
        /*0068*/ 	.byte	0x04, 0x17
        /*006a*/ 	.short	(.L_467 - .L_466)
.L_466:
        /*006c*/ 	.word	0x00000000
        /*0070*/ 	.short	0x0000
        /*0072*/ 	.short	0x0000
        /*0074*/ 	.byte	0x00, 0xf5, 0x21, 0x00


	//----- nvinfo : EIATTR_SPARSE_MMA_MASK
	.align		4
.L_467:
        /*0078*/ 	.byte	0x03, 0x50
        /*007a*/ 	.short	0x0000


	//----- nvinfo : EIATTR_MAXREG_COUNT
	.align		4
        /*007c*/ 	.byte	0x03, 0x1b
        /*007e*/ 	.short	0x00ff


	//----- nvinfo : EIATTR_MERCURY_ISA_VERSION
	.align		4
        /*0080*/ 	.byte	0x03, 0x5f
        /*0082*/ 	.short	0x0101


	//----- nvinfo : EIATTR_VRC_CTA_INIT_COUNT
	.align		4
        /*0084*/ 	.byte	0x02, 0x4a
	.zero		1
	.zero		1


	//----- nvinfo : EIATTR_EXIT_INSTR_OFFSETS
	.align		4
        /*0088*/ 	.byte	0x04, 0x1c
        /*008a*/ 	.short	(.L_469 - .L_468)


	//   ....[0]....
.L_468:
        /*008c*/ 	.word	0x00000fb0


	//----- nvinfo : EIATTR_CRS_STACK_SIZE
	.align		4
.L_469:
        /*0090*/ 	.byte	0x04, 0x1e
        /*0092*/ 	.short	(.L_471 - .L_470)
.L_470:
        /*0094*/ 	.word	0x00000000


	//----- nvinfo : EIATTR_CBANK_PARAM_SIZE
	.align		4
.L_471:
        /*0098*/ 	.byte	0x03, 0x19
        /*009a*/ 	.short	0x0038


	//----- nvinfo : EIATTR_PARAM_CBANK
	.align		4
        /*009c*/ 	.byte	0x04, 0x0a
        /*009e*/ 	.short	(.L_473 - .L_472)
	.align		4
.L_472:
        /*00a0*/ 	.word	index@(.nv.constant0._Z8cuda_funPdPmmS_S_S0_S_)
        /*00a4*/ 	.short	0x0380
        /*00a6*/ 	.short	0x0038


	//----- nvinfo : EIATTR_SW_WAR
	.align		4
.L_473:
        /*00a8*/ 	.byte	0x04, 0x36
        /*00aa*/ 	.short	(.L_475 - .L_474)
.L_474:
        /*00ac*/ 	.word	0x00000008
.L_475:


//--------------------- .nv.callgraph             --------------------------
	.section	.nv.callgraph,"",@"SHT_CUDA_CALLGRAPH"
	.align	4
	.sectionentsize	8
	.align		4
        /*0000*/ 	.word	0x00000000
	.align		4
        /*0004*/ 	.word	0xffffffff
	.align		4
        /*0008*/ 	.word	index@(_Z5mergePdS_PmS_)
	.align		4
        /*000c*/ 	.word	index@(vprintf)
	.align		4
        /*0010*/ 	.word	0x00000000
	.align		4
        /*0014*/ 	.word	0xfffffffe
	.align		4
        /*0018*/ 	.word	0x00000000
	.align		4
        /*001c*/ 	.word	0xfffffffd
	.align		4
        /*0020*/ 	.word	0x00000000
	.align		4
        /*0024*/ 	.word	0xfffffffc


//--------------------- .nv.constant4             --------------------------
	.section	.nv.constant4,"a",@progbits
	.align	8
	.align		8
.nv.constant4:
        /*0000*/ 	.dword	_ZN34_INTERNAL_d57d84ce_4_k_cu_c6561c754cuda3std3__45__cpo5beginE
	.align		8
        /*0008*/ 	.dword	_ZN34_INTERNAL_d57d84ce_4_k_cu_c6561c754cuda3std3__45__cpo3endE
	.align		8
        /*0010*/ 	.dword	_ZN34_INTERNAL_d57d84ce_4_k_cu_c6561c754cuda3std3__45__cpo6cbeginE
	.align		8
        /*0018*/ 	.dword	_ZN34_INTERNAL_d57d84ce_4_k_cu_c6561c754cuda3std3__45__cpo4cendE
	.align		8
        /*0020*/ 	.dword	_ZN34_INTERNAL_d57d84ce_4_k_cu_c6561c754cuda3std3__45__cpo6rbeginE
	.align		8
        /*0028*/ 	.dword	_ZN34_INTERNAL_d57d84ce_4_k_cu_c6561c754cuda3std3__45__cpo4rendE
	.align		8
        /*0030*/ 	.dword	_ZN34_INTERNAL_d57d84ce_4_k_cu_c6561c754cuda3std3__45__cpo7crbeginE
	.align		8
        /*0038*/ 	.dword	_ZN34_INTERNAL_d57d84ce_4_k_cu_c6561c754cuda3std3__45__cpo5crendE
	.align		8
        /*0040*/ 	.dword	_ZN34_INTERNAL_d57d84ce_4_k_cu_c6561c754cuda3std3__436_GLOBAL__N__d57d84ce_4_k_cu_c6561c756ignoreE
	.align		8
        /*0048*/ 	.dword	_ZN34_INTERNAL_d57d84ce_4_k_cu_c6561c754cuda3std3__419piecewise_constructE
	.align		8
        /*0050*/ 	.dword	_ZN34_INTERNAL_d57d84ce_4_k_cu_c6561c754cuda3std3__48in_placeE
	.align		8
        /*0058*/ 	.dword	_ZN34_INTERNAL_d57d84ce_4_k_cu_c6561c754cuda3std3__420unreachable_sentinelE
	.align		8
        /*0060*/ 	.dword	_ZN34_INTERNAL_d57d84ce_4_k_cu_c6561c754cuda3std3__47nulloptE
	.align		8
        /*0068*/ 	.dword	_ZN34_INTERNAL_d57d84ce_4_k_cu_c6561c754cuda3std3__48unexpectE
	.align		8
        /*0070*/ 	.dword	_ZN34_INTERNAL_d57d84ce_4_k_cu_c6561c754cuda3std6ranges3__45__cpo4swapE
	.align		8
        /*0078*/ 	.dword	_ZN34_INTERNAL_d57d84ce_4_k_cu_c6561c754cuda3std6ranges3__45__cpo9iter_moveE
	.align		8
        /*0080*/ 	.dword	_ZN34_INTERNAL_d57d84ce_4_k_cu_c6561c754cuda3std6ranges3__45__cpo5beginE
	.align		8
        /*0088*/ 	.dword	_ZN34_INTERNAL_d57d84ce_4_k_cu_c6561c754cuda3std6ranges3__45__cpo3endE
	.align		8
        /*0090*/ 	.dword	_ZN34_INTERNAL_d57d84ce_4_k_cu_c6561c754cuda3std6ranges3__45__cpo6cbeginE
	.align		8
        /*0098*/ 	.dword	_ZN34_INTERNAL_d57d84ce_4_k_cu_c6561c754cuda3std6ranges3__45__cpo4cendE
	.align		8
        /*00a0*/ 	.dword	_ZN34_INTERNAL_d57d84ce_4_k_cu_c6561c754cuda3std6ranges3__45__cpo7advanceE
	.align		8
        /*00a8*/ 	.dword	_ZN34_INTERNAL_d57d84ce_4_k_cu_c6561c754cuda3std6ranges3__45__cpo9iter_swapE
	.align		8
        /*00b0*/ 	.dword	_ZN34_INTERNAL_d57d84ce_4_k_cu_c6561c754cuda3std6ranges3__45__cpo4nextE
	.align		8
        /*00b8*/ 	.dword	_ZN34_INTERNAL_d57d84ce_4_k_cu_c6561c754cuda3std6ranges3__45__cpo4prevE
	.align		8
        /*00c0*/ 	.dword	_ZN34_INTERNAL_d57d84ce_4_k_cu_c6561c754cuda3std6ranges3__45__cpo4dataE
	.align		8
        /*00c8*/ 	.dword	_ZN34_INTERNAL_d57d84ce_4_k_cu_c6561c754cuda3std6ranges3__45__cpo5cdataE
	.align		8
        /*00d0*/ 	.dword	_ZN34_INTERNAL_d57d84ce_4_k_cu_c6561c754cuda3std6ranges3__45__cpo4sizeE
	.align		8
        /*00d8*/ 	.dword	_ZN34_INTERNAL_d57d84ce_4_k_cu_c6561c754cuda3std6ranges3__45__cpo5ssizeE
	.align		8
        /*00e0*/ 	.dword	_ZN34_INTERNAL_d57d84ce_4_k_cu_c6561c754cuda3std6ranges3__45__cpo8distanceE
	.align		8
        /*00e8*/ 	.dword	_ZN34_INTERNAL_d57d84ce_4_k_cu_c6561c756thrust24THRUST_300001_SM_1000_NS8cuda_cub3parE
	.align		8
        /*00f0*/ 	.dword	_ZN34_INTERNAL_d57d84ce_4_k_cu_c6561c756thrust24THRUST_300001_SM_1000_NS8cuda_cub10par_nosyncE
	.align		8
        /*00f8*/ 	.dword	_ZN34_INTERNAL_d57d84ce_4_k_cu_c6561c756thrust24THRUST_300001_SM_1000_NS6system6detail10sequential3seqE
	.align		8
        /*0100*/ 	.dword	_ZN34_INTERNAL_d57d84ce_4_k_cu_c6561c756thrust24THRUST_300001_SM_1000_NS6system3cpp3parE
	.align		8
        /*0108*/ 	.dword	_ZN34_INTERNAL_d57d84ce_4_k_cu_c6561c756thrust24THRUST_300001_SM_1000_NS12placeholders2_1E
	.align		8
        /*0110*/ 	.dword	_ZN34_INTERNAL_d57d84ce_4_k_cu_c6561c756thrust24THRUST_300001_SM_1000_NS12placeholders2_2E
	.align		8
        /*0118*/ 	.dword	_ZN34_INTERNAL_d57d84ce_4_k_cu_c6561c756thrust24THRUST_300001_SM_1000_NS12placeholders2_3E
	.align		8
        /*0120*/ 	.dword	_ZN34_INTERNAL_d57d84ce_4_k_cu_c6561c756thrust24THRUST_300001_SM_1000_NS12placeholders2_4E
	.align		8
        /*0128*/ 	.dword	_ZN34_INTERNAL_d57d84ce_4_k_cu_c6561c756thrust24THRUST_300001_SM_1000_NS12placeholders2_5E
	.align		8
        /*0130*/ 	.dword	_ZN34_INTERNAL_d57d84ce_4_k_cu_c6561c756thrust24THRUST_300001_SM_1000_NS12placeholders2_6E
	.align		8
        /*0138*/ 	.dword	_ZN34_INTERNAL_d57d84ce_4_k_cu_c6561c756thrust24THRUST_300001_SM_1000_NS12placeholders2_7E
	.align		8
        /*0140*/ 	.dword	_ZN34_INTERNAL_d57d84ce_4_k_cu_c6561c756thrust24THRUST_300001_SM_1000_NS12placeholders2_8E
	.align		8
        /*0148*/ 	.dword	_ZN34_INTERNAL_d57d84ce_4_k_cu_c6561c756thrust24THRUST_300001_SM_1000_NS12placeholders2_9E
	.align		8
        /*0150*/ 	.dword	_ZN34_INTERNAL_d57d84ce_4_k_cu_c6561c756thrust24THRUST_300001_SM_1000_NS12placeholders3_10E
	.align		8
        /*0158*/ 	.dword	_ZN34_INTERNAL_d57d84ce_4_k_cu_c6561c756thrust24THRUST_300001_SM_1000_NS3seqE
	.align		8
        /*0160*/ 	.dword	_ZN34_INTERNAL_d57d84ce_4_k_cu_c6561c756thrust24THRUST_300001_SM_1000_NS6deviceE
	.align		8
        /*0168*/ 	.dword	$str
	.align		8
        /*0170*/ 	.dword	$str$1
	.align		8
        /*0178*/ 	.dword	$str$2
	.align		8
        /*0180*/ 	.dword	vprintf


//--------------------- .text._ZN3cub18CUB_300001_SM_10006detail10radix_sort29DeviceRadixSortOnesweepKernelINS1_5radix10policy_hubIddyE10Policy1000ELNS0_9SortOrderE0EddyiiNS1_21identity_decomposer_tEEEvPT5_SB_PT3_PKSC_PT1_PKSG_PT2_PKSK_T4_iiT6_ --------------------------
	.section	.text._ZN3cub18CUB_300001_SM_10006detail10radix_sort29DeviceRadixSortOnesweepKernelINS1_5radix10policy_hubIddyE10Policy1000ELNS0_9SortOrderE0EddyiiNS1_21identity_decomposer_tEEEvPT5_SB_PT3_PKSC_PT1_PKSG_PT2_PKSK_T4_iiT6_,"ax",@progbits
	.align	128
        .global         _ZN3cub18CUB_300001_SM_10006detail10radix_sort29DeviceRadixSortOnesweepKernelINS1_5radix10policy_hubIddyE10Policy1000ELNS0_9SortOrderE0EddyiiNS1_21identity_decomposer_tEEEvPT5_SB_PT3_PKSC_PT1_PKSG_PT2_PKSK_T4_iiT6_
        .type           _ZN3cub18CUB_300001_SM_10006detail10radix_sort29DeviceRadixSortOnesweepKernelINS1_5radix10policy_hubIddyE10Policy1000ELNS0_9SortOrderE0EddyiiNS1_21identity_decomposer_tEEEvPT5_SB_PT3_PKSC_PT1_PKSG_PT2_PKSK_T4_iiT6_,@function
        .size           _ZN3cub18CUB_300001_SM_10006detail10radix_sort29DeviceRadixSortOnesweepKernelINS1_5radix10policy_hubIddyE10Policy1000ELNS0_9SortOrderE0EddyiiNS1_21identity_decomposer_tEEEvPT5_SB_PT3_PKSC_PT1_PKSG_PT2_PKSK_T4_iiT6_,(.L_x_503 - _ZN3cub18CUB_300001_SM_10006detail10radix_sort29DeviceRadixSortOnesweepKernelINS1_5radix10policy_hubIddyE10Policy1000ELNS0_9SortOrderE0EddyiiNS1_21identity_decomposer_tEEEvPT5_SB_PT3_PKSC_PT1_PKSG_PT2_PKSK_T4_iiT6_)
        .other          _ZN3cub18CUB_300001_SM_10006detail10radix_sort29DeviceRadixSortOnesweepKernelINS1_5radix10policy_hubIddyE10Policy1000ELNS0_9SortOrderE0EddyiiNS1_21identity_decomposer_tEEEvPT5_SB_PT3_PKSC_PT1_PKSG_PT2_PKSK_T4_iiT6_,@"STO_CUDA_ENTRY STV_DEFAULT"
_ZN3cub18CUB_300001_SM_10006detail10radix_sort29DeviceRadixSortOnesweepKernelINS1_5radix10policy_hubIddyE10Policy1000ELNS0_9SortOrderE0EddyiiNS1_21identity_decomposer_tEEEvPT5_SB_PT3_PKSC_PT1_PKSG_PT2_PKSK_T4_iiT6_:
.text._ZN3cub18CUB_300001_SM_10006detail10radix_sort29DeviceRadixSortOnesweepKernelINS1_5radix10policy_hubIddyE10Policy1000ELNS0_9SortOrderE0EddyiiNS1_21identity_decomposer_tEEEvPT5_SB_PT3_PKSC_PT1_PKSG_PT2_PKSK_T4_iiT6_:
[----:B------:R-:W-:Y:S01]  /*0000*/  LDC R1, c[0x0][0x37c] ;  /* 0x0000df00ff017b82 */ /* 0x000fe20000000800 */
[----:B------:R-:W0:Y:S01]  /*0010*/  S2R R13, SR_TID.X ;  /* 0x00000000000d7919 */ /* 0x000e220000002100 */
[----:B------:R-:W-:Y:S01]  /*0020*/  MOV R41, 0x400 ;  /* 0x0000040000297802 */ /* 0x000fe20000000f00 */
[----:B------:R-:W1:Y:S01]  /*0030*/  LDCU.64 UR6, c[0x0][0x358] ;  /* 0x00006b00ff0677ac */ /* 0x000e620008000a00 */
[----:B------:R-:W-:Y:S01]  /*0040*/  BSSY.RECONVERGENT B0, `(.L_x_0) ;  /* 0x000000c000007945 */ /* 0x000fe20003800200 */
[----:B------:R-:W2:Y:S01]  /*0050*/  S2R R0, SR_CgaCtaId ;  /* 0x0000000000007919 */ /* 0x000ea20000008800 */
[----:B0-----:R-:W-:Y:S02]  /*0060*/  ISETP.NE.AND P0, PT, R13, RZ, PT ;  /* 0x000000ff0d00720c */ /* 0x001fe40003f05270 */
[----:B--2---:R-:W-:-:S11]  /*0070*/  LEA R41, R0, R41, 0x18 ;  /* 0x0000002900297211 */ /* 0x004fd600078ec0ff */
[----:B-1----:R-:W-:Y:S05]  /*0080*/  @P0 BRA `(.L_x_1) ;  /* 0x00000000001c0947 */ /* 0x002fea0003800000 */
[----:B------:R-:W0:Y:S01]  /*0090*/  LDC.64 R2, c[0x0][0x388] ;  /* 0x0000e200ff027b82 */ /* 0x000e220000000a00 */
[----:B------:R-:W-:-:S05]  /*00a0*/  IMAD.MOV.U32 R5, RZ, RZ, 0x1 ;  /* 0x00000001ff057424 */ /* 0x000fca00078e00ff */
[----:B0-----:R-:W2:Y:S02]  /*00b0*/  ATOMG.E.ADD.STRONG.GPU PT, R2, desc[UR6][R2.64], R5 ;  /* 0x80000005020279a8 */ /* 0x001ea400081ef106 */
[----:B------:R-:W0:Y:S01]  /*00c0*/  S2UR UR5, SR_CgaCtaId ;  /* 0x00000000000579c3 */ /* 0x000e220000008800 */
[----:B------:R-:W-:Y:S02]  /*00d0*/  UMOV UR4, 0x400 ;  /* 0x0000040000047882 */ /* 0x000fe40000000000 */
[----:B0-----:R-:W-:-:S09]  /*00e0*/  ULEA UR4, UR5, UR4, 0x18 ;  /* 0x0000000405047291 */ /* 0x001fd2000f8ec0ff */
[----:B--2---:R0:W-:Y:S03]  /*00f0*/  STS [UR4+0x9000], R2 ;  /* 0x00900002ff007988 */ /* 0x0041e60008000804 */
.L_x_1:
[----:B------:R-:W-:Y:S05]  /*0100*/  BSYNC.RECONVERGENT B0 ;  /* 0x0000000000007941 */ /* 0x000fea0003800200 */
.L_x_0:
[----:B------:R-:W-:Y:S01]  /*0110*/  BAR.SYNC.DEFER_BLOCKING 0x0 ;  /* 0x0000000000007b1d */ /* 0x000fe20000010000 */
[----:B------:R-:W-:-:S05]  /*0120*/  SHF.R.U32.HI R16, RZ, 0x5, R13 ;  /* 0x00000005ff107819 */ /* 0x000fca000001160d */
[----:B------:R-:W1:Y:S01]  /*0130*/  LDCU UR4, c[0x0][0x3c0] ;  /* 0x00007800ff0477ac */ /* 0x000e620008000800 */
[----:B------:R-:W2:Y:S01]  /*0140*/  S2R R40, SR_LANEID ;  /* 0x0000000000287919 */ /* 0x000ea20000000000 */
[----:B------:R-:W3:Y:S02]  /*0150*/  LDS R29, [R41+0x9000] ;  /* 0x00900000291d7984 */ /* 0x000ee40000000800 */
[----:B---3--:R-:W-:-:S04]  /*0160*/  IMAD R57, R29, 0x1200, RZ ;  /* 0x000012001d397824 */ /* 0x008fc800078e02ff */
[----:B------:R-:W-:Y:S01]  /*0170*/  VIADD R39, R57, 0x1200 ;  /* 0x0000120039277836 */ /* 0x000fe20000000000 */
[----:B------:R-:W-:-:S04]  /*0180*/  SHF.R.S32.HI R19, RZ, 0x1f, R57 ;  /* 0x0000001fff137819 */ /* 0x000fc80000011439 */
[----:B-1----:R-:W-:-:S13]  /*0190*/  ISETP.GT.AND P0, PT, R39, UR4, PT ;  /* 0x0000000427007c0c */ /* 0x002fda000bf04270 */
[----:B--2---:R-:W-:Y:S05]  /*01a0*/  @P0 BRA `(.L_x_2) ;  /* 0x0000000000540947 */ /* 0x004fea0003800000 */
[----:B------:R-:W1:Y:S01]  /*01b0*/  LDCU.64 UR4, c[0x0][0x3a8] ;  /* 0x00007500ff0477ac */ /* 0x000e620008000a00 */
[C---:B------:R-:W-:Y:S02]  /*01c0*/  LOP3.LUT R0, R13.reuse, 0x1f, RZ, 0xc0, !PT ;  /* 0x0000001f0d007812 */ /* 0x040fe400078ec0ff */
[----:B------:R-:W-:-:S05]  /*01d0*/  LOP3.LUT R3, R13, 0x3e0, RZ, 0xc0, !PT ;  /* 0x000003e00d037812 */ /* 0x000fca00078ec0ff */
[----:B------:R-:W-:-:S05]  /*01e0*/  IMAD R0, R3, 0xc, R0 ;  /* 0x0000000c03007824 */ /* 0x000fca00078e0200 */
[----:B------:R-:W-:-:S05]  /*01f0*/  IADD3 R46, P0, PT, R57, R0, RZ ;  /* 0x00000000392e7210 */ /* 0x000fca0007f1e0ff */
[----:B------:R-:W-:Y:S01]  /*0200*/  IMAD.X R19, RZ, RZ, R19, P0 ;  /* 0x000000ffff137224 */ /* 0x000fe200000e0613 */
[----:B-1----:R-:W-:-:S04]  /*0210*/  LEA R26, P0, R46, UR4, 0x3 ;  /* 0x000000042e1a7c11 */ /* 0x002fc8000f8018ff */
[----:B------:R-:W-:-:S05]  /*0220*/  LEA.HI.X R27, R46, UR5, R19, 0x3, P0 ;  /* 0x000000052e1b7c11 */ /* 0x000fca00080f1c13 */
[----:B------:R1:W5:Y:S04]  /*0230*/  LDG.E.64 R30, desc[UR6][R26.64] ;  /* 0x000000061a1e7981 */ /* 0x000368000c1e1b00 */
        /* <DEDUP_REMOVED lines=9> */
[----:B0-----:R1:W5:Y:S04]  /*02d0*/  LDG.E.64 R2, desc[UR6][R26.64+0xa00] ;  /* 0x000a00061a027981 */ /* 0x001368000c1e1b00 */
[----:B------:R1:W5:Y:S01]  /*02e0*/  LDG.E.64 R22, desc[UR6][R26.64+0xb00] ;  /* 0x000b00061a167981 */ /* 0x000362000c1e1b00 */
[----:B------:R-:W-:Y:S05]  /*02f0*/  BRA `(.L_x_3) ;  /* 0x0000000400107947 */ /* 0x000fea0003800000 */
.L_x_2:
[----:B------:R-:W1:Y:S01]  /*0300*/  LDCU.64 UR8, c[0x0][0x3a8] ;  /* 0x00007500ff0877ac */ /* 0x000e620008000a00 */
[C---:B------:R-:W-:Y:S01]  /*0310*/  LOP3.LUT R0, R13.reuse, 0x1f, RZ, 0xc0, !PT ;  /* 0x0000001f0d007812 */ /* 0x040fe200078ec0ff */
[----:B------:R-:W-:Y:S01]  /*0320*/  IMAD.MOV.U32 R30, RZ, RZ, -0x1 ;  /* 0xffffffffff1e7424 */ /* 0x000fe200078e00ff */
[----:B------:R-:W-:Y:S01]  /*0330*/  LOP3.LUT R3, R13, 0x3e0, RZ, 0xc0, !PT ;  /* 0x000003e00d037812 */ /* 0x000fe200078ec0ff */
[----:B------:R-:W-:Y:S02]  /*0340*/  IMAD.MOV.U32 R31, RZ, RZ, 0x7fffffff ;  /* 0x7fffffffff1f7424 */ /* 0x000fe400078e00ff */
[----:B------:R-:W-:Y:S02]  /*0350*/  IMAD.MOV.U32 R32, RZ, RZ, -0x1 ;  /* 0xffffffffff207424 */ /* 0x000fe400078e00ff */
[----:B------:R-:W-:Y:S01]  /*0360*/  IMAD R0, R3, 0xc, R0 ;  /* 0x0000000c03007824 */ /* 0x000fe200078e0200 */
[----:B------:R-:W-:Y:S01]  /*0370*/  IADD3 R3, PT, PT, -R57, UR4, RZ ;  /* 0x0000000439037c10 */ /* 0x000fe2000fffe1ff */
[----:B------:R-:W-:-:S02]  /*0380*/  IMAD.MOV.U32 R33, RZ, RZ, 0x7fffffff ;  /* 0x7fffffffff217424 */ /* 0x000fc400078e00ff */
[C---:B0-----:R-:W-:Y:S01]  /*0390*/  VIADD R2, R0.reuse, 0x20 ;  /* 0x0000002000027836 */ /* 0x041fe20000000000 */
[----:B------:R-:W-:Y:S01]  /*03a0*/  IADD3 R46, P0, PT, R57, R0, RZ ;  /* 0x00000000392e7210 */ /* 0x000fe20007f1e0ff */
[C---:B------:R-:W-:Y:S01]  /*03b0*/  VIADD R4, R0.reuse, 0x40 ;  /* 0x0000004000047836 */ /* 0x040fe20000000000 */
[CC--:B------:R-:W-:Y:S01]  /*03c0*/  ISETP.GE.AND P3, PT, R0.reuse, R3.reuse, PT ;  /* 0x000000030000720c */ /* 0x0c0fe20003f66270 */
[----:B------:R-:W-:Y:S01]  /*03d0*/  VIADD R6, R0, 0x60 ;  /* 0x0000006000067836 */ /* 0x000fe20000000000 */
[-C--:B------:R-:W-:Y:S01]  /*03e0*/  ISETP.GE.AND P2, PT, R2, R3.reuse, PT ;  /* 0x000000030200720c */ /* 0x080fe20003f46270 */
[----:B------:R-:W-:Y:S01]  /*03f0*/  VIADD R2, R0, 0x80 ;  /* 0x0000008000027836 */ /* 0x000fe20000000000 */
[----:B-1----:R-:W-:Y:S01]  /*0400*/  LEA R26, P4, R46, UR8, 0x3 ;  /* 0x000000082e1a7c11 */ /* 0x002fe2000f8818ff */
[----:B------:R-:W-:Y:S01]  /*0410*/  IMAD.X R19, RZ, RZ, R19, P0 ;  /* 0x000000ffff137224 */ /* 0x000fe200000e0613 */
[-C--:B------:R-:W-:Y:S01]  /*0420*/  ISETP.GE.AND P6, PT, R4, R3.reuse, PT ;  /* 0x000000030400720c */ /* 0x080fe20003fc6270 */
[----:B------:R-:W-:Y:S01]  /*0430*/  VIADD R4, R0, 0xa0 ;  /* 0x000000a000047836 */ /* 0x000fe20000000000 */
[-C--:B------:R-:W-:Y:S01]  /*0440*/  ISETP.GE.AND P1, PT, R2, R3.reuse, PT ;  /* 0x000000030200720c */ /* 0x080fe20003f26270 */
[----:B------:R-:W-:Y:S01]  /*0450*/  VIADD R2, R0, 0xe0 ;  /* 0x000000e000027836 */ /* 0x000fe20000000000 */
[----:B------:R-:W-:Y:S01]  /*0460*/  LEA.HI.X R27, R46, UR9, R19, 0x3, P4 ;  /* 0x000000092e1b7c11 */ /* 0x000fe2000a0f1c13 */
[----:B------:R-:W-:Y:S01]  /*0470*/  IMAD.MOV.U32 R36, RZ, RZ, -0x1 ;  /* 0xffffffffff247424 */ /* 0x000fe200078e00ff */
[-C--:B------:R-:W-:Y:S01]  /*0480*/  ISETP.GE.AND P5, PT, R6, R3.reuse, PT ;  /* 0x000000030600720c */ /* 0x080fe20003fa6270 */
[----:B------:R-:W-:Y:S01]  /*0490*/  IMAD.MOV.U32 R37, RZ, RZ, 0x7fffffff ;  /* 0x7fffffffff257424 */ /* 0x000fe200078e00ff */
[-C--:B------:R-:W-:Y:S01]  /*04a0*/  ISETP.GE.AND P0, PT, R4, R3.reuse, PT ;  /* 0x000000030400720c */ /* 0x080fe20003f06270 */
[----:B------:R0:W5:Y:S01]  /*04b0*/  @!P3 LDG.E.64 R30, desc[UR6][R26.64] ;  /* 0x000000061a1eb981 */ /* 0x000162000c1e1b00 */
[----:B------:R-:W-:Y:S01]  /*04c0*/  ISETP.GE.AND P3, PT, R2, R3, PT ;  /* 0x000000030200720c */ /* 0x000fe20003f66270 */
[----:B------:R-:W-:-:S02]  /*04d0*/  VIADD R4, R0, 0x100 ;  /* 0x0000010000047836 */ /* 0x000fc40000000000 */
[----:B------:R-:W-:Y:S01]  /*04e0*/  VIADD R2, R0, 0x120 ;  /* 0x0000012000027836 */ /* 0x000fe20000000000 */
[----:B------:R0:W5:Y:S01]  /*04f0*/  @!P2 LDG.E.64 R32, desc[UR6][R26.64+0x100] ;  /* 0x000100061a20a981 */ /* 0x000162000c1e1b00 */
[----:B------:R-:W-:Y:S01]  /*0500*/  IMAD.MOV.U32 R24, RZ, RZ, -0x1 ;  /* 0xffffffffff187424 */ /* 0x000fe200078e00ff */
[-C--:B------:R-:W-:Y:S01]  /*0510*/  ISETP.GE.AND P2, PT, R4, R3.reuse, PT ;  /* 0x000000030400720c */ /* 0x080fe20003f46270 */
[----:B------:R-:W-:Y:S01]  /*0520*/  IMAD.MOV.U32 R25, RZ, RZ, 0x7fffffff ;  /* 0x7fffffffff197424 */ /* 0x000fe200078e00ff */
[----:B------:R0:W5:Y:S01]  /*0530*/  @!P6 LDG.E.64 R36, desc[UR6][R26.64+0x200] ;  /* 0x000200061a24e981 */ /* 0x000162000c1e1b00 */
[----:B------:R-:W-:Y:S01]  /*0540*/  IMAD.MOV.U32 R10, RZ, RZ, -0x1 ;  /* 0xffffffffff0a7424 */ /* 0x000fe200078e00ff */
[----:B------:R-:W-:Y:S01]  /*0550*/  ISETP.GE.AND P6, PT, R2, R3, PT ;  /* 0x000000030200720c */ /* 0x000fe20003fc6270 */
[----:B------:R-:W-:Y:S02]  /*0560*/  IMAD.MOV.U32 R11, RZ, RZ, 0x7fffffff ;  /* 0x7fffffffff0b7424 */ /* 0x000fe400078e00ff */
[C---:B------:R-:W-:Y:S01]  /*0570*/  VIADD R6, R0.reuse, 0xc0 ;  /* 0x000000c000067836 */ /* 0x040fe20000000000 */
[----:B------:R0:W5:Y:S01]  /*0580*/  @!P5 LDG.E.64 R24, desc[UR6][R26.64+0x300] ;  /* 0x000300061a18d981 */ /* 0x000162000c1e1b00 */
[----:B------:R-:W-:-:S02]  /*0590*/  VIADD R4, R0, 0x140 ;  /* 0x0000014000047836 */ /* 0x000fc40000000000 */
[----:B------:R-:W-:Y:S01]  /*05a0*/  VIADD R2, R0, 0x160 ;  /* 0x0000016000027836 */ /* 0x000fe20000000000 */
[----:B------:R0:W5:Y:S01]  /*05b0*/  @!P1 LDG.E.64 R10, desc[UR6][R26.64+0x400] ;  /* 0x000400061a0a9981 */ /* 0x000162000c1e1b00 */
[-C--:B------:R-:W-:Y:S02]  /*05c0*/  ISETP.GE.AND P4, PT, R6, R3.reuse, PT ;  /* 0x000000030600720c */ /* 0x080fe40003f86270 */
[-C--:B------:R-:W-:Y:S02]  /*05d0*/  ISETP.GE.AND P5, PT, R4, R3.reuse, PT ;  /* 0x000000030400720c */ /* 0x080fe40003fa6270 */
[----:B------:R-:W-:Y:S01]  /*05e0*/  ISETP.GE.AND P1, PT, R2, R3, PT ;  /* 0x000000030200720c */ /* 0x000fe20003f26270 */
[----:B------:R-:W-:Y:S02]  /*05f0*/  IMAD.MOV.U32 R20, RZ, RZ, -0x1 ;  /* 0xffffffffff147424 */ /* 0x000fe400078e00ff */
[----:B------:R-:W-:Y:S02]  /*0600*/  IMAD.MOV.U32 R21, RZ, RZ, 0x7fffffff ;  /* 0x7fffffffff157424 */ /* 0x000fe400078e00ff */
[----:B------:R-:W-:-:S02]  /*0610*/  IMAD.MOV.U32 R14, RZ, RZ, -0x1 ;  /* 0xffffffffff0e7424 */ /* 0x000fc400078e00ff */
[----:B------:R-:W-:Y:S02]  /*0620*/  IMAD.MOV.U32 R15, RZ, RZ, 0x7fffffff ;  /* 0x7fffffffff0f7424 */ /* 0x000fe400078e00ff */
[----:B------:R-:W-:Y:S01]  /*0630*/  IMAD.MOV.U32 R8, RZ, RZ, -0x1 ;  /* 0xffffffffff087424 */ /* 0x000fe200078e00ff */
[----:B------:R0:W5:Y:S01]  /*0640*/  @!P0 LDG.E.64 R20, desc[UR6][R26.64+0x500] ;  /* 0x000500061a148981 */ /* 0x000162000c1e1b00 */
[----:B------:R-:W-:Y:S02]  /*0650*/  IMAD.MOV.U32 R9, RZ, RZ, 0x7fffffff ;  /* 0x7fffffffff097424 */ /* 0x000fe400078e00ff */
[----:B------:R-:W-:Y:S01]  /*0660*/  IMAD.MOV.U32 R6, RZ, RZ, -0x1 ;  /* 0xffffffffff067424 */ /* 0x000fe200078e00ff */
[----:B------:R0:W5:Y:S01]  /*0670*/  @!P4 LDG.E.64 R14, desc[UR6][R26.64+0x600] ;  /* 0x000600061a0ec981 */ /* 0x000162000c1e1b00 */
[----:B------:R-:W-:Y:S02]  /*0680*/  IMAD.MOV.U32 R7, RZ, RZ, 0x7fffffff ;  /* 0x7fffffffff077424 */ /* 0x000fe400078e00ff */
[----:B------:R-:W-:Y:S01]  /*0690*/  IMAD.MOV.U32 R4, RZ, RZ, -0x1 ;  /* 0xffffffffff047424 */ /* 0x000fe200078e00ff */
[----:B------:R0:W5:Y:S01]  /*06a0*/  @!P3 LDG.E.64 R8, desc[UR6][R26.64+0x700] ;  /* 0x000700061a08b981 */ /* 0x000162000c1e1b00 */
[----:B------:R-:W-:-:S02]  /*06b0*/  IMAD.MOV.U32 R5, RZ, RZ, 0x7fffffff ;  /* 0x7fffffffff057424 */ /* 0x000fc400078e00ff */
[----:B------:R-:W-:Y:S01]  /*06c0*/  IMAD.MOV.U32 R2, RZ, RZ, -0x1 ;  /* 0xffffffffff027424 */ /* 0x000fe200078e00ff */
[----:B------:R0:W5:Y:S01]  /*06d0*/  @!P2 LDG.E.64 R6, desc[UR6][R26.64+0x800] ;  /* 0x000800061a06a981 */ /* 0x000162000c1e1b00 */
[----:B------:R-:W-:Y:S02]  /*06e0*/  IMAD.MOV.U32 R3, RZ, RZ, 0x7fffffff ;  /* 0x7fffffffff037424 */ /* 0x000fe400078e00ff */
[----:B------:R-:W-:Y:S01]  /*06f0*/  IMAD.MOV.U32 R22, RZ, RZ, -0x1 ;  /* 0xffffffffff167424 */ /* 0x000fe200078e00ff */
[----:B------:R0:W5:Y:S01]  /*0700*/  @!P6 LDG.E.64 R4, desc[UR6][R26.64+0x900] ;  /* 0x000900061a04e981 */ /* 0x000162000c1e1b00 */
[----:B------:R-:W-:-:S03]  /*0710*/  IMAD.MOV.U32 R23, RZ, RZ, 0x7fffffff ;  /* 0x7fffffffff177424 */ /* 0x000fc600078e00ff */
[----:B------:R0:W5:Y:S04]  /*0720*/  @!P5 LDG.E.64 R2, desc[UR6][R26.64+0xa00] ;  /* 0x000a00061a02d981 */ /* 0x000168000c1e1b00 */
[----:B------:R0:W5:Y:S02]  /*0730*/  @!P1 LDG.E.64 R22, desc[UR6][R26.64+0xb00] ;  /* 0x000b00061a169981 */ /* 0x000164000c1e1b00 */
.L_x_3:
[----:B-----5:R-:W-:Y:S01]  /*0740*/  ISETP.GT.U32.AND P0, PT, R30, -0x1, PT ;  /* 0xffffffff1e00780c */ /* 0x020fe20003f04070 */
[----:B------:R-:W-:Y:S01]  /*0750*/  IMAD.MOV.U32 R38, RZ, RZ, -0x1 ;  /* 0xffffffffff267424 */ /* 0x000fe200078e00ff */
[----:B------:R-:W-:Y:S01]  /*0760*/  ISETP.GT.U32.AND P1, PT, R32, -0x1, PT ;  /* 0xffffffff2000780c */ /* 0x000fe20003f24070 */
[----:B------:R-:W2:Y:S01]  /*0770*/  LDC R47, c[0x0][0x3c8] ;  /* 0x0000f200ff2f7b82 */ /* 0x000ea20000000800 */
[----:B------:R-:W-:Y:S01]  /*0780*/  ISETP.GT.AND.EX P0, PT, R31, -0x1, PT, P0 ;  /* 0xffffffff1f00780c */ /* 0x000fe20003f04300 */
[----:B------:R-:W-:Y:S01]  /*0790*/  BSSY.RECONVERGENT B0, `(.L_x_4) ;  /* 0x0000069000007945 */ /* 0x000fe20003800200 */
[----:B------:R-:W-:Y:S01]  /*07a0*/  ISETP.GT.U32.AND P2, PT, R36, -0x1, PT ;  /* 0xffffffff2400780c */ /* 0x000fe20003f44070 */
[----:B------:R-:W-:Y:S01]  /*07b0*/  IMAD.SHL.U32 R16, R16, 0x400, RZ ;  /* 0x0000040010107824 */ /* 0x000fe200078e00ff */
[----:B------:R-:W-:Y:S02]  /*07c0*/  SEL R35, RZ, 0xffffffff, P0 ;  /* 0xffffffffff237807 */ /* 0x000fe40000000000 */
[----:B------:R-:W-:-:S02]  /*07d0*/  SEL R17, R38, 0x80000000, !P0 ;  /* 0x8000000026117807 */ /* 0x000fc40004000000 */
[----:B------:R-:W-:Y:S02]  /*07e0*/  ISETP.GT.AND.EX P0, PT, R33, -0x1, PT, P1 ;  /* 0xffffffff2100780c */ /* 0x000fe40003f04310 */
[----:B------:R-:W-:Y:S02]  /*07f0*/  ISETP.GT.AND.EX P1, PT, R37, -0x1, PT, P2 ;  /* 0xffffffff2500780c */ /* 0x000fe40003f24320 */
[----:B------:R-:W-:Y:S02]  /*0800*/  ISETP.GT.U32.AND P2, PT, R24, -0x1, PT ;  /* 0xffffffff1800780c */ /* 0x000fe40003f44070 */
[----:B------:R-:W-:Y:S02]  /*0810*/  LOP3.LUT R34, R35, R30, RZ, 0x3c, !PT ;  /* 0x0000001e23227212 */ /* 0x000fe400078e3cff */
[----:B------:R-:W-:Y:S02]  /*0820*/  LOP3.LUT R35, R17, R31, RZ, 0x3c, !PT ;  /* 0x0000001f11237212 */ /* 0x000fe400078e3cff */
[----:B01----:R-:W-:-:S02]  /*0830*/  SEL R27, RZ, 0xffffffff, P0 ;  /* 0xffffffffff1b7807 */ /* 0x003fc40000000000 */
[C---:B------:R-:W-:Y:S02]  /*0840*/  SEL R43, R38.reuse, 0x80000000, !P0 ;  /* 0x80000000262b7807 */ /* 0x040fe40004000000 */
[----:B------:R-:W-:Y:S02]  /*0850*/  SEL R31, RZ, 0xffffffff, P1 ;  /* 0xffffffffff1f7807 */ /* 0x000fe40000800000 */
[----:B------:R-:W-:Y:S02]  /*0860*/  SEL R17, R38, 0x80000000, !P1 ;  /* 0x8000000026117807 */ /* 0x000fe40004800000 */
[----:B------:R-:W-:Y:S02]  /*0870*/  ISETP.GT.AND.EX P0, PT, R25, -0x1, PT, P2 ;  /* 0xffffffff1900780c */ /* 0x000fe40003f04320 */
[----:B------:R-:W-:Y:S02]  /*0880*/  ISETP.GT.U32.AND P1, PT, R10, -0x1, PT ;  /* 0xffffffff0a00780c */ /* 0x000fe40003f24070 */
[----:B------:R-:W-:-:S02]  /*0890*/  LOP3.LUT R32, R27, R32, RZ, 0x3c, !PT ;  /* 0x000000201b207212 */ /* 0x000fc400078e3cff */
[----:B------:R-:W-:Y:S02]  /*08a0*/  LOP3.LUT R30, R31, R36, RZ, 0x3c, !PT ;  /* 0x000000241f1e7212 */ /* 0x000fe400078e3cff */
[----:B------:R-:W-:Y:S02]  /*08b0*/  ISETP.GT.U32.AND P2, PT, R20, -0x1, PT ;  /* 0xffffffff1400780c */ /* 0x000fe40003f44070 */
[----:B------:R-:W-:Y:S02]  /*08c0*/  LOP3.LUT R31, R17, R37, RZ, 0x3c, !PT ;  /* 0x00000025111f7212 */ /* 0x000fe400078e3cff */
[----:B------:R-:W-:Y:S02]  /*08d0*/  SEL R27, RZ, 0xffffffff, P0 ;  /* 0xffffffffff1b7807 */ /* 0x000fe40000000000 */
[----:B------:R-:W-:Y:S02]  /*08e0*/  SEL R17, R38, 0x80000000, !P0 ;  /* 0x8000000026117807 */ /* 0x000fe40004000000 */
[----:B------:R-:W-:-:S02]  /*08f0*/  ISETP.GT.AND.EX P0, PT, R11, -0x1, PT, P1 ;  /* 0xffffffff0b00780c */ /* 0x000fc40003f04310 */
[----:B------:R-:W-:Y:S02]  /*0900*/  ISETP.GT.AND.EX P1, PT, R21, -0x1, PT, P2 ;  /* 0xffffffff1500780c */ /* 0x000fe40003f24320 */
[----:B------:R-:W-:Y:S02]  /*0910*/  LOP3.LUT R26, R27, R24, RZ, 0x3c, !PT ;  /* 0x000000181b1a7212 */ /* 0x000fe400078e3cff */
[----:B------:R-:W-:Y:S02]  /*0920*/  ISETP.GT.U32.AND P2, PT, R14, -0x1, PT ;  /* 0xffffffff0e00780c */ /* 0x000fe40003f44070 */
[----:B------:R-:W-:Y:S02]  /*0930*/  LOP3.LUT R27, R17, R25, RZ, 0x3c, !PT ;  /* 0x00000019111b7212 */ /* 0x000fe400078e3cff */
[----:B------:R-:W-:Y:S02]  /*0940*/  LOP3.LUT R33, R43, R33, RZ, 0x3c, !PT ;  /* 0x000000212b217212 */ /* 0x000fe400078e3cff */
[----:B------:R-:W-:-:S02]  /*0950*/  SEL R25, RZ, 0xffffffff, P0 ;  /* 0xffffffffff197807 */ /* 0x000fc40000000000 */
[C---:B------:R-:W-:Y:S02]  /*0960*/  SEL R43, R38.reuse, 0x80000000, !P0 ;  /* 0x80000000262b7807 */ /* 0x040fe40004000000 */
[----:B------:R-:W-:Y:S02]  /*0970*/  SEL R17, RZ, 0xffffffff, P1 ;  /* 0xffffffffff117807 */ /* 0x000fe40000800000 */
[----:B------:R-:W-:Y:S02]  /*0980*/  SEL R37, R38, 0x80000000, !P1 ;  /* 0x8000000026257807 */ /* 0x000fe40004800000 */
[----:B------:R-:W-:Y:S02]  /*0990*/  ISETP.GT.AND.EX P0, PT, R15, -0x1, PT, P2 ;  /* 0xffffffff0f00780c */ /* 0x000fe40003f04320 */
[----:B------:R-:W-:Y:S02]  /*09a0*/  ISETP.GT.U32.AND P1, PT, R8, -0x1, PT ;  /* 0xffffffff0800780c */ /* 0x000fe40003f24070 */
[----:B------:R-:W-:-:S02]  /*09b0*/  LOP3.LUT R24, R25, R10, RZ, 0x3c, !PT ;  /* 0x0000000a19187212 */ /* 0x000fc400078e3cff */
[----:B------:R-:W-:Y:S02]  /*09c0*/  LOP3.LUT R25, R43, R11, RZ, 0x3c, !PT ;  /* 0x0000000b2b197212 */ /* 0x000fe400078e3cff */
[----:B------:R-:W-:Y:S02]  /*09d0*/  LOP3.LUT R20, R17, R20, RZ, 0x3c, !PT ;  /* 0x0000001411147212 */ /* 0x000fe400078e3cff */
[----:B------:R-:W-:Y:S02]  /*09e0*/  ISETP.GT.U32.AND P2, PT, R6, -0x1, PT ;  /* 0xffffffff0600780c */ /* 0x000fe40003f44070 */
[----:B------:R-:W-:Y:S02]  /*09f0*/  SEL R11, RZ, 0xffffffff, P0 ;  /* 0xffffffffff0b7807 */ /* 0x000fe40000000000 */
[----:B------:R-:W-:Y:S02]  /*0a00*/  SEL R17, R38, 0x80000000, !P0 ;  /* 0x8000000026117807 */ /* 0x000fe40004000000 */
[----:B------:R-:W-:-:S02]  /*0a10*/  ISETP.GT.AND.EX P0, PT, R9, -0x1, PT, P1 ;  /* 0xffffffff0900780c */ /* 0x000fc40003f04310 */
[----:B------:R-:W-:Y:S02]  /*0a20*/  ISETP.GT.AND.EX P1, PT, R7, -0x1, PT, P2 ;  /* 0xffffffff0700780c */ /* 0x000fe40003f24320 */
[----:B------:R-:W-:Y:S02]  /*0a30*/  LOP3.LUT R14, R11, R14, RZ, 0x3c, !PT ;  /* 0x0000000e0b0e7212 */ /* 0x000fe400078e3cff */
[----:B------:R-:W-:Y:S02]  /*0a40*/  SEL R11, RZ, 0xffffffff, P0 ;  /* 0xffffffffff0b7807 */ /* 0x000fe40000000000 */
[----:B------:R-:W-:Y:S02]  /*0a50*/  LOP3.LUT R21, R37, R21, RZ, 0x3c, !PT ;  /* 0x0000001525157212 */ /* 0x000fe400078e3cff */
[C---:B------:R-:W-:Y:S02]  /*0a60*/  SEL R43, R38.reuse, 0x80000000, !P0 ;  /* 0x80000000262b7807 */ /* 0x040fe40004000000 */
[----:B------:R-:W-:-:S02]  /*0a70*/  SEL R37, R38, 0x80000000, !P1 ;  /* 0x8000000026257807 */ /* 0x000fc40004800000 */
[----:B------:R-:W-:Y:S02]  /*0a80*/  LOP3.LUT R10, R11, R8, RZ, 0x3c, !PT ;  /* 0x000000080b0a7212 */ /* 0x000fe400078e3cff */
[----:B------:R-:W-:Y:S02]  /*0a90*/  LOP3.LUT R11, R43, R9, RZ, 0x3c, !PT ;  /* 0x000000092b0b7212 */ /* 0x000fe400078e3cff */
[----:B------:R-:W-:Y:S02]  /*0aa0*/  LOP3.LUT R9, R37, R7, RZ, 0x3c, !PT ;  /* 0x0000000725097212 */ /* 0x000fe400078e3cff */
[----:B------:R-:W-:Y:S02]  /*0ab0*/  VIMNMX R7, PT, PT, R40, 0xe0, !PT ;  /* 0x000000e028077848 */ /* 0x000fe40007fe0100 */
[----:B------:R-:W-:Y:S02]  /*0ac0*/  ISETP.GT.U32.AND P0, PT, R4, -0x1, PT ;  /* 0xffffffff0400780c */ /* 0x000fe40003f04070 */
[----:B------:R-:W-:-:S02]  /*0ad0*/  IADD3 R7, PT, PT, R7, 0x1f, -R40 ;  /* 0x0000001f07077810 */ /* 0x000fc40007ffe828 */
[----:B------:R-:W-:Y:S02]  /*0ae0*/  LOP3.LUT R15, R17, R15, RZ, 0x3c, !PT ;  /* 0x0000000f110f7212 */ /* 0x000fe400078e3cff */
[----:B------:R-:W-:Y:S02]  /*0af0*/  SEL R17, RZ, 0xffffffff, P1 ;  /* 0xffffffffff117807 */ /* 0x000fe40000800000 */
[----:B------:R-:W-:Y:S02]  /*0b00*/  ISETP.GT.AND.EX P0, PT, R5, -0x1, PT, P0 ;  /* 0xffffffff0500780c */ /* 0x000fe40003f04300 */
[----:B------:R-:W-:Y:S02]  /*0b10*/  ISETP.GT.U32.AND P1, PT, R2, -0x1, PT ;  /* 0xffffffff0200780c */ /* 0x000fe40003f24070 */
[----:B------:R-:W-:Y:S02]  /*0b20*/  ISETP.GE.U32.AND P3, PT, R7, 0x1e0, PT ;  /* 0x000001e00700780c */ /* 0x000fe40003f66070 */
[----:B------:R-:W-:-:S02]  /*0b30*/  ISETP.GT.U32.AND P2, PT, R22, -0x1, PT ;  /* 0xffffffff1600780c */ /* 0x000fc40003f44070 */
[----:B------:R-:W-:Y:S02]  /*0b40*/  SEL R43, R38, 0x80000000, !P0 ;  /* 0x80000000262b7807 */ /* 0x000fe40004000000 */
[----:B------:R-:W-:Y:S02]  /*0b50*/  ISETP.GT.AND.EX P1, PT, R3, -0x1, PT, P1 ;  /* 0xffffffff0300780c */ /* 0x000fe40003f24310 */
[----:B------:R-:W-:Y:S02]  /*0b60*/  LOP3.LUT R8, R17, R6, RZ, 0x3c, !PT ;  /* 0x0000000611087212 */ /* 0x000fe400078e3cff */
[----:B------:R-:W-:Y:S02]  /*0b70*/  SEL R37, RZ, 0xffffffff, P0 ;  /* 0xffffffffff257807 */ /* 0x000fe40000000000 */
[----:B------:R-:W-:Y:S02]  /*0b80*/  LEA.HI R17, R7, 0x1, RZ, 0x1b ;  /* 0x0000000107117811 */ /* 0x000fe400078fd8ff */
[----:B------:R-:W-:-:S02]  /*0b90*/  ISETP.GT.AND.EX P0, PT, R23, -0x1, PT, P2 ;  /* 0xffffffff1700780c */ /* 0x000fc40003f04320 */
[----:B------:R-:W-:Y:S02]  /*0ba0*/  LOP3.LUT R7, R43, R5, RZ, 0x3c, !PT ;  /* 0x000000052b077212 */ /* 0x000fe400078e3cff */
[----:B------:R-:W-:Y:S02]  /*0bb0*/  SEL R5, RZ, 0xffffffff, P1 ;  /* 0xffffffffff057807 */ /* 0x000fe40000800000 */
[C---:B------:R-:W-:Y:S02]  /*0bc0*/  SEL R45, R38.reuse, 0x80000000, !P1 ;  /* 0x80000000262d7807 */ /* 0x040fe40004800000 */
[----:B------:R-:W-:Y:S02]  /*0bd0*/  LOP3.LUT R6, R37, R4, RZ, 0x3c, !PT ;  /* 0x0000000425067212 */ /* 0x000fe400078e3cff */
[----:B------:R-:W-:Y:S02]  /*0be0*/  SEL R43, R38, 0x80000000, !P0 ;  /* 0x80000000262b7807 */ /* 0x000fe40004000000 */
[----:B------:R-:W-:-:S02]  /*0bf0*/  LOP3.LUT R28, R17, 0xf, RZ, 0xc0, !PT ;  /* 0x0000000f111c7812 */ /* 0x000fc400078ec0ff */
[----:B------:R-:W-:Y:S02]  /*0c00*/  SEL R37, RZ, 0xffffffff, P0 ;  /* 0xffffffffff257807 */ /* 0x000fe40000000000 */
[----:B------:R-:W-:Y:S02]  /*0c10*/  LOP3.LUT R4, R5, R2, RZ, 0x3c, !PT ;  /* 0x0000000205047212 */ /* 0x000fe400078e3cff */
[----:B------:R-:W-:Y:S02]  /*0c20*/  LOP3.LUT R5, R45, R3, RZ, 0x3c, !PT ;  /* 0x000000032d057212 */ /* 0x000fe400078e3cff */
[----:B------:R-:W-:Y:S01]  /*0c30*/  LOP3.LUT R3, R43, R23, RZ, 0x3c, !PT ;  /* 0x000000172b037212 */ /* 0x000fe200078e3cff */
[----:B------:R-:W-:Y:S01]  /*0c40*/  IMAD.MOV.U32 R23, RZ, RZ, R40 ;  /* 0x000000ffff177224 */ /* 0x000fe200078e0028 */
[----:B------:R-:W-:Y:S02]  /*0c50*/  ISETP.NE.AND P1, PT, R28, RZ, PT ;  /* 0x000000ff1c00720c */ /* 0x000fe40003f25270 */
[----:B------:R-:W-:Y:S01]  /*0c60*/  LOP3.LUT R2, R37, R22, RZ, 0x3c, !PT ;  /* 0x0000001625027212 */ /* 0x000fe200078e3cff */
[----:B--2---:R-:W-:Y:S10]  /*0c70*/  @!P3 BRA `(.L_x_5) ;  /* 0x000000000068b947 */ /* 0x004ff40003800000 */
[----:B------:R-:W-:Y:S01]  /*0c80*/  IMAD R22, R40, 0x4, R16 ;  /* 0x0000000428167824 */ /* 0x000fe200078e0210 */
[----:B------:R-:W-:Y:S01]  /*0c90*/  LOP3.LUT R18, R17, 0xffffff0, RZ, 0xc0, !PT ;  /* 0x0ffffff011127812 */ /* 0x000fe200078ec0ff */
[----:B------:R-:W-:-:S03]  /*0ca0*/  IMAD.MOV.U32 R23, RZ, RZ, R40 ;  /* 0x000000ffff177224 */ /* 0x000fc600078e0028 */
[----:B------:R-:W-:Y:S01]  /*0cb0*/  IADD3 R22, PT, PT, R22, 0x400, R41 ;  /* 0x0000040016167810 */ /* 0x000fe20007ffe029 */
[----:B------:R-:W-:-:S07]  /*0cc0*/  IMAD.MOV R18, RZ, RZ, -R18 ;  /* 0x000000ffff127224 */ /* 0x000fce00078e0a12 */
.L_x_6:
[----:B------:R-:W-:Y:S01]  /*0cd0*/  VIADD R18, R18, 0x10 ;  /* 0x0000001012127836 */ /* 0x000fe20000000000 */
[----:B------:R-:W-:Y:S01]  /*0ce0*/  STS [R22+-0x400], RZ ;  /* 0xfffc00ff16007388 */ /* 0x000fe20000000800 */
[----:B------:R-:W-:-:S03]  /*0cf0*/  VIADD R23, R23, 0x200 ;  /* 0x0000020017177836 */ /* 0x000fc60000000000 */
[----:B------:R-:W-:Y:S01]  /*0d00*/  ISETP.NE.AND P0, PT, R18, RZ, PT ;  /* 0x000000ff1200720c */ /* 0x000fe20003f05270 */
[----:B------:R-:W-:Y:S04]  /*0d10*/  STS [R22+-0x380], RZ ;  /* 0xfffc80ff16007388 */ /* 0x000fe80000000800 */
[----:B------:R-:W-:Y:S04]  /*0d20*/  STS [R22+-0x300], RZ ;  /* 0xfffd00ff16007388 */ /* 0x000fe80000000800 */
[----:B------:R-:W-:Y:S04]  /*0d30*/  STS [R22+-0x280], RZ ;  /* 0xfffd80ff16007388 */ /* 0x000fe80000000800 */
[----:B------:R-:W-:Y:S04]  /*0d40*/  STS [R22+-0x200], RZ ;  /* 0xfffe00ff16007388 */ /* 0x000fe80000000800 */
[----:B------:R-:W-:Y:S04]  /*0d50*/  STS [R22+-0x180], RZ ;  /* 0xfffe80ff16007388 */ /* 0x000fe80000000800 */
[----:B------:R-:W-:Y:S04]  /*0d60*/  STS [R22+-0x100], RZ ;  /* 0xffff00ff16007388 */ /* 0x000fe80000000800 */
[----:B------:R-:W-:Y:S04]  /*0d70*/  STS [R22+-0x80], RZ ;  /* 0xffff80ff16007388 */ /* 0x000fe80000000800 */
[----:B------:R-:W-:Y:S04]  /*0d80*/  STS [R22], RZ ;  /* 0x000000ff16007388 */ /* 0x000fe80000000800 */
[----:B------:R-:W-:Y:S04]  /*0d90*/  STS [R22+0x80], RZ ;  /* 0x000080ff16007388 */ /* 0x000fe80000000800 */
[----:B------:R-:W-:Y:S04]  /*0da0*/  STS [R22+0x100], RZ ;  /* 0x000100ff16007388 */ /* 0x000fe80000000800 */
[----:B------:R-:W-:Y:S04]  /*0db0*/  STS [R22+0x180], RZ ;  /* 0x000180ff16007388 */ /* 0x000fe80000000800 */
[----:B------:R-:W-:Y:S04]  /*0dc0*/  STS [R22+0x200], RZ ;  /* 0x000200ff16007388 */ /* 0x000fe80000000800 */
[----:B------:R-:W-:Y:S04]  /*0dd0*/  STS [R22+0x280], RZ ;  /* 0x000280ff16007388 */ /* 0x000fe80000000800 */
[----:B------:R-:W-:Y:S04]  /*0de0*/  STS [R22+0x300], RZ ;  /* 0x000300ff16007388 */ /* 0x000fe80000000800 */
[----:B------:R0:W-:Y:S02]  /*0df0*/  STS [R22+0x380], RZ ;  /* 0x000380ff16007388 */ /* 0x0001e40000000800 */
[----:B0-----:R-:W-:Y:S01]  /*0e00*/  VIADD R22, R22, 0x800 ;  /* 0x0000080016167836 */ /* 0x001fe20000000000 */
[----:B------:R-:W-:Y:S06]  /*0e10*/  @P0 BRA `(.L_x_6) ;  /* 0xfffffffc00ac0947 */ /* 0x000fec000383ffff */
.L_x_5:
[----:B------:R-:W-:Y:S05]  /*0e20*/  BSYNC.RECONVERGENT B0 ;  /* 0x0000000000007941 */ /* 0x000fea0003800200 */
.L_x_4:
[----:B------:R-:W-:Y:S01]  /*0e30*/  BSSY.RECONVERGENT B0, `(.L_x_7) ;  /* 0x0000027000007945 */ /* 0x000fe20003800200 */
[----:B------:R-:W-:Y:S01]  /*0e40*/  SHF.L.U32 R38, R38, R47, RZ ;  /* 0x0000002f26267219 */ /* 0x000fe200000006ff */
[----:B------:R-:W-:Y:S02]  /*0e50*/  IMAD.IADD R42, R41, 0x1, R16 ;  /* 0x00000001292a7824 */ /* 0x000fe400078e0210 */
[----:B------:R-:W-:Y:S05]  /*0e60*/  @!P1 BRA `(.L_x_8) ;  /* 0x00000000008c9947 */ /* 0x000fea0003800000 */
[----:B------:R-:W-:Y:S01]  /*0e70*/  ISETP.GE.U32.AND P0, PT, R28, 0x8, PT ;  /* 0x000000081c00780c */ /* 0x000fe20003f06070 */
[----:B------:R-:W-:Y:S01]  /*0e80*/  BSSY.RECONVERGENT B1, `(.L_x_9) ;  /* 0x000000e000017945 */ /* 0x000fe20003800200 */
[----:B------:R-:W-:-:S04]  /*0e90*/  LOP3.LUT R22, R17, 0x7, RZ, 0xc0, !PT ;  /* 0x0000000711167812 */ /* 0x000fc800078ec0ff */
[----:B------:R-:W-:-:S07]  /*0ea0*/  ISETP.NE.AND P1, PT, R22, RZ, PT ;  /* 0x000000ff1600720c */ /* 0x000fce0003f25270 */
[----:B------:R-:W-:Y:S06]  /*0eb0*/  @!P0 BRA `(.L_x_10) ;  /* 0x0000000000288947 */ /* 0x000fec0003800000 */
[C---:B------:R-:W-:Y:S02]  /*0ec0*/  IMAD R18, R23.reuse, 0x4, R42 ;  /* 0x0000000417127824 */ /* 0x040fe400078e022a */
[----:B------:R-:W-:-:S03]  /*0ed0*/  VIADD R23, R23, 0x100 ;  /* 0x0000010017177836 */ /* 0x000fc60000000000 */
[----:B------:R0:W-:Y:S04]  /*0ee0*/  STS [R18], RZ ;  /* 0x000000ff12007388 */ /* 0x0001e80000000800 */
[----:B------:R0:W-:Y:S04]  /*0ef0*/  STS [R18+0x80], RZ ;  /* 0x000080ff12007388 */ /* 0x0001e80000000800 */
[----:B------:R0:W-:Y:S04]  /*0f00*/  STS [R18+0x100], RZ ;  /* 0x000100ff12007388 */ /* 0x0001e80000000800 */
[----:B------:R0:W-:Y:S04]  /*0f10*/  STS [R18+0x180], RZ ;  /* 0x000180ff12007388 */ /* 0x0001e80000000800 */
[----:B------:R0:W-:Y:S04]  /*0f20*/  STS [R18+0x200], RZ ;  /* 0x000200ff12007388 */ /* 0x0001e80000000800 */
[----:B------:R0:W-:Y:S04]  /*0f30*/  STS [R18+0x280], RZ ;  /* 0x000280ff12007388 */ /* 0x0001e80000000800 */
[----:B------:R0:W-:Y:S04]  /*0f40*/  STS [R18+0x300], RZ ;  /* 0x000300ff12007388 */ /* 0x0001e80000000800 */
[----:B------:R0:W-:Y:S02]  /*0f50*/  STS [R18+0x380], RZ ;  /* 0x000380ff12007388 */ /* 0x0001e40000000800 */
.L_x_10:
[----:B------:R-:W-:Y:S05]  /*0f60*/  BSYNC.RECONVERGENT B1 ;  /* 0x0000000000017941 */ /* 0x000fea0003800200 */
.L_x_9:
[----:B------:R-:W-:Y:S05]  /*0f70*/  @!P1 BRA `(.L_x_8) ;  /* 0x0000000000489947 */ /* 0x000fea0003800000 */
[----:B------:R-:W-:Y:S02]  /*0f80*/  ISETP.GE.U32.AND P0, PT, R22, 0x4, PT ;  /* 0x000000041600780c */ /* 0x000fe40003f06070 */
[----:B------:R-:W-:-:S04]  /*0f90*/  LOP3.LUT R17, R17, 0x3, RZ, 0xc0, !PT ;  /* 0x0000000311117812 */ /* 0x000fc800078ec0ff */
[----:B------:R-:W-:-:S07]  /*0fa0*/  ISETP.NE.AND P1, PT, R17, RZ, PT ;  /* 0x000000ff1100720c */ /* 0x000fce0003f25270 */
[C---:B0-----:R-:W-:Y:S02]  /*0fb0*/  @P0 IMAD R18, R23.reuse, 0x4, R42 ;  /* 0x0000000417120824 */ /* 0x041fe400078e022a */
[----:B------:R-:W-:-:S03]  /*0fc0*/  @P0 VIADD R23, R23, 0x80 ;  /* 0x0000008017170836 */ /* 0x000fc60000000000 */
[----:B------:R1:W-:Y:S04]  /*0fd0*/  @P0 STS [R18], RZ ;  /* 0x000000ff12000388 */ /* 0x0003e80000000800 */
[----:B------:R1:W-:Y:S04]  /*0fe0*/  @P0 STS [R18+0x80], RZ ;  /* 0x000080ff12000388 */ /* 0x0003e80000000800 */
[----:B------:R1:W-:Y:S04]  /*0ff0*/  @P0 STS [R18+0x100], RZ ;  /* 0x000100ff12000388 */ /* 0x0003e80000000800 */
[----:B------:R1:W-:Y:S01]  /*1000*/  @P0 STS [R18+0x180], RZ ;  /* 0x000180ff12000388 */ /* 0x0003e20000000800 */
[----:B------:R-:W-:Y:S05]  /*1010*/  @!P1 BRA `(.L_x_8) ;  /* 0x0000000000209947 */ /* 0x000fea0003800000 */
[----:B------:R-:W-:Y:S02]  /*1020*/  IMAD R16, R23, 0x4, R16 ;  /* 0x0000000417107824 */ /* 0x000fe400078e0210 */
[----:B------:R-:W-:Y:S02]  /*1030*/  IMAD.MOV R17, RZ, RZ, -R17 ;  /* 0x000000ffff117224 */ /* 0x000fe400078e0a11 */
[----:B------:R-:W-:-:S07]  /*1040*/  IMAD.IADD R16, R41, 0x1, R16 ;  /* 0x0000000129107824 */ /* 0x000fce00078e0210 */
.L_x_11:
[----:B------:R-:W-:Y:S01]  /*1050*/  VIADD R17, R17, 0x1 ;  /* 0x0000000111117836 */ /* 0x000fe20000000000 */
[----:B------:R0:W-:Y:S04]  /*1060*/  STS [R16], RZ ;  /* 0x000000ff10007388 */ /* 0x0001e80000000800 */
[----:B------:R-:W-:Y:S01]  /*1070*/  ISETP.NE.AND P0, PT, R17, RZ, PT ;  /* 0x000000ff1100720c */ /* 0x000fe20003f05270 */
[----:B0-----:R-:W-:-:S12]  /*1080*/  VIADD R16, R16, 0x80 ;  /* 0x0000008010107836 */ /* 0x001fd80000000000 */
[----:B------:R-:W-:Y:S05]  /*1090*/  @P0 BRA `(.L_x_11) ;  /* 0xfffffffc00ec0947 */ /* 0x000fea000383ffff */
.L_x_8:
[----:B------:R-:W-:Y:S05]  /*10a0*/  BSYNC.RECONVERGENT B0 ;  /* 0x0000000000007941 */ /* 0x000fea0003800200 */
.L_x_7:
[----:B------:R-:W2:Y:S01]  /*10b0*/  LDCU UR4, c[0x0][0x3c4] ;  /* 0x00007880ff0477ac */ /* 0x000ea20008000800 */
[----:B------:R-:W-:Y:S01]  /*10c0*/  ISETP.NE.U32.AND P1, PT, R32, -0x1, PT ;  /* 0xffffffff2000780c */ /* 0x000fe20003f25070 */
[----:B------:R-:W-:Y:S01]  /*10d0*/  BSSY.RECONVERGENT B0, `(.L_x_12) ;  /* 0x000008b000007945 */ /* 0x000fe20003800200 */
[----:B------:R-:W-:Y:S01]  /*10e0*/  ISETP.NE.U32.AND P3, PT, R26, -0x1, PT ;  /* 0xffffffff1a00780c */ /* 0x000fe20003f65070 */
[----:B------:R-:W-:Y:S01]  /*10f0*/  IMAD R44, R13, 0x4, R41 ;  /* 0x000000040d2c7824 */ /* 0x000fe200078e0229 */
[C---:B------:R-:W-:Y:S02]  /*1100*/  ISETP.NE.AND.EX P1, PT, R33.reuse, 0x7fffffff, PT, P1 ;  /* 0x7fffffff2100780c */ /* 0x040fe40003f25310 */
[----:B------:R-:W-:Y:S02]  /*1110*/  ISETP.NE.U32.AND P0, PT, R34, -0x1, PT ;  /* 0xffffffff2200780c */ /* 0x000fe40003f05070 */
[----:B------:R-:W-:Y:S02]  /*1120*/  SEL R67, R32, RZ, P1 ;  /* 0x000000ff20437207 */ /* 0x000fe40000800000 */
[----:B------:R-:W-:-:S02]  /*1130*/  SEL R16, R33, 0x80000000, P1 ;  /* 0x8000000021107807 */ /* 0x000fc40000800000 */
[----:B------:R-:W-:Y:S02]  /*1140*/  ISETP.NE.AND.EX P1, PT, R27, 0x7fffffff, PT, P3 ;  /* 0x7fffffff1b00780c */ /* 0x000fe40003f25330 */
[----:B------:R-:W-:Y:S02]  /*1150*/  ISETP.NE.AND.EX P0, PT, R35, 0x7fffffff, PT, P0 ;  /* 0x7fffffff2300780c */ /* 0x000fe40003f05300 */
[----:B------:R-:W-:Y:S02]  /*1160*/  ISETP.NE.U32.AND P2, PT, R30, -0x1, PT ;  /* 0xffffffff1e00780c */ /* 0x000fe40003f45070 */
[----:B--2---:R-:W-:Y:S02]  /*1170*/  SHF.R.U64 R67, R67, UR4, R16 ;  /* 0x0000000443437c19 */ /* 0x004fe40008001210 */
[----:B------:R-:W-:Y:S02]  /*1180*/  SEL R63, R26, RZ, P1 ;  /* 0x000000ff1a3f7207 */ /* 0x000fe40000800000 */
[----:B------:R-:W-:-:S02]  /*1190*/  SEL R16, R27, 0x80000000, P1 ;  /* 0x800000001b107807 */ /* 0x000fc40000800000 */
[----:B------:R-:W-:Y:S02]  /*11a0*/  ISETP.NE.U32.AND P1, PT, R20, -0x1, PT ;  /* 0xffffffff1400780c */ /* 0x000fe40003f25070 */
[----:B------:R-:W-:Y:S02]  /*11b0*/  SEL R55, R34, RZ, P0 ;  /* 0x000000ff22377207 */ /* 0x000fe40000000000 */
[----:B01----:R-:W-:Y:S02]  /*11c0*/  SEL R18, R35, 0x80000000, P0 ;  /* 0x8000000023127807 */ /* 0x003fe40000000000 */
[----:B------:R-:W-:Y:S02]  /*11d0*/  ISETP.NE.AND.EX P0, PT, R31, 0x7fffffff, PT, P2 ;  /* 0x7fffffff1f00780c */ /* 0x000fe40003f05320 */
[----:B------:R-:W-:Y:S02]  /*11e0*/  ISETP.NE.AND.EX P1, PT, R21, 0x7fffffff, PT, P1 ;  /* 0x7fffffff1500780c */ /* 0x000fe40003f25310 */
[----:B------:R-:W-:-:S02]  /*11f0*/  SHF.R.U64 R55, R55, UR4, R18 ;  /* 0x0000000437377c19 */ /* 0x000fc40008001212 */
[----:B------:R-:W-:Y:S02]  /*1200*/  ISETP.NE.U32.AND P3, PT, R10, -0x1, PT ;  /* 0xffffffff0a00780c */ /* 0x000fe40003f65070 */
[----:B------:R-:W-:Y:S02]  /*1210*/  SEL R65, R30, RZ, P0 ;  /* 0x000000ff1e417207 */ /* 0x000fe40000000000 */
[----:B------:R-:W-:Y:S02]  /*1220*/  SEL R18, R31, 0x80000000, P0 ;  /* 0x800000001f127807 */ /* 0x000fe40000000000 */
[----:B------:R-:W-:Y:S02]  /*1230*/  ISETP.NE.U32.AND P0, PT, R24, -0x1, PT ;  /* 0xffffffff1800780c */ /* 0x000fe40003f05070 */
[----:B------:R-:W-:Y:S02]  /*1240*/  SHF.R.U64 R63, R63, UR4, R16 ;  /* 0x000000043f3f7c19 */ /* 0x000fe40008001210 */
[----:B------:R-:W-:-:S02]  /*1250*/  SEL R59, R20, RZ, P1 ;  /* 0x000000ff143b7207 */ /* 0x000fc40000800000 */
[----:B------:R-:W-:Y:S02]  /*1260*/  SEL R16, R21, 0x80000000, P1 ;  /* 0x8000000015107807 */ /* 0x000fe40000800000 */
[----:B------:R-:W-:Y:S02]  /*1270*/  ISETP.NE.AND.EX P1, PT, R11, 0x7fffffff, PT, P3 ;  /* 0x7fffffff0b00780c */ /* 0x000fe40003f25330 */
[----:B------:R-:W-:Y:S02]  /*1280*/  ISETP.NE.AND.EX P0, PT, R25, 0x7fffffff, PT, P0 ;  /* 0x7fffffff1900780c */ /* 0x000fe40003f05300 */
[----:B------:R-:W-:Y:S02]  /*1290*/  ISETP.NE.U32.AND P2, PT, R14, -0x1, PT ;  /* 0xffffffff0e00780c */ /* 0x000fe40003f45070 */
[----:B------:R-:W-:Y:S02]  /*12a0*/  SHF.R.U64 R59, R59, UR4, R16 ;  /* 0x000000043b3b7c19 */ /* 0x000fe40008001210 */
[----:B------:R-:W-:-:S02]  /*12b0*/  SEL R45, R10, RZ, P1 ;  /* 0x000000ff0a2d7207 */ /* 0x000fc40000800000 */
[----:B------:R-:W-:Y:S02]  /*12c0*/  SEL R16, R11, 0x80000000, P1 ;  /* 0x800000000b107807 */ /* 0x000fe40000800000 */
[----:B------:R-:W-:Y:S02]  /*12d0*/  SHF.R.U64 R65, R65, UR4, R18 ;  /* 0x0000000441417c19 */ /* 0x000fe40008001212 */
[----:B------:R-:W-:Y:S02]  /*12e0*/  ISETP.NE.U32.AND P1, PT, R6, -0x1, PT ;  /* 0xffffffff0600780c */ /* 0x000fe40003f25070 */
[----:B------:R-:W-:Y:S02]  /*12f0*/  SEL R61, R24, RZ, P0 ;  /* 0x000000ff183d7207 */ /* 0x000fe40000000000 */
[----:B------:R-:W-:Y:S02]  /*1300*/  SEL R18, R25, 0x80000000, P0 ;  /* 0x8000000019127807 */ /* 0x000fe40000000000 */
[----:B------:R-:W-:-:S02]  /*1310*/  ISETP.NE.AND.EX P0, PT, R15, 0x7fffffff, PT, P2 ;  /* 0x7fffffff0f00780c */ /* 0x000fc40003f05320 */
[----:B------:R-:W-:Y:S02]  /*1320*/  ISETP.NE.AND.EX P1, PT, R7, 0x7fffffff, PT, P1 ;  /* 0x7fffffff0700780c */ /* 0x000fe40003f25310 */
[----:B------:R-:W-:Y:S02]  /*1330*/  SHF.R.U64 R61, R61, UR4, R18 ;  /* 0x000000043d3d7c19 */ /* 0x000fe40008001212 */
[----:B------:R-:W-:Y:S02]  /*1340*/  ISETP.NE.U32.AND P3, PT, R2, -0x1, PT ;  /* 0xffffffff0200780c */ /* 0x000fe40003f65070 */
[----:B------:R-:W-:Y:S02]  /*1350*/  SEL R43, R14, RZ, P0 ;  /* 0x000000ff0e2b7207 */ /* 0x000fe40000000000 */
[----:B------:R-:W-:Y:S02]  /*1360*/  SEL R18, R15, 0x80000000, P0 ;  /* 0x800000000f127807 */ /* 0x000fe40000000000 */
[----:B------:R-:W-:-:S02]  /*1370*/  ISETP.NE.U32.AND P0, PT, R8, -0x1, PT ;  /* 0xffffffff0800780c */ /* 0x000fc40003f05070 */
[----:B------:R-:W-:Y:S02]  /*1380*/  SHF.R.U64 R45, R45, UR4, R16 ;  /* 0x000000042d2d7c19 */ /* 0x000fe40008001210 */
[----:B------:R-:W-:Y:S02]  /*1390*/  SEL R49, R6, RZ, P1 ;  /* 0x000000ff06317207 */ /* 0x000fe40000800000 */
[----:B------:R-:W-:Y:S02]  /*13a0*/  SEL R16, R7, 0x80000000, P1 ;  /* 0x8000000007107807 */ /* 0x000fe40000800000 */
[----:B------:R-:W-:Y:S02]  /*13b0*/  ISETP.NE.AND.EX P1, PT, R3, 0x7fffffff, PT, P3 ;  /* 0x7fffffff0300780c */ /* 0x000fe40003f25330 */
[----:B------:R-:W-:Y:S02]  /*13c0*/  ISETP.NE.AND.EX P0, PT, R9, 0x7fffffff, PT, P0 ;  /* 0x7fffffff0900780c */ /* 0x000fe40003f05300 */
[----:B------:R-:W-:-:S02]  /*13d0*/  ISETP.NE.U32.AND P2, PT, R4, -0x1, PT ;  /* 0xffffffff0400780c */ /* 0x000fc40003f45070 */
[----:B------:R-:W-:Y:S02]  /*13e0*/  SHF.R.U64 R49, R49, UR4, R16 ;  /* 0x0000000431317c19 */ /* 0x000fe40008001210 */
[----:B------:R-:W-:Y:S02]  /*13f0*/  SEL R53, R2, RZ, P1 ;  /* 0x000000ff02357207 */ /* 0x000fe40000800000 */
[----:B------:R-:W-:Y:S02]  /*1400*/  SEL R16, R3, 0x80000000, P1 ;  /* 0x8000000003107807 */ /* 0x000fe40000800000 */
[-C--:B------:R-:W-:Y:S02]  /*1410*/  LOP3.LUT R55, R55, R38.reuse, RZ, 0x30, !PT ;  /* 0x0000002637377212 */ /* 0x080fe400078e30ff */
[----:B------:R-:W-:Y:S02]  /*1420*/  SHF.R.U64 R43, R43, UR4, R18 ;  /* 0x000000042b2b7c19 */ /* 0x000fe40008001212 */
[----:B------:R-:W-:-:S02]  /*1430*/  LOP3.LUT R67, R67, R38, RZ, 0x30, !PT ;  /* 0x0000002643437212 */ /* 0x000fc400078e30ff */
[----:B------:R-:W-:Y:S02]  /*1440*/  SEL R47, R8, RZ, P0 ;  /* 0x000000ff082f7207 */ /* 0x000fe40000000000 */
[----:B------:R-:W-:Y:S01]  /*1450*/  SEL R18, R9, 0x80000000, P0 ;  /* 0x8000000009127807 */ /* 0x000fe20000000000 */
[----:B------:R-:W-:Y:S01]  /*1460*/  IMAD R17, R67, 0x4, R42 ;  /* 0x0000000443117824 */ /* 0x000fe200078e022a */
[----:B------:R-:W-:Y:S02]  /*1470*/  ISETP.NE.AND.EX P0, PT, R5, 0x7fffffff, PT, P2 ;  /* 0x7fffffff0500780c */ /* 0x000fe40003f05320 */
[----:B------:R-:W-:Y:S01]  /*1480*/  SHF.R.U64 R53, R53, UR4, R16 ;  /* 0x0000000435357c19 */ /* 0x000fe20008001210 */
[----:B------:R-:W-:Y:S01]  /*1490*/  IMAD R16, R55, 0x4, R42 ;  /* 0x0000000437107824 */ /* 0x000fe200078e022a */
[----:B------:R-:W-:Y:S01]  /*14a0*/  SHF.R.U64 R47, R47, UR4, R18 ;  /* 0x000000042f2f7c19 */ /* 0x000fe20008001212 */
[----:B------:R-:W-:Y:S01]  /*14b0*/  NOP ;  /* 0x0000000000007918 */ /* 0x000fe20000000000 */
[----:B------:R-:W-:-:S02]  /*14c0*/  SEL R51, R4, RZ, P0 ;  /* 0x000000ff04337207 */ /* 0x000fc40000000000 */
[----:B------:R-:W-:Y:S01]  /*14d0*/  ATOMS.POPC.INC.32 RZ, [R16+URZ] ;  /* 0x0000000010ff7f8c */ /* 0x000fe2000d8000ff */
[----:B------:R-:W-:Y:S02]  /*14e0*/  SEL R18, R5, 0x80000000, P0 ;  /* 0x8000000005127807 */ /* 0x000fe40000000000 */
[-C--:B------:R-:W-:Y:S01]  /*14f0*/  LOP3.LUT R65, R65, R38.reuse, RZ, 0x30, !PT ;  /* 0x0000002641417212 */ /* 0x080fe200078e30ff */
[----:B------:R0:W-:Y:S01]  /*1500*/  ATOMS.POPC.INC.32 RZ, [R17+URZ] ;  /* 0x0000000011ff7f8c */ /* 0x0001e2000d8000ff */
[-C--:B------:R-:W-:Y:S02]  /*1510*/  LOP3.LUT R63, R63, R38.reuse, RZ, 0x30, !PT ;  /* 0x000000263f3f7212 */ /* 0x080fe400078e30ff */
[-C--:B------:R-:W-:Y:S02]  /*1520*/  LOP3.LUT R61, R61, R38.reuse, RZ, 0x30, !PT ;  /* 0x000000263d3d7212 */ /* 0x080fe400078e30ff */
[-C--:B------:R-:W-:Y:S01]  /*1530*/  LOP3.LUT R59, R59, R38.reuse, RZ, 0x30, !PT ;  /* 0x000000263b3b7212 */ /* 0x080fe200078e30ff */
[----:B------:R-:W-:Y:S01]  /*1540*/  IMAD R22, R63, 0x4, R42 ;  /* 0x000000043f167824 */ /* 0x000fe200078e022a */
[----:B------:R-:W-:Y:S01]  /*1550*/  SHF.R.U64 R51, R51, UR4, R18 ;  /* 0x0000000433337c19 */ /* 0x000fe20008001212 */
[--C-:B------:R-:W-:Y:S01]  /*1560*/  IMAD R18, R65, 0x4, R42.reuse ;  /* 0x0000000441127824 */ /* 0x100fe200078e022a */
[-C--:B------:R-:W-:Y:S01]  /*1570*/  LOP3.LUT R43, R43, R38.reuse, RZ, 0x30, !PT ;  /* 0x000000262b2b7212 */ /* 0x080fe200078e30ff */
[----:B0-----:R-:W0:Y:S01]  /*1580*/  LDC.64 R16, c[0x0][0x380] ;  /* 0x0000e000ff107b82 */ /* 0x001e220000000a00 */
[--C-:B------:R-:W-:Y:S01]  /*1590*/  IMAD R23, R61, 0x4, R42.reuse ;  /* 0x000000043d177824 */ /* 0x100fe200078e022a */
[-C--:B------:R-:W-:Y:S01]  /*15a0*/  LOP3.LUT R45, R45, R38.reuse, RZ, 0x30, !PT ;  /* 0x000000262d2d7212 */ /* 0x080fe200078e30ff */
[--C-:B------:R-:W-:Y:S01]  /*15b0*/  IMAD R28, R59, 0x4, R42.reuse ;  /* 0x000000043b1c7824 */ /* 0x100fe200078e022a */
[-C--:B------:R-:W-:Y:S01]  /*15c0*/  LOP3.LUT R47, R47, R38.reuse, RZ, 0x30, !PT ;  /* 0x000000262f2f7212 */ /* 0x080fe200078e30ff */
[----:B------:R-:W-:Y:S01]  /*15d0*/  IMAD R36, R43, 0x4, R42 ;  /* 0x000000042b247824 */ /* 0x000fe200078e022a */
[----:B------:R-:W-:Y:S01]  /*15e0*/  LOP3.LUT R49, R49, R38, RZ, 0x30, !PT ;  /* 0x0000002631317212 */ /* 0x000fe200078e30ff */
[----:B------:R1:W-:Y:S01]  /*15f0*/  ATOMS.POPC.INC.32 RZ, [R18+URZ] ;  /* 0x0000000012ff7f8c */ /* 0x0003e2000d8000ff */
[----:B------:R-:W-:-:S02]  /*1600*/  ISETP.GT.U32.AND P4, PT, R13, 0xff, PT ;  /* 0x000000ff0d00780c */ /* 0x000fc40003f84070 */
[-C--:B------:R-:W-:Y:S01]  /*1610*/  LOP3.LUT R51, R51, R38.reuse, RZ, 0x30, !PT ;  /* 0x0000002633337212 */ /* 0x080fe200078e30ff */
[----:B------:R2:W-:Y:S01]  /*1620*/  ATOMS.POPC.INC.32 RZ, [R22+URZ] ;  /* 0x0000000016ff7f8c */ /* 0x0005e2000d8000ff */
[----:B------:R-:W-:Y:S02]  /*1630*/  LOP3.LUT R53, R53, R38, RZ, 0x30, !PT ;  /* 0x0000002635357212 */ /* 0x000fe400078e30ff */
[----:B------:R-:W-:Y:S01]  /*1640*/  P2R R58, PR, RZ, 0x10 ;  /* 0x00000010ff3a7803 */ /* 0x000fe20000000000 */
[----:B------:R3:W-:Y:S01]  /*1650*/  ATOMS.POPC.INC.32 RZ, [R23+URZ] ;  /* 0x0000000017ff7f8c */ /* 0x0007e2000d8000ff */
[--C-:B-1----:R-:W-:Y:S02]  /*1660*/  IMAD R18, R45, 0x4, R42.reuse ;  /* 0x000000042d127824 */ /* 0x102fe400078e022a */
[--C-:B------:R-:W-:Y:S01]  /*1670*/  IMAD R37, R53, 0x4, R42.reuse ;  /* 0x0000000435257824 */ /* 0x100fe200078e022a */
[----:B------:R1:W-:Y:S01]  /*1680*/  ATOMS.POPC.INC.32 RZ, [R28+URZ] ;  /* 0x000000001cff7f8c */ /* 0x0003e2000d8000ff */
[----:B--2---:R-:W-:-:S03]  /*1690*/  IMAD R22, R47, 0x4, R42 ;  /* 0x000000042f167824 */ /* 0x004fc600078e022a */
[----:B------:R2:W-:Y:S01]  /*16a0*/  ATOMS.POPC.INC.32 RZ, [R36+URZ] ;  /* 0x0000000024ff7f8c */ /* 0x0005e2000d8000ff */
[----:B---3--:R-:W-:-:S03]  /*16b0*/  IMAD R23, R49, 0x4, R42 ;  /* 0x0000000431177824 */ /* 0x008fc600078e022a */
[----:B------:R3:W-:Y:S01]  /*16c0*/  ATOMS.POPC.INC.32 RZ, [R18+URZ] ;  /* 0x0000000012ff7f8c */ /* 0x0007e2000d8000ff */
[----:B-1----:R-:W-:Y:S02]  /*16d0*/  IMAD.MOV.U32 R28, RZ, RZ, RZ ;  /* 0x000000ffff1c7224 */ /* 0x002fe400078e00ff */
[----:B--2---:R-:W-:Y:S01]  /*16e0*/  IMAD R36, R51, 0x4, R42 ;  /* 0x0000000433247824 */ /* 0x004fe200078e022a */
[----:B------:R3:W-:Y:S04]  /*16f0*/  ATOMS.POPC.INC.32 RZ, [R22+URZ] ;  /* 0x0000000016ff7f8c */ /* 0x0007e8000d8000ff */
[----:B------:R3:W-:Y:S04]  /*1700*/  ATOMS.POPC.INC.32 RZ, [R23+URZ] ;  /* 0x0000000017ff7f8c */ /* 0x0007e8000d8000ff */
[----:B------:R3:W-:Y:S04]  /*1710*/  ATOMS.POPC.INC.32 RZ, [R36+URZ] ;  /* 0x0000000024ff7f8c */ /* 0x0007e8000d8000ff */
[----:B------:R3:W-:Y:S01]  /*1720*/  ATOMS.POPC.INC.32 RZ, [R37+URZ] ;  /* 0x0000000025ff7f8c */ /* 0x0007e2000d8000ff */
[----:B------:R-:W-:Y:S06]  /*1730*/  BAR.SYNC.DEFER_BLOCKING 0x0 ;  /* 0x0000000000007b1d */ /* 0x000fec0000010000 */
[----:B0-----:R-:W-:Y:S05]  /*1740*/  @P4 BRA `(.L_x_13) ;  /* 0x00000000008c4947 */ /* 0x001fea0003800000 */
[----:B---3--:R-:W-:Y:S04]  /*1750*/  LDS R23, [R44] ;  /* 0x000000002c177984 */ /* 0x008fe80000000800 */
[----:B------:R-:W0:Y:S04]  /*1760*/  LDS R18, [R44+0x400] ;  /* 0x000400002c127984 */ /* 0x000e280000000800 */
[----:B------:R-:W1:Y:S04]  /*1770*/  LDS R22, [R44+0x800] ;  /* 0x000800002c167984 */ /* 0x000e680000000800 */
[----:B------:R-:W2:Y:S04]  /*1780*/  LDS R28, [R44+0xc00] ;  /* 0x000c00002c1c7984 */ /* 0x000ea80000000800 */
[----:B------:R-:W3:Y:S04]  /*1790*/  LDS R36, [R44+0x1000] ;  /* 0x001000002c247984 */ /* 0x000ee80000000800 */
[----:B------:R-:W4:Y:S04]  /*17a0*/  LDS R48, [R44+0x1400] ;  /* 0x001400002c307984 */ /* 0x000f280000000800 */
[----:B------:R-:W5:Y:S04]  /*17b0*/  LDS R50, [R44+0x1800] ;  /* 0x001800002c327984 */ /* 0x000f680000000800 */
[----:B------:R-:W5:Y:S04]  /*17c0*/  LDS R52, [R44+0x1c00] ;  /* 0x001c00002c347984 */ /* 0x000f680000000800 */
[----:B------:R-:W5:Y:S04]  /*17d0*/  LDS R54, [R44+0x2000] ;  /* 0x002000002c367984 */ /* 0x000f680000000800 */
[----:B------:R-:W5:Y:S04]  /*17e0*/  LDS R56, [R44+0x2400] ;  /* 0x002400002c387984 */ /* 0x000f680000000800 */
[----:B------:R-:W5:Y:S01]  /*17f0*/  LDS R60, [R44+0x2800] ;  /* 0x002800002c3c7984 */ /* 0x000f620000000800 */
[----:B0-----:R-:W-:-:S03]  /*1800*/  IMAD.IADD R37, R23, 0x1, R18 ;  /* 0x0000000117257824 */ /* 0x001fc600078e0212 */
[----:B------:R-:W-:Y:S01]  /*1810*/  STS [R44+0x400], R23 ;  /* 0x000400172c007388 */ /* 0x000fe20000000800 */
[----:B-1----:R-:W-:-:S03]  /*1820*/  IMAD.IADD R69, R37, 0x1, R22 ;  /* 0x0000000125457824 */ /* 0x002fc600078e0216 */
[----:B------:R-:W-:Y:S01]  /*1830*/  STS [R44+0x800], R37 ;  /* 0x000800252c007388 */ /* 0x000fe20000000800 */
[----:B--2---:R-:W-:-:S03]  /*1840*/  IMAD.IADD R71, R69, 0x1, R28 ;  /* 0x0000000145477824 */ /* 0x004fc600078e021c */
[----:B------:R-:W-:Y:S01]  /*1850*/  STS [R44+0xc00], R69 ;  /* 0x000c00452c007388 */ /* 0x000fe20000000800 */
[----:B---3--:R-:W-:-:S03]  /*1860*/  IMAD.IADD R73, R71, 0x1, R36 ;  /* 0x0000000147497824 */ /* 0x008fc600078e0224 */
[----:B------:R-:W0:Y:S01]  /*1870*/  LDS R28, [R44+0x2c00] ;  /* 0x002c00002c1c7984 */ /* 0x000e220000000800 */
[----:B----4-:R-:W-:-:S03]  /*1880*/  IMAD.IADD R75, R73, 0x1, R48 ;  /* 0x00000001494b7824 */ /* 0x010fc600078e0230 */
[----:B------:R1:W-:Y:S01]  /*1890*/  STS [R44+0x1000], R71 ;  /* 0x001000472c007388 */ /* 0x0003e20000000800 */
[----:B-----5:R-:W-:-:S03]  /*18a0*/  IMAD.IADD R77, R75, 0x1, R50 ;  /* 0x000000014b4d7824 */ /* 0x020fc600078e0232 */
[----:B------:R1:W-:Y:S01]  /*18b0*/  STS [R44+0x1400], R73 ;  /* 0x001400492c007388 */ /* 0x0003e20000000800 */
[----:B------:R-:W-:-:S03]  /*18c0*/  IMAD.IADD R52, R77, 0x1, R52 ;  /* 0x000000014d347824 */ /* 0x000fc600078e0234 */
[----:B------:R1:W-:Y:S01]  /*18d0*/  STS [R44+0x1800], R75 ;  /* 0x0018004b2c007388 */ /* 0x0003e20000000800 */
[----:B------:R-:W-:-:S03]  /*18e0*/  IMAD.IADD R54, R52, 0x1, R54 ;  /* 0x0000000134367824 */ /* 0x000fc600078e0236 */
[----:B------:R1:W-:Y:S01]  /*18f0*/  STS [R44+0x1c00], R77 ;  /* 0x001c004d2c007388 */ /* 0x0003e20000000800 */
[----:B------:R-:W-:-:S03]  /*1900*/  IMAD.IADD R56, R54, 0x1, R56 ;  /* 0x0000000136387824 */ /* 0x000fc600078e0238 */
[----:B------:R1:W-:Y:S01]  /*1910*/  STS [R44+0x2000], R52 ;  /* 0x002000342c007388 */ /* 0x0003e20000000800 */
[----:B------:R-:W-:-:S03]  /*1920*/  IMAD.IADD R60, R56, 0x1, R60 ;  /* 0x00000001383c7824 */ /* 0x000fc600078e023c */
[----:B------:R1:W-:Y:S04]  /*1930*/  STS [R44+0x2400], R54 ;  /* 0x002400362c007388 */ /* 0x0003e80000000800 */
[----:B------:R1:W-:Y:S04]  /*1940*/  STS [R44+0x2800], R56 ;  /* 0x002800382c007388 */ /* 0x0003e80000000800 */
[----:B------:R1:W-:Y:S04]  /*1950*/  STS [R44], RZ ;  /* 0x000000ff2c007388 */ /* 0x0003e80000000800 */
[----:B------:R1:W-:Y:S01]  /*1960*/  STS [R44+0x2c00], R60 ;  /* 0x002c003c2c007388 */ /* 0x0003e20000000800 */
[----:B0-----:R-:W-:-:S07]  /*1970*/  IMAD.IADD R28, R60, 0x1, R28 ;  /* 0x000000013c1c7824 */ /* 0x001fce00078e021c */
.L_x_13:
[----:B------:R-:W-:Y:S05]  /*1980*/  BSYNC.RECONVERGENT B0 ;  /* 0x0000000000007941 */ /* 0x000fea0003800200 */
.L_x_12:
[C---:B------:R-:W-:Y:S01]  /*1990*/  ISETP.NE.AND P0, PT, R28.reuse, 0x1200, PT ;  /* 0x000012001c00780c */ /* 0x040fe20003f05270 */
[----:B---3--:R-:W-:Y:S01]  /*19a0*/  IMAD R37, R29, 0x100, R13 ;  /* 0x000001001d257824 */ /* 0x008fe200078e020d */
[----:B------:R-:W-:Y:S01]  /*19b0*/  @!P4 LOP3.LUT R69, R28, 0x40000000, RZ, 0xfc, !PT ;  /* 0x400000001c45c812 */ /* 0x000fe200078efcff */
[----:B------:R-:W0:Y:S01]  /*19c0*/  LDCU.64 UR4, c[0x0][0x3b8] ;  /* 0x00007700ff0477ac */ /* 0x000e220008000a00 */
[----:B------:R-:W-:Y:S01]  /*19d0*/  ISETP.LT.U32.AND P0, PT, R13, 0x100, !P0 ;  /* 0x000001000d00780c */ /* 0x000fe20004701070 */
[----:B------:R-:W-:Y:S01]  /*19e0*/  IMAD.WIDE R16, R37, 0x4, R16 ;  /* 0x0000000425107825 */ /* 0x000fe200078e0210 */
[----:B------:R-:W2:Y:S04]  /*19f0*/  LDC.64 R22, c[0x0][0x398] ;  /* 0x0000e600ff167b82 */ /* 0x000ea80000000a00 */
[----:B------:R3:W-:Y:S04]  /*1a00*/  @!P4 STG.E.STRONG.SYS desc[UR6][R16.64], R69 ;  /* 0x000000451000c986 */ /* 0x0007e8000c115906 */
[----:B------:R-:W4:Y:S08]  /*1a10*/  LDC.64 R36, c[0x0][0x390] ;  /* 0x0000e400ff247b82 */ /* 0x000f300000000a00 */
[----:B------:R-:W-:Y:S06]  /*1a20*/  BAR.RED.OR.DEFER_BLOCKING 0x0, P0 ;  /* 0x0000000000007b1d */ /* 0x000fec0000014800 */
[----:B------:R-:W5:Y:S01]  /*1a30*/  B2R.RESULT RZ, P0 ;  /* 0x0000000000ff731c */ /* 0x000f620000004000 */
[----:B0-----:R-:W-:-:S04]  /*1a40*/  LEA R18, P1, R46, UR4, 0x3 ;  /* 0x000000042e127c11 */ /* 0x001fc8000f8218ff */
[----:B------:R-:W-:Y:S01]  /*1a50*/  LEA.HI.X R19, R46, UR5, R19, 0x3, P1 ;  /* 0x000000052e137c11 */ /* 0x000fe200088f1c13 */
[----:B--2---:R-:W-:Y:S01]  /*1a60*/  IMAD.WIDE.U32 R22, R13, 0x8, R22 ;  /* 0x000000080d167825 */ /* 0x004fe200078e0016 */
[----:B---3-5:R-:W-:Y:S07]  /*1a70*/  @!P0 BRA `(.L_x_14) ;  /* 0x0000001000cc8947 */ /* 0x028fee0003800000 */
[C---:B------:R-:W-:Y:S01]  /*1a80*/  ISETP.GT.U32.AND P0, PT, R13.reuse, R55, PT ;  /* 0x000000370d00720c */ /* 0x040fe20003f04070 */
[----:B------:R-:W-:Y:S01]  /*1a90*/  BSSY B1, `(.L_x_15) ;  /* 0x000002d000017945 */ /* 0x000fe20003800000 */
[C---:B------:R-:W-:Y:S02]  /*1aa0*/  IMAD R45, R13.reuse, 0x8, R41 ;  /* 0x000000080d2d7824 */ /* 0x040fe400078e0229 */
[----:B----4-:R-:W-:Y:S01]  /*1ab0*/  IMAD.WIDE.U32 R36, R13, 0x8, R36 ;  /* 0x000000080d247825 */ /* 0x010fe200078e0024 */
[----:B------:R-:W-:Y:S01]  /*1ac0*/  SEL R41, RZ, 0x1200, !P0 ;  /* 0x00001200ff297807 */ /* 0x000fe20004000000 */
[----:B------:R-:W-:Y:S07]  /*1ad0*/  @P4 BRA `(.L_x_16) ;  /* 0x0000000000a04947 */ /* 0x000fee0003800000 */
[----:B------:R-:W2:Y:S01]  /*1ae0*/  LDG.E.64 R22, desc[UR6][R22.64] ;  /* 0x0000000616167981 */ /* 0x000ea2000c1e1b00 */
[----:B------:R-:W-:Y:S01]  /*1af0*/  IMAD.MOV.U32 R47, RZ, RZ, R28 ;  /* 0x000000ffff2f7224 */ /* 0x000fe200078e001c */
[----:B--2---:R-:W-:-:S04]  /*1b00*/  IADD3 R42, P0, PT, -R41, R22, RZ ;  /* 0x00000016292a7210 */ /* 0x004fc80007f1e1ff */
[----:B------:R-:W-:Y:S02]  /*1b10*/  IADD3.X R43, PT, PT, R23, -0x1, RZ, P0, !PT ;  /* 0xffffffff172b7810 */ /* 0x000fe400007fe4ff */
[----:B------:R-:W-:-:S03]  /*1b20*/  ISETP.GE.AND P0, PT, R29, 0x1, PT ;  /* 0x000000011d00780c */ /* 0x000fc60003f06270 */
[----:B------:R0:W-:Y:S10]  /*1b30*/  STS.64 [R45+0x9000], R42 ;  /* 0x0090002a2d007388 */ /* 0x0001f40000000a00 */
[----:B------:R-:W-:Y:S05]  /*1b40*/  @!P0 BRA `(.L_x_17) ;  /* 0x00000000006c8947 */ /* 0x000fea0003800000 */
[----:B------:R-:W-:Y:S01]  /*1b50*/  BSSY B0, `(.L_x_18) ;  /* 0x0000019000007945 */ /* 0x000fe20003800000 */
[----:B------:R-:W-:Y:S02]  /*1b60*/  IMAD.MOV.U32 R38, RZ, RZ, -0x1 ;  /* 0xffffffffff267424 */ /* 0x000fe400078e00ff */
[----:B------:R-:W-:Y:S02]  /*1b70*/  IMAD.MOV.U32 R40, RZ, RZ, R29 ;  /* 0x000000ffff287224 */ /* 0x000fe400078e001d */
[----:B------:R-:W-:-:S07]  /*1b80*/  IMAD.MOV.U32 R47, RZ, RZ, R28 ;  /* 0x000000ffff2f7224 */ /* 0x000fce00078e001c */
.L_x_22:
[----:B------:R-:W2:Y:S01]  /*1b90*/  LDC.64 R22, c[0x0][0x380] ;  /* 0x0000e000ff167b82 */ /* 0x000ea20000000a00 */
[----:B------:R-:W-:Y:S01]  /*1ba0*/  VIADD R49, R40, 0xffffffff ;  /* 0xffffffff28317836 */ /* 0x000fe20000000000 */
[----:B------:R-:W-:Y:S03]  /*1bb0*/  BSSY B2, `(.L_x_19) ;  /* 0x0000008000027945 */ /* 0x000fe60003800000 */
[----:B0-----:R-:W-:-:S04]  /*1bc0*/  IMAD R43, R49, 0x100, R13 ;  /* 0x00000100312b7824 */ /* 0x001fc800078e020d */
[----:B--2---:R-:W-:-:S07]  /*1bd0*/  IMAD.WIDE R22, R43, 0x4, R22 ;  /* 0x000000042b167825 */ /* 0x004fce00078e0216 */
.L_x_20:
[----:B------:R-:W-:Y:S05]  /*1be0*/  YIELD ;  /* 0x0000000000007946 */ /* 0x000fea0003800000 */
[----:B------:R0:W-:Y:S06]  /*1bf0*/  MEMBAR.SC.CTA ;  /* 0x0000000000007992 */ /* 0x0001ec0000000000 */
[----:B0-----:R-:W2:Y:S02]  /*1c00*/  LDG.E.STRONG.SYS R42, desc[UR6][R22.64] ;  /* 0x00000006162a7981 */ /* 0x001ea4000c1f5900 */
[----:B--2---:R-:W-:-:S13]  /*1c10*/  ISETP.NE.AND P0, PT, R42, RZ, PT ;  /* 0x000000ff2a00720c */ /* 0x004fda0003f05270 */
[----:B------:R-:W-:Y:S05]  /*1c20*/  @!P0 BRA `(.L_x_20) ;  /* 0xfffffffc00ec8947 */ /* 0x000fea000383ffff */
[----:B------:R-:W-:Y:S05]  /*1c30*/  BSYNC B2 ;  /* 0x0000000000027941 */ /* 0x000fea0003800000 */
.L_x_19:
[----:B------:R-:W-:Y:S01]  /*1c40*/  BSSY.RECONVERGENT B2, `(.L_x_21) ;  /* 0x0000006000027945 */ /* 0x000fe20003800200 */
[C---:B------:R-:W-:Y:S02]  /*1c50*/  ISETP.GT.AND P0, PT, R42.reuse, -0x1, PT ;  /* 0xffffffff2a00780c */ /* 0x040fe40003f04270 */
[----:B------:R-:W-:Y:S01]  /*1c60*/  LOP3.LUT R42, R42, 0x3fffffff, RZ, 0xc0, !PT ;  /* 0x3fffffff2a2a7812 */ /* 0x000fe200078ec0ff */
[----:B------:R-:W-:Y:S05]  /*1c70*/  WARPSYNC.EXCLUSIVE R38 ;  /* 0x0000000026007348 */ /* 0x000fea0003a00000 */
[----:B------:R-:W-:-:S05]  /*1c80*/  IMAD.IADD R47, R42, 0x1, R47 ;  /* 0x000000012a2f7824 */ /* 0x000fca00078e022f */
[----:B------:R-:W-:-:S07]  /*1c90*/  VOTE.ANY R38, PT, P0 ;  /* 0x0000000000267806 */ /* 0x000fce00000e0100 */
[----:B------:R-:W-:Y:S05]  /*1ca0*/  BSYNC.RECONVERGENT B2 ;  /* 0x0000000000027941 */ /* 0x000fea0003800200 */
.L_x_21:
[----:B------:R-:W-:Y:S01]  /*1cb0*/  ISETP.GT.U32.AND P1, PT, R40, 0x1, PT ;  /* 0x000000012800780c */ /* 0x000fe20003f24070 */
[----:B------:R-:W-:-:S12]  /*1cc0*/  IMAD.MOV.U32 R40, RZ, RZ, R49 ;  /* 0x000000ffff287224 */ /* 0x000fd800078e0031 */
[----:B------:R-:W-:Y:S05]  /*1cd0*/  @P0 BRA P1, `(.L_x_22) ;  /* 0xfffffffc00ac0947 */ /* 0x000fea000083ffff */
[----:B------:R-:W-:Y:S05]  /*1ce0*/  BSYNC B0 ;  /* 0x0000000000007941 */ /* 0x000fea0003800000 */
.L_x_18:
[----:B------:R2:W3:Y:S02]  /*1cf0*/  LDS.64 R42, [R45+0x9000] ;  /* 0x009000002d2a7984 */ /* 0x0004e40000000a00 */
.L_x_17:
[C---:B------:R-:W-:Y:S01]  /*1d00*/  IMAD.IADD R23, R47.reuse, 0x1, -R28 ;  /* 0x000000012f177824 */ /* 0x040fe200078e0a1c */
[----:B------:R-:W-:-:S04]  /*1d10*/  LOP3.LUT R47, R47, 0x80000000, RZ, 0xfc, !PT ;  /* 0x800000002f2f7812 */ /* 0x000fc800078efcff */
[C---:B---3--:R-:W-:Y:S01]  /*1d20*/  IADD3 R22, P0, PT, R23.reuse, R42, RZ ;  /* 0x0000002a17167210 */ /* 0x048fe20007f1e0ff */
[----:B------:R3:W-:Y:S03]  /*1d30*/  STG.E.STRONG.SYS desc[UR6][R16.64], R47 ;  /* 0x0000002f10007986 */ /* 0x0007e6000c115906 */
[----:B------:R-:W-:-:S05]  /*1d40*/  LEA.HI.X.SX32 R23, R23, R43, 0x1, P0 ;  /* 0x0000002b17177211 */ /* 0x000fca00000f0eff */
[----:B------:R3:W-:Y:S04]  /*1d50*/  STS.64 [R45+0x9000], R22 ;  /* 0x009000162d007388 */ /* 0x0007e80000000a00 */
.L_x_16:
[----:B------:R-:W-:Y:S05]  /*1d60*/  BSYNC B1 ;  /* 0x0000000000017941 */ /* 0x000fea0003800000 */
.L_x_15:
[----:B---3--:R-:W3:Y:S01]  /*1d70*/  LDC.64 R16, c[0x0][0x390] ;  /* 0x0000e400ff107b82 */ /* 0x008ee20000000a00 */
[----:B------:R-:W-:Y:S01]  /*1d80*/  ISETP.GT.U32.AND P2, PT, R32, -0x1, PT ;  /* 0xffffffff2000780c */ /* 0x000fe20003f44070 */
[----:B------:R-:W-:Y:S05]  /*1d90*/  WARPSYNC.ALL ;  /* 0x0000000000007948 */ /* 0x000fea0003800000 */
[----:B------:R-:W-:Y:S01]  /*1da0*/  ISETP.GT.AND.EX P2, PT, R33, -0x1, PT, P2 ;  /* 0xffffffff2100780c */ /* 0x000fe20003f44320 */
[----:B------:R-:W4:Y:S01]  /*1db0*/  LDC R12, c[0x0][0x3c0] ;  /* 0x0000f000ff0c7b82 */ /* 0x000f220000000800 */
[----:B------:R-:W-:Y:S01]  /*1dc0*/  ISETP.GT.U32.AND P3, PT, R30, -0x1, PT ;  /* 0xffffffff1e00780c */ /* 0x000fe20003f64070 */
[----:B------:R-:W-:Y:S01]  /*1dd0*/  UMOV UR4, 0x400 ;  /* 0x0000040000047882 */ /* 0x000fe20000000000 */
[----:B------:R-:W-:-:S02]  /*1de0*/  SEL R23, RZ, 0xffffffff, !P2 ;  /* 0xffffffffff177807 */ /* 0x000fc40005000000 */
[----:B------:R-:W-:Y:S02]  /*1df0*/  ISETP.GT.U32.AND P4, PT, R26, -0x1, PT ;  /* 0xffffffff1a00780c */ /* 0x000fe40003f84070 */
[----:B------:R-:W-:Y:S01]  /*1e00*/  LOP3.LUT R22, R23, R32, RZ, 0x3c, !PT ;  /* 0x0000002017167212 */ /* 0x000fe200078e3cff */
[----:B------:R-:W5:Y:S01]  /*1e10*/  S2UR UR5, SR_CgaCtaId ;  /* 0x00000000000579c3 */ /* 0x000f620000008800 */
[----:B---3--:R-:W-:Y:S02]  /*1e20*/  ISETP.EQ.U32.AND P1, PT, R16, RZ, PT ;  /* 0x000000ff1000720c */ /* 0x008fe40003f22070 */
[----:B----4-:R-:W-:-:S04]  /*1e30*/  ISETP.GE.AND P0, PT, R39, R12, PT ;  /* 0x0000000c2700720c */ /* 0x010fc80003f06270 */
[----:B------:R-:W-:Y:S02]  /*1e40*/  ISETP.EQ.OR.EX P0, PT, R17, RZ, !P0, P1 ;  /* 0x000000ff1100720c */ /* 0x000fe40004702710 */
[----:B------:R-:W-:Y:S02]  /*1e50*/  ISETP.GT.U32.AND P1, PT, R34, -0x1, PT ;  /* 0xffffffff2200780c */ /* 0x000fe40003f24070 */
[----:B------:R-:W-:Y:S01]  /*1e60*/  ISETP.GT.U32.OR P0, PT, R13, 0xff, P0 ;  /* 0x000000ff0d00780c */ /* 0x000fe20000704470 */
[----:B------:R-:W-:Y:S01]  /*1e70*/  IMAD.MOV.U32 R13, RZ, RZ, -0x1 ;  /* 0xffffffffff0d7424 */ /* 0x000fe200078e00ff */
[----:B------:R-:W-:Y:S01]  /*1e80*/  ISETP.GT.AND.EX P1, PT, R35, -0x1, PT, P1 ;  /* 0xffffffff2300780c */ /* 0x000fe20003f24310 */
[----:B-----5:R-:W-:-:S03]  /*1e90*/  ULEA UR4, UR5, UR4, 0x18 ;  /* 0x0000000405047291 */ /* 0x020fc6000f8ec0ff */
[----:B------:R-:W-:Y:S02]  /*1ea0*/  SEL R17, RZ, 0xffffffff, !P1 ;  /* 0xffffffffff117807 */ /* 0x000fe40004800000 */
[----:B------:R-:W-:Y:S02]  /*1eb0*/  SEL R23, R13, 0x80000000, P2 ;  /* 0x800000000d177807 */ /* 0x000fe40001000000 */
[----:B------:R-:W-:Y:S02]  /*1ec0*/  LOP3.LUT R16, R17, R34, RZ, 0x3c, !PT ;  /* 0x0000002211107212 */ /* 0x000fe400078e3cff */
[----:B------:R-:W-:Y:S01]  /*1ed0*/  SEL R17, R13, 0x80000000, P1 ;  /* 0x800000000d117807 */ /* 0x000fe20000800000 */
[----:B0-----:R-:W0:Y:S01]  /*1ee0*/  @!P0 LDS.64 R42, [R45+0x9000] ;  /* 0x009000002d2a8984 */ /* 0x001e220000000a00 */
[----:B------:R-:W-:Y:S02]  /*1ef0*/  ISETP.GT.AND.EX P1, PT, R31, -0x1, PT, P3 ;  /* 0xffffffff1f00780c */ /* 0x000fe40003f24330 */
[----:B------:R-:W-:-:S02]  /*1f00*/  ISETP.GT.AND.EX P3, PT, R27, -0x1, PT, P4 ;  /* 0xffffffff1b00780c */ /* 0x000fc40003f64340 */
[----:B------:R-:W-:Y:S02]  /*1f10*/  SEL R47, RZ, 0xffffffff, !P1 ;  /* 0xffffffffff2f7807 */ /* 0x000fe40004800000 */
[----:B------:R-:W-:Y:S02]  /*1f20*/  SEL R49, R13, 0x80000000, P1 ;  /* 0x800000000d317807 */ /* 0x000fe40000800000 */
[----:B------:R-:W-:Y:S02]  /*1f30*/  ISETP.GT.U32.AND P1, PT, R24, -0x1, PT ;  /* 0xffffffff1800780c */ /* 0x000fe40003f24070 */
[----:B------:R-:W-:Y:S02]  /*1f40*/  LOP3.LUT R17, R17, R35, RZ, 0x3c, !PT ;  /* 0x0000002311117212 */ /* 0x000fe400078e3cff */
[----:B------:R-:W-:Y:S02]  /*1f50*/  LOP3.LUT R23, R23, R33, RZ, 0x3c, !PT ;  /* 0x0000002117177212 */ /* 0x000fe400078e3cff */
[----:B------:R-:W-:-:S02]  /*1f60*/  SEL R35, RZ, 0xffffffff, !P3 ;  /* 0xffffffffff237807 */ /* 0x000fc40005800000 */
[----:B------:R-:W-:Y:S02]  /*1f70*/  SEL R33, R13, 0x80000000, P3 ;  /* 0x800000000d217807 */ /* 0x000fe40001800000 */
[----:B------:R-:W-:Y:S02]  /*1f80*/  ISETP.GT.AND.EX P1, PT, R25, -0x1, PT, P1 ;  /* 0xffffffff1900780c */ /* 0x000fe40003f24310 */
[----:B------:R-:W-:Y:S02]  /*1f90*/  ISETP.GT.U32.AND P2, PT, R20, -0x1, PT ;  /* 0xffffffff1400780c */ /* 0x000fe40003f44070 */
[----:B------:R-:W-:Y:S02]  /*1fa0*/  ISETP.GT.U32.AND P3, PT, R14, -0x1, PT ;  /* 0xffffffff0e00780c */ /* 0x000fe40003f64070 */
[----:B------:R-:W-:Y:S02]  /*1fb0*/  LOP3.LUT R26, R35, R26, RZ, 0x3c, !PT ;  /* 0x0000001a231a7212 */ /* 0x000fe400078e3cff */
[----:B------:R-:W-:-:S02]  /*1fc0*/  LOP3.LUT R27, R33, R27, RZ, 0x3c, !PT ;  /* 0x0000001b211b7212 */ /* 0x000fc400078e3cff */
[----:B------:R-:W-:Y:S02]  /*1fd0*/  SEL R33, RZ, 0xffffffff, !P1 ;  /* 0xffffffffff217807 */ /* 0x000fe40004800000 */
[----:B------:R-:W-:Y:S02]  /*1fe0*/  SEL R35, R13, 0x80000000, P1 ;  /* 0x800000000d237807 */ /* 0x000fe40000800000 */
[----:B------:R-:W-:Y:S02]  /*1ff0*/  ISETP.GT.AND.EX P1, PT, R21, -0x1, PT, P2 ;  /* 0xffffffff1500780c */ /* 0x000fe40003f24320 */
[----:B------:R-:W-:Y:S02]  /*2000*/  ISETP.GT.AND.EX P2, PT, R15, -0x1, PT, P3 ;  /* 0xffffffff0f00780c */ /* 0x000fe40003f44330 */
[----:B------:R-:W-:Y:S02]  /*2010*/  LOP3.LUT R24, R33, R24, RZ, 0x3c, !PT ;  /* 0x0000001821187212 */ /* 0x000fe400078e3cff */
[----:B------:R-:W-:-:S02]  /*2020*/  SEL R33, RZ, 0xffffffff, !P2 ;  /* 0xffffffffff217807 */ /* 0x000fc40005000000 */
[--C-:B0-----:R-:W-:Y:S02]  /*2030*/  @!P0 IADD3 R32, P3, P4, R42, R41, R28.reuse ;  /* 0x000000292a208210 */ /* 0x101fe40007c7e01c */
[----:B------:R-:W-:Y:S02]  /*2040*/  LOP3.LUT R14, R33, R14, RZ, 0x3c, !PT ;  /* 0x0000000e210e7212 */ /* 0x000fe400078e3cff */
[----:B------:R-:W-:Y:S02]  /*2050*/  @!P0 SHF.R.S32.HI R33, RZ, 0x1f, R28 ;  /* 0x0000001fff218819 */ /* 0x000fe4000001141c */
[----:B------:R-:W-:Y:S02]  /*2060*/  LOP3.LUT R25, R35, R25, RZ, 0x3c, !PT ;  /* 0x0000001923197212 */ /* 0x000fe400078e3cff */
[----:B------:R-:W-:Y:S02]  /*2070*/  @!P0 IADD3.X R33, PT, PT, R43, RZ, R33, P3, P4 ;  /* 0x000000ff2b218210 */ /* 0x000fe40001fe8421 */
[----:B------:R-:W-:-:S02]  /*2080*/  SEL R35, RZ, 0xffffffff, !P1 ;  /* 0xffffffffff237807 */ /* 0x000fc40004800000 */
[----:B--2---:R-:W-:Y:S01]  /*2090*/  SEL R45, R13, 0x80000000, P1 ;  /* 0x800000000d2d7807 */ /* 0x004fe20000800000 */
[----:B------:R0:W-:Y:S01]  /*20a0*/  @!P0 STG.E.64 desc[UR6][R36.64], R32 ;  /* 0x0000002024008986 */ /* 0x0001e2000c101b06 */
[----:B------:R-:W-:Y:S02]  /*20b0*/  ISETP.GT.U32.AND P1, PT, R10, -0x1, PT ;  /* 0xffffffff0a00780c */ /* 0x000fe40003f24070 */
[----:B------:R-:W-:Y:S01]  /*20c0*/  LOP3.LUT R20, R35, R20, RZ, 0x3c, !PT ;  /* 0x0000001423147212 */ /* 0x000fe200078e3cff */
[----:B------:R-:W-:Y:S01]  /*20d0*/  BAR.SYNC.DEFER_BLOCKING 0x0 ;  /* 0x0000000000007b1d */ /* 0x000fe20000010000 */
[----:B------:R-:W-:Y:S02]  /*20e0*/  ISETP.GT.AND.EX P1, PT, R11, -0x1, PT, P1 ;  /* 0xffffffff0b00780c */ /* 0x000fe40003f24310 */
[----:B------:R-:W-:Y:S02]  /*20f0*/  LEA R34, R55, UR4, 0x3 ;  /* 0x0000000437227c11 */ /* 0x000fe4000f8e18ff */
[----:B------:R-:W-:-:S02]  /*2100*/  SEL R35, RZ, 0xffffffff, !P1 ;  /* 0xffffffffff237807 */ /* 0x000fc40004800000 */
[----:B------:R-:W-:Y:S02]  /*2110*/  SEL R41, R13, 0x80000000, P2 ;  /* 0x800000000d297807 */ /* 0x000fe40001000000 */
[----:B------:R-:W-:Y:S02]  /*2120*/  LOP3.LUT R10, R35, R10, RZ, 0x3c, !PT ;  /* 0x0000000a230a7212 */ /* 0x000fe400078e3cff */
[----:B------:R-:W-:Y:S02]  /*2130*/  ISETP.GT.U32.AND P2, PT, R8, -0x1, PT ;  /* 0xffffffff0800780c */ /* 0x000fe40003f44070 */
[----:B------:R-:W-:Y:S02]  /*2140*/  ISETP.GT.U32.AND P3, PT, R6, -0x1, PT ;  /* 0xffffffff0600780c */ /* 0x000fe40003f64070 */
[----:B------:R-:W-:Y:S02]  /*2150*/  ISETP.GT.AND.EX P0, PT, R9, -0x1, PT, P2 ;  /* 0xffffffff0900780c */ /* 0x000fe40003f04320 */
[----:B------:R-:W-:-:S02]  /*2160*/  LOP3.LUT R15, R41, R15, RZ, 0x3c, !PT ;  /* 0x0000000f290f7212 */ /* 0x000fc400078e3cff */
[----:B------:R-:W-:Y:S02]  /*2170*/  LOP3.LUT R21, R45, R21, RZ, 0x3c, !PT ;  /* 0x000000152d157212 */ /* 0x000fe400078e3cff */
[----:B------:R-:W-:Y:S02]  /*2180*/  SEL R41, RZ, 0xffffffff, !P0 ;  /* 0xffffffffff297807 */ /* 0x000fe40004000000 */
[C---:B------:R-:W-:Y:S01]  /*2190*/  SEL R43, R13.reuse, 0x80000000, P0 ;  /* 0x800000000d2b7807 */ /* 0x040fe20000000000 */
[----:B------:R-:W2:Y:S01]  /*21a0*/  LDS.64 R34, [R34+0x9000] ;  /* 0x0090000022227984 */ /* 0x000ea20000000a00 */
[----:B------:R-:W-:Y:S02]  /*21b0*/  SEL R45, R13, 0x80000000, P1 ;  /* 0x800000000d2d7807 */ /* 0x000fe40000800000 */
[----:B------:R-:W-:Y:S02]  /*21c0*/  ISETP.GT.AND.EX P0, PT, R7, -0x1, PT, P3 ;  /* 0xffffffff0700780c */ /* 0x000fe40003f04330 */
[----:B------:R-:W-:-:S02]  /*21d0*/  ISETP.GT.U32.AND P1, PT, R4, -0x1, PT ;  /* 0xffffffff0400780c */ /* 0x000fc40003f24070 */
[----:B0-----:R-:W-:Y:S02]  /*21e0*/  SEL R33, RZ, 0xffffffff, !P0 ;  /* 0xffffffffff217807 */ /* 0x001fe40004000000 */
[----:B------:R-:W-:Y:S02]  /*21f0*/  SEL R37, R13, 0x80000000, P0 ;  /* 0x800000000d257807 */ /* 0x000fe40000000000 */
[----:B------:R-:W-:Y:S02]  /*2200*/  ISETP.GT.AND.EX P0, PT, R5, -0x1, PT, P1 ;  /* 0xffffffff0500780c */ /* 0x000fe40003f04310 */
[----:B------:R-:W-:Y:S02]  /*2210*/  LOP3.LUT R8, R41, R8, RZ, 0x3c, !PT ;  /* 0x0000000829087212 */ /* 0x000fe400078e3cff */
[----:B------:R-:W-:Y:S02]  /*2220*/  LOP3.LUT R6, R33, R6, RZ, 0x3c, !PT ;  /* 0x0000000621067212 */ /* 0x000fe400078e3cff */
[----:B------:R-:W-:-:S02]  /*2230*/  SEL R33, RZ, 0xffffffff, !P0 ;  /* 0xffffffffff217807 */ /* 0x000fc40004000000 */
[----:B------:R-:W-:Y:S02]  /*2240*/  SEL R41, R13, 0x80000000, P0 ;  /* 0x800000000d297807 */ /* 0x000fe40000000000 */
[----:B------:R-:W-:Y:S02]  /*2250*/  ISETP.GT.AND P0, PT, R39, R12, PT ;  /* 0x0000000c2700720c */ /* 0x000fe40003f04270 */
[----:B------:R-:W-:Y:S02]  /*2260*/  ISETP.GT.U32.AND P2, PT, R2, -0x1, PT ;  /* 0xffffffff0200780c */ /* 0x000fe40003f44070 */
[----:B------:R-:W-:Y:S02]  /*2270*/  LOP3.LUT R7, R37, R7, RZ, 0x3c, !PT ;  /* 0x0000000725077212 */ /* 0x000fe400078e3cff */
[----:B------:R-:W-:Y:S02]  /*2280*/  ISETP.GT.AND.EX P1, PT, R3, -0x1, PT, P2 ;  /* 0xffffffff0300780c */ /* 0x000fe40003f24320 */
[----:B------:R-:W-:-:S02]  /*2290*/  LOP3.LUT R30, R47, R30, RZ, 0x3c, !PT ;  /* 0x0000001e2f1e7212 */ /* 0x000fc400078e3cff */
[----:B------:R-:W-:Y:S02]  /*22a0*/  SEL R37, RZ, 0xffffffff, !P1 ;  /* 0xffffffffff257807 */ /* 0x000fe40004800000 */
[----:B------:R-:W-:Y:S02]  /*22b0*/  SEL R13, R13, 0x80000000, P1 ;  /* 0x800000000d0d7807 */ /* 0x000fe40000800000 */
[----:B------:R-:W-:Y:S02]  /*22c0*/  LOP3.LUT R36, R37, R2, RZ, 0x3c, !PT ;  /* 0x0000000225247212 */ /* 0x000fe400078e3cff */
[----:B------:R-:W-:Y:S02]  /*22d0*/  LOP3.LUT R31, R49, R31, RZ, 0x3c, !PT ;  /* 0x0000001f311f7212 */ /* 0x000fe400078e3cff */
[----:B------:R-:W-:Y:S02]  /*22e0*/  LOP3.LUT R11, R45, R11, RZ, 0x3c, !PT ;  /* 0x0000000b2d0b7212 */ /* 0x000fe400078e3cff */
[----:B------:R-:W-:-:S02]  /*22f0*/  LOP3.LUT R9, R43, R9, RZ, 0x3c, !PT ;  /* 0x000000092b097212 */ /* 0x000fc400078e3cff */
[----:B------:R-:W-:Y:S02]  /*2300*/  LOP3.LUT R4, R33, R4, RZ, 0x3c, !PT ;  /* 0x0000000421047212 */ /* 0x000fe400078e3cff */
[----:B------:R-:W-:Y:S02]  /*2310*/  LOP3.LUT R5, R41, R5, RZ, 0x3c, !PT ;  /* 0x0000000529057212 */ /* 0x000fe400078e3cff */
[----:B------:R-:W-:Y:S01]  /*2320*/  LOP3.LUT R37, R13, R3, RZ, 0x3c, !PT ;  /* 0x000000030d257212 */ /* 0x000fe200078e3cff */
[----:B--2---:R-:W-:Y:S06]  /*2330*/  @P0 BRA `(.L_x_23) ;  /* 0x0000000000480947 */ /* 0x004fec0003800000 */
[----:B------:R-:W0:Y:S01]  /*2340*/  LDCU.64 UR4, c[0x0][0x3a0] ;  /* 0x00007400ff0477ac */ /* 0x000e220008000a00 */
[----:B------:R-:W-:-:S05]  /*2350*/  IADD3 R2, P1, PT, R0, R34, RZ ;  /* 0x0000002200027210 */ /* 0x000fca0007f3e0ff */
[----:B------:R-:W-:Y:S01]  /*2360*/  IMAD.X R3, RZ, RZ, R35, P1 ;  /* 0x000000ffff037224 */ /* 0x000fe200008e0623 */
[----:B0-----:R-:W-:-:S04]  /*2370*/  LEA R32, P1, R2, UR4, 0x3 ;  /* 0x0000000402207c11 */ /* 0x001fc8000f8218ff */
[----:B------:R-:W-:-:S05]  /*2380*/  LEA.HI.X R33, R2, UR5, R3, 0x3, P1 ;  /* 0x0000000502217c11 */ /* 0x000fca00088f1c03 */
[----:B------:R0:W-:Y:S04]  /*2390*/  STG.E.64 desc[UR6][R32.64], R16 ;  /* 0x0000001020007986 */ /* 0x0001e8000c101b06 */
        /* <DEDUP_REMOVED lines=10> */
[----:B------:R0:W-:Y:S01]  /*2440*/  STG.E.64 desc[UR6][R32.64+0xb00], R36 ;  /* 0x000b002420007986 */ /* 0x0001e2000c101b06 */
[----:B------:R-:W-:Y:S05]  /*2450*/  BRA `(.L_x_24) ;  /* 0x0000000000a47947 */ /* 0x000fea0003800000 */
.L_x_23:
[----:B------:R-:W0:Y:S01]  /*2460*/  LDCU.64 UR4, c[0x0][0x3a0] ;  /* 0x00007400ff0477ac */ /* 0x000e220008000a00 */
[----:B------:R-:W-:Y:S01]  /*2470*/  IMAD R13, R29, -0x1200, R12 ;  /* 0xffffee001d0d7824 */ /* 0x000fe200078e020c */
[C---:B------:R-:W-:Y:S01]  /*2480*/  IADD3 R2, P1, PT, R0.reuse, R34, RZ ;  /* 0x0000002200027210 */ /* 0x040fe20007f3e0ff */
[C---:B------:R-:W-:Y:S02]  /*2490*/  VIADD R28, R0.reuse, 0x20 ;  /* 0x00000020001c7836 */ /* 0x040fe40000000000 */
[C---:B------:R-:W-:Y:S01]  /*24a0*/  VIADD R32, R0.reuse, 0x40 ;  /* 0x0000004000207836 */ /* 0x040fe20000000000 */
[-C--:B------:R-:W-:Y:S01]  /*24b0*/  ISETP.GE.AND P4, PT, R0, R13.reuse, PT ;  /* 0x0000000d0000720c */ /* 0x080fe20003f86270 */
[----:B------:R-:W-:Y:S01]  /*24c0*/  IMAD.X R3, RZ, RZ, R35, P1 ;  /* 0x000000ffff037224 */ /* 0x000fe200008e0623 */
[-C--:B------:R-:W-:Y:S01]  /*24d0*/  ISETP.GE.AND P5, PT, R28, R13.reuse, PT ;  /* 0x0000000d1c00720c */ /* 0x080fe20003fa6270 */
[----:B------:R-:W-:Y:S01]  /*24e0*/  VIADD R28, R0, 0x60 ;  /* 0x00000060001c7836 */ /* 0x000fe20000000000 */
[----:B------:R-:W-:Y:S01]  /*24f0*/  ISETP.GE.AND P6, PT, R32, R13, PT ;  /* 0x0000000d2000720c */ /* 0x000fe20003fc6270 */
[----:B------:R-:W-:-:S02]  /*2500*/  VIADD R34, R0, 0x80 ;  /* 0x0000008000227836 */ /* 0x000fc40000000000 */
[----:B------:R-:W-:-:S03]  /*2510*/  VIADD R38, R0, 0xa0 ;  /* 0x000000a000267836 */ /* 0x000fc60000000000 */
[-C--:B------:R-:W-:Y:S01]  /*2520*/  ISETP.GE.AND P2, PT, R34, R13.reuse, PT ;  /* 0x0000000d2200720c */ /* 0x080fe20003f46270 */
[----:B------:R-:W-:Y:S01]  /*2530*/  VIADD R34, R0, 0xe0 ;  /* 0x000000e000227836 */ /* 0x000fe20000000000 */
[----:B0-----:R-:W-:Y:S02]  /*2540*/  LEA R32, P1, R2, UR4, 0x3 ;  /* 0x0000000402207c11 */ /* 0x001fe4000f8218ff */
[-C--:B------:R-:W-:Y:S02]  /*2550*/  ISETP.GE.AND P3, PT, R38, R13.reuse, PT ;  /* 0x0000000d2600720c */ /* 0x080fe40003f66270 */
[----:B------:R-:W-:Y:S02]  /*2560*/  LEA.HI.X R33, R2, UR5, R3, 0x3, P1 ;  /* 0x0000000502217c11 */ /* 0x000fe400088f1c03 */
[-C--:B------:R-:W-:Y:S01]  /*2570*/  ISETP.GE.AND P1, PT, R28, R13.reuse, PT ;  /* 0x0000000d1c00720c */ /* 0x080fe20003f26270 */
[----:B------:R-:W-:Y:S02]  /*2580*/  VIADD R28, R0, 0xc0 ;  /* 0x000000c0001c7836 */ /* 0x000fe40000000000 */
[----:B------:R0:W-:Y:S03]  /*2590*/  @!P4 STG.E.64 desc[UR6][R32.64], R16 ;  /* 0x000000102000c986 */ /* 0x0001e6000c101b06 */
[-C--:B------:R-:W-:Y:S01]  /*25a0*/  ISETP.GE.AND P4, PT, R28, R13.reuse, PT ;  /* 0x0000000d1c00720c */ /* 0x080fe20003f86270 */
[----:B------:R-:W-:Y:S01]  /*25b0*/  VIADD R28, R0, 0x100 ;  /* 0x00000100001c7836 */ /* 0x000fe20000000000 */
[----:B------:R2:W-:Y:S01]  /*25c0*/  @!P5 STG.E.64 desc[UR6][R32.64+0x100], R22 ;  /* 0x000100162000d986 */ /* 0x0005e2000c101b06 */
[----:B------:R-:W-:Y:S01]  /*25d0*/  ISETP.GE.AND P5, PT, R34, R13, PT ;  /* 0x0000000d2200720c */ /* 0x000fe20003fa6270 */
[----:B------:R-:W-:-:S02]  /*25e0*/  VIADD R34, R0, 0x120 ;  /* 0x0000012000227836 */ /* 0x000fc40000000000 */
[----:B------:R2:W-:Y:S01]  /*25f0*/  @!P6 STG.E.64 desc[UR6][R32.64+0x200], R30 ;  /* 0x0002001e2000e986 */ /* 0x0005e2000c101b06 */
[-C--:B------:R-:W-:Y:S01]  /*2600*/  ISETP.GE.AND P6, PT, R28, R13.reuse, PT ;  /* 0x0000000d1c00720c */ /* 0x080fe20003fc6270 */
[C---:B------:R-:W-:Y:S02]  /*2610*/  VIADD R28, R0.reuse, 0x140 ;  /* 0x00000140001c7836 */ /* 0x040fe40000000000 */
[----:B------:R2:W-:Y:S01]  /*2620*/  @!P1 STG.E.64 desc[UR6][R32.64+0x300], R26 ;  /* 0x0003001a20009986 */ /* 0x0005e2000c101b06 */
[----:B0-----:R-:W-:Y:S01]  /*2630*/  VIADD R16, R0, 0x160 ;  /* 0x0000016000107836 */ /* 0x001fe20000000000 */
[-C--:B------:R-:W-:Y:S02]  /*2640*/  ISETP.GE.AND P1, PT, R34, R13.reuse, PT ;  /* 0x0000000d2200720c */ /* 0x080fe40003f26270 */
[----:B------:R2:W-:Y:S01]  /*2650*/  @!P2 STG.E.64 desc[UR6][R32.64+0x400], R24 ;  /* 0x000400182000a986 */ /* 0x0005e2000c101b06 */
[----:B------:R-:W-:-:S03]  /*2660*/  ISETP.GE.AND P2, PT, R28, R13, PT ;  /* 0x0000000d1c00720c */ /* 0x000fc60003f46270 */
[----:B------:R2:W-:Y:S01]  /*2670*/  @!P3 STG.E.64 desc[UR6][R32.64+0x500], R20 ;  /* 0x000500142000b986 */ /* 0x0005e2000c101b06 */
[----:B------:R-:W-:-:S03]  /*2680*/  ISETP.GE.AND P3, PT, R16, R13, PT ;  /* 0x0000000d1000720c */ /* 0x000fc60003f66270 */
[----:B------:R2:W-:Y:S04]  /*2690*/  @!P4 STG.E.64 desc[UR6][R32.64+0x600], R14 ;  /* 0x0006000e2000c986 */ /* 0x0005e8000c101b06 */
[----:B------:R2:W-:Y:S04]  /*26a0*/  @!P5 STG.E.64 desc[UR6][R32.64+0x700], R10 ;  /* 0x0007000a2000d986 */ /* 0x0005e8000c101b06 */
[----:B------:R2:W-:Y:S04]  /*26b0*/  @!P6 STG.E.64 desc[UR6][R32.64+0x800], R8 ;  /* 0x000800082000e986 */ /* 0x0005e8000c101b06 */
[----:B------:R2:W-:Y:S04]  /*26c0*/  @!P1 STG.E.64 desc[UR6][R32.64+0x900], R6 ;  /* 0x0009000620009986 */ /* 0x0005e8000c101b06 */
[----:B------:R2:W-:Y:S04]  /*26d0*/  @!P2 STG.E.64 desc[UR6][R32.64+0xa00], R4 ;  /* 0x000a00042000a986 */ /* 0x0005e8000c101b06 */
[----:B------:R2:W-:Y:S02]  /*26e0*/  @!P3 STG.E.64 desc[UR6][R32.64+0xb00], R36 ;  /* 0x000b00242000b986 */ /* 0x0005e4000c101b06 */
.L_x_24:
[----:B------:R-:W-:Y:S05]  /*26f0*/  @P0 BRA `(.L_x_25) ;  /* 0x0000000000340947 */ /* 0x000fea0003800000 */
[----:B0-2---:R0:W5:Y:S04]  /*2700*/  LDG.E.64 R26, desc[UR6][R18.64] ;  /* 0x00000006121a7981 */ /* 0x005168000c1e1b00 */
        /* <DEDUP_REMOVED lines=10> */
[----:B------:R0:W5:Y:S01]  /*27b0*/  LDG.E.64 R32, desc[UR6][R18.64+0xb00] ;  /* 0x000b000612207981 */ /* 0x000162000c1e1b00 */
[----:B------:R-:W-:Y:S05]  /*27c0*/  BRA `(.L_x_26) ;  /* 0x0000000000907947 */ /* 0x000fea0003800000 */
.L_x_25:
[----:B------:R-:W-:Y:S02]  /*27d0*/  IMAD.IADD R57, R12, 0x1, -R57 ;  /* 0x000000010c397824 */ /* 0x000fe400078e0a39 */
[C---:B------:R-:W-:Y:S02]  /*27e0*/  VIADD R28, R0.reuse, 0x20 ;  /* 0x00000020001c7836 */ /* 0x040fe40000000000 */
[C---:B------:R-:W-:Y:S01]  /*27f0*/  VIADD R34, R0.reuse, 0x40 ;  /* 0x0000004000227836 */ /* 0x040fe20000000000 */
[CC--:B------:R-:W-:Y:S01]  /*2800*/  ISETP.GE.AND P4, PT, R0.reuse, R57.reuse, PT ;  /* 0x000000390000720c */ /* 0x0c0fe20003f86270 */
[----:B0-2---:R-:W-:Y:S01]  /*2810*/  VIADD R36, R0, 0x80 ;  /* 0x0000008000247836 */ /* 0x005fe20000000000 */
[-C--:B------:R-:W-:Y:S01]  /*2820*/  ISETP.GE.AND P5, PT, R28, R57.reuse, PT ;  /* 0x000000391c00720c */ /* 0x080fe20003fa6270 */
[----:B------:R-:W-:Y:S01]  /*2830*/  VIADD R28, R0, 0x60 ;  /* 0x00000060001c7836 */ /* 0x000fe20000000000 */
[-C--:B------:R-:W-:Y:S01]  /*2840*/  ISETP.GE.AND P6, PT, R34, R57.reuse, PT ;  /* 0x000000392200720c */ /* 0x080fe20003fc6270 */
[----:B------:R-:W-:Y:S01]  /*2850*/  VIADD R34, R0, 0xa0 ;  /* 0x000000a000227836 */ /* 0x000fe20000000000 */
[----:B------:R-:W-:-:S02]  /*2860*/  ISETP.GE.AND P2, PT, R36, R57, PT ;  /* 0x000000392400720c */ /* 0x000fc40003f46270 */
[-C--:B------:R-:W-:Y:S01]  /*2870*/  ISETP.GE.AND P1, PT, R28, R57.reuse, PT ;  /* 0x000000391c00720c */ /* 0x080fe20003f26270 */
[----:B------:R-:W-:Y:S01]  /*2880*/  VIADD R28, R0, 0xc0 ;  /* 0x000000c0001c7836 */ /* 0x000fe20000000000 */
[-C--:B------:R-:W-:Y:S01]  /*2890*/  ISETP.GE.AND P3, PT, R34, R57.reuse, PT ;  /* 0x000000392200720c */ /* 0x080fe20003f66270 */
[----:B------:R-:W-:Y:S02]  /*28a0*/  VIADD R34, R0, 0xe0 ;  /* 0x000000e000227836 */ /* 0x000fe40000000000 */
[----:B------:R2:W5:Y:S01]  /*28b0*/  @!P4 LDG.E.64 R26, desc[UR6][R18.64] ;  /* 0x00000006121ac981 */ /* 0x000562000c1e1b00 */
[-C--:B------:R-:W-:Y:S01]  /*28c0*/  ISETP.GE.AND P4, PT, R28, R57.reuse, PT ;  /* 0x000000391c00720c */ /* 0x080fe20003f86270 */
[----:B------:R-:W-:Y:S02]  /*28d0*/  VIADD R28, R0, 0x100 ;  /* 0x00000100001c7836 */ /* 0x000fe40000000000 */
[----:B------:R2:W5:Y:S01]  /*28e0*/  @!P5 LDG.E.64 R30, desc[UR6][R18.64+0x100] ;  /* 0x00010006121ed981 */ /* 0x000562000c1e1b00 */
[----:B------:R-:W-:Y:S01]  /*28f0*/  ISETP.GE.AND P5, PT, R34, R57, PT ;  /* 0x000000392200720c */ /* 0x000fe20003fa6270 */
[----:B------:R-:W-:-:S02]  /*2900*/  VIADD R34, R0, 0x120 ;  /* 0x0000012000227836 */ /* 0x000fc40000000000 */
[----:B------:R2:W5:Y:S01]  /*2910*/  @!P6 LDG.E.64 R22, desc[UR6][R18.64+0x200] ;  /* 0x000200061216e981 */ /* 0x000562000c1e1b00 */
[-C--:B------:R-:W-:Y:S01]  /*2920*/  ISETP.GE.AND P6, PT, R28, R57.reuse, PT ;  /* 0x000000391c00720c */ /* 0x080fe20003fc6270 */
[----:B------:R-:W-:Y:S02]  /*2930*/  VIADD R28, R0, 0x140 ;  /* 0x00000140001c7836 */ /* 0x000fe40000000000 */
[----:B------:R2:W5:Y:S01]  /*2940*/  @!P1 LDG.E.64 R24, desc[UR6][R18.64+0x300] ;  /* 0x0003000612189981 */ /* 0x000562000c1e1b00 */
[-C--:B------:R-:W-:Y:S01]  /*2950*/  ISETP.GE.AND P1, PT, R34, R57.reuse, PT ;  /* 0x000000392200720c */ /* 0x080fe20003f26270 */
[----:B------:R-:W-:Y:S02]  /*2960*/  VIADD R34, R0, 0x160 ;  /* 0x0000016000227836 */ /* 0x000fe40000000000 */
[----:B------:R2:W5:Y:S01]  /*2970*/  @!P2 LDG.E.64 R20, desc[UR6][R18.64+0x400] ;  /* 0x000400061214a981 */ /* 0x000562000c1e1b00 */
[----:B------:R-:W-:-:S03]  /*2980*/  ISETP.GE.AND P2, PT, R28, R57, PT ;  /* 0x000000391c00720c */ /* 0x000fc60003f46270 */
[----:B------:R2:W5:Y:S01]  /*2990*/  @!P3 LDG.E.64 R16, desc[UR6][R18.64+0x500] ;  /* 0x000500061210b981 */ /* 0x000562000c1e1b00 */
[----:B------:R-:W-:-:S03]  /*29a0*/  ISETP.GE.AND P3, PT, R34, R57, PT ;  /* 0x000000392200720c */ /* 0x000fc60003f66270 */
[----:B------:R2:W5:Y:S04]  /*29b0*/  @!P4 LDG.E.64 R14, desc[UR6][R18.64+0x600] ;  /* 0x00060006120ec981 */ /* 0x000568000c1e1b00 */
[----:B------:R2:W5:Y:S04]  /*29c0*/  @!P5 LDG.E.64 R10, desc[UR6][R18.64+0x700] ;  /* 0x00070006120ad981 */ /* 0x000568000c1e1b00 */
[----:B------:R2:W5:Y:S04]  /*29d0*/  @!P6 LDG.E.64 R8, desc[UR6][R18.64+0x800] ;  /* 0x000800061208e981 */ /* 0x000568000c1e1b00 */
[----:B------:R2:W5:Y:S04]  /*29e0*/  @!P1 LDG.E.64 R6, desc[UR6][R18.64+0x900] ;  /* 0x0009000612069981 */ /* 0x000568000c1e1b00 */
[----:B------:R2:W5:Y:S04]  /*29f0*/  @!P2 LDG.E.64 R4, desc[UR6][R18.64+0xa00] ;  /* 0x000a00061204a981 */ /* 0x000568000c1e1b00 */
[----:B------:R2:W5:Y:S02]  /*2a00*/  @!P3 LDG.E.64 R32, desc[UR6][R18.64+0xb00] ;  /* 0x000b00061220b981 */ /* 0x000564000c1e1b00 */
.L_x_26:
[----:B------:R-:W-:Y:S05]  /*2a10*/  @P0 BRA `(.L_x_27) ;  /* 0x0000000000400947 */ /* 0x000fea0003800000 */
[----:B------:R-:W3:Y:S02]  /*2a20*/  LDCU.64 UR4, c[0x0][0x3b0] ;  /* 0x00007600ff0477ac */ /* 0x000ee40008000a00 */
[----:B---3--:R-:W-:-:S04]  /*2a30*/  LEA R12, P0, R2, UR4, 0x3 ;  /* 0x00000004020c7c11 */ /* 0x008fc8000f8018ff */
[----:B------:R-:W-:-:S05]  /*2a40*/  LEA.HI.X R13, R2, UR5, R3, 0x3, P0 ;  /* 0x00000005020d7c11 */ /* 0x000fca00080f1c03 */
[----:B-----5:R-:W-:Y:S04]  /*2a50*/  STG.E.64 desc[UR6][R12.64], R26 ;  /* 0x0000001a0c007986 */ /* 0x020fe8000c101b06 */
[----:B------:R-:W-:Y:S04]  /*2a60*/  STG.E.64 desc[UR6][R12.64+0x100], R30 ;  /* 0x0001001e0c007986 */ /* 0x000fe8000c101b06 */
        /* <DEDUP_REMOVED lines=9> */
[----:B------:R-:W-:Y:S01]  /*2b00*/  STG.E.64 desc[UR6][R12.64+0xb00], R32 ;  /* 0x000b00200c007986 */ /* 0x000fe2000c101b06 */
[----:B------:R-:W-:Y:S05]  /*2b10*/  EXIT ;  /* 0x000000000000794d */ /* 0x000fea0003800000 */
.L_x_27:
[----:B------:R-:W3:Y:S01]  /*2b20*/  LDCU.64 UR4, c[0x0][0x3b0] ;  /* 0x00007600ff0477ac */ /* 0x000ee20008000a00 */
[----:B------:R-:W-:Y:S02]  /*2b30*/  IMAD R29, R29, -0x1200, R12 ;  /* 0xffffee001d1d7824 */ /* 0x000fe400078e020c */
[C---:B------:R-:W-:Y:S02]  /*2b40*/  VIADD R12, R0.reuse, 0x20 ;  /* 0x00000020000c7836 */ /* 0x040fe40000000000 */
[C---:B0-2---:R-:W-:Y:S01]  /*2b50*/  VIADD R18, R0.reuse, 0x40 ;  /* 0x0000004000127836 */ /* 0x045fe20000000000 */
[CC--:B------:R-:W-:Y:S01]  /*2b60*/  ISETP.GE.AND P5, PT, R0.reuse, R29.reuse, PT ;  /* 0x0000001d0000720c */ /* 0x0c0fe20003fa6270 */
[----:B------:R-:W-:Y:S01]  /*2b70*/  VIADD R28, R0, 0x60 ;  /* 0x00000060001c7836 */ /* 0x000fe20000000000 */
[-C--:B------:R-:W-:Y:S01]  /*2b80*/  ISETP.GE.AND P6, PT, R12, R29.reuse, PT ;  /* 0x0000001d0c00720c */ /* 0x080fe20003fc6270 */
[----:B------:R-:W-:Y:S01]  /*2b90*/  VIADD R34, R0, 0xc0 ;  /* 0x000000c000227836 */ /* 0x000fe20000000000 */
[-C--:B------:R-:W-:Y:S01]  /*2ba0*/  ISETP.GE.AND P0, PT, R18, R29.reuse, PT ;  /* 0x0000001d1200720c */ /* 0x080fe20003f06270 */
[----:B------:R-:W-:Y:S01]  /*2bb0*/  VIADD R18, R0, 0x80 ;  /* 0x0000008000127836 */ /* 0x000fe20000000000 */
[-C--:B------:R-:W-:Y:S01]  /*2bc0*/  ISETP.GE.AND P1, PT, R28, R29.reuse, PT ;  /* 0x0000001d1c00720c */ /* 0x080fe20003f26270 */
[----:B------:R-:W-:Y:S01]  /*2bd0*/  VIADD R28, R0, 0xa0 ;  /* 0x000000a0001c7836 */ /* 0x000fe20000000000 */
[----:B------:R-:W-:-:S02]  /*2be0*/  ISETP.GE.AND P4, PT, R34, R29, PT ;  /* 0x0000001d2200720c */ /* 0x000fc40003f86270 */
[----:B---3--:R-:W-:Y:S02]  /*2bf0*/  LEA R12, P2, R2, UR4, 0x3 ;  /* 0x00000004020c7c11 */ /* 0x008fe4000f8418ff */
[-C--:B------:R-:W-:Y:S02]  /*2c00*/  ISETP.GE.AND P3, PT, R28, R29.reuse, PT ;  /* 0x0000001d1c00720c */ /* 0x080fe40003f66270 */
[----:B------:R-:W-:Y:S01]  /*2c10*/  LEA.HI.X R13, R2, UR5, R3, 0x3, P2 ;  /* 0x00000005020d7c11 */ /* 0x000fe200090f1c03 */
[----:B------:R-:W-:Y:S01]  /*2c20*/  VIADD R2, R0, 0xe0 ;  /* 0x000000e000027836 */ /* 0x000fe20000000000 */
[-C--:B------:R-:W-:Y:S01]  /*2c30*/  ISETP.GE.AND P2, PT, R18, R29.reuse, PT ;  /* 0x0000001d1200720c */ /* 0x080fe20003f46270 */
[----:B------:R-:W-:Y:S02]  /*2c40*/  VIADD R18, R0, 0x100 ;  /* 0x0000010000127836 */ /* 0x000fe40000000000 */
[----:B-----5:R0:W-:Y:S01]  /*2c50*/  @!P5 STG.E.64 desc[UR6][R12.64], R26 ;  /* 0x0000001a0c00d986 */ /* 0x0201e2000c101b06 */
[----:B------:R-:W-:Y:S01]  /*2c60*/  ISETP.GE.AND P5, PT, R2, R29, PT ;  /* 0x0000001d0200720c */ /* 0x000fe20003fa6270 */
[----:B------:R-:W-:-:S02]  /*2c70*/  VIADD R2, R0, 0x120 ;  /* 0x0000012000027836 */ /* 0x000fc40000000000 */
[----:B------:R0:W-:Y:S01]  /*2c80*/  @!P6 STG.E.64 desc[UR6][R12.64+0x100], R30 ;  /* 0x0001001e0c00e986 */ /* 0x0001e2000c101b06 */
[-C--:B------:R-:W-:Y:S01]  /*2c90*/  ISETP.GE.AND P6, PT, R18, R29.reuse, PT ;  /* 0x0000001d1200720c */ /* 0x080fe20003fc6270 */
[C---:B------:R-:W-:Y:S02]  /*2ca0*/  VIADD R18, R0.reuse, 0x140 ;  /* 0x0000014000127836 */ /* 0x040fe40000000000 */
[----:B------:R-:W-:Y:S01]  /*2cb0*/  VIADD R0, R0, 0x160 ;  /* 0x0000016000007836 */ /* 0x000fe20000000000 */
[----:B------:R0:W-:Y:S01]  /*2cc0*/  @!P0 STG.E.64 desc[UR6][R12.64+0x200], R22 ;  /* 0x000200160c008986 */ /* 0x0001e2000c101b06 */
[----:B------:R-:W-:-:S03]  /*2cd0*/  ISETP.GE.AND P0, PT, R2, R29, PT ;  /* 0x0000001d0200720c */ /* 0x000fc60003f06270 */
        /* <DEDUP_REMOVED lines=9> */
[----:B------:R0:W-:Y:S01]  /*2d70*/  @!P1 STG.E.64 desc[UR6][R12.64+0xa00], R4 ;  /* 0x000a00040c009986 */ /* 0x0001e2000c101b06 */
[----:B------:R-:W-:Y:S05]  /*2d80*/  @P2 EXIT ;  /* 0x000000000000294d */ /* 0x000fea0003800000 */
[----:B------:R-:W-:Y:S01]  /*2d90*/  STG.E.64 desc[UR6][R12.64+0xb00], R32 ;  /* 0x000b00200c007986 */ /* 0x000fe2000c101b06 */
[----:B------:R-:W-:Y:S05]  /*2da0*/  EXIT ;  /* 0x000000000000794d */ /* 0x000fea0003800000 */
.L_x_14:
[----:B------:R-:W-:Y:S01]  /*2db0*/  IMAD.MOV.U32 R12, RZ, RZ, RZ ;  /* 0x000000ffff0c7224 */ /* 0x000fe200078e00ff */
[C---:B------:R-:W-:Y:S01]  /*2dc0*/  ISETP.GT.U32.AND P0, PT, R13.reuse, 0x1f, PT ;  /* 0x0000001f0d00780c */ /* 0x040fe20003f04070 */
[----:B------:R-:W-:Y:S05]  /*2dd0*/  WARPSYNC.ALL ;  /* 0x0000000000007948 */ /* 0x000fea0003800000 */
[----:B----4-:R-:W-:-:S04]  /*2de0*/  IMAD.HI.U32 R36, R13, 0x15555556, R12 ;  /* 0x155555560d247827 */ /* 0x010fc800078e000c */
[----:B-1----:R-:W-:-:S05]  /*2df0*/  IMAD R75, R36, 0x4, R41 ;  /* 0x00000004244b7824 */ /* 0x002fca00078e0229 */
[----:B------:R0:W-:Y:S01]  /*2e00*/  STS [R75+0x3410], R28 ;  /* 0x0034101c4b007388 */ /* 0x0001e20000000800 */
[----:B------:R-:W-:Y:S06]  /*2e10*/  BAR.SYNC.DEFER_BLOCKING 0x0 ;  /* 0x0000000000007b1d */ /* 0x000fec0000010000 */
[----:B------:R-:W-:Y:S05]  /*2e20*/  @P0 BRA `(.L_x_28) ;  /* 0x0000000000dc0947 */ /* 0x000fea0003800000 */
[----:B------:R-:W-:Y:S01]  /*2e30*/  IMAD R56, R13, 0x34, R41 ;  /* 0x000000340d387824 */ /* 0x000fe200078e0229 */
[----:B------:R-:W-:-:S04]  /*2e40*/  UMOV UR4, 0xffffffff ;  /* 0xffffffff00047882 */ /* 0x000fc80000000000 */
[----:B------:R-:W-:Y:S04]  /*2e50*/  LDS R54, [R56+0x3410] ;  /* 0x0034100038367984 */ /* 0x000fe80000000800 */
[----:B------:R-:W-:Y:S04]  /*2e60*/  LDS R73, [R56+0x3414] ;  /* 0x0034140038497984 */ /* 0x000fe80000000800 */
[----:B------:R-:W1:Y:S04]  /*2e70*/  LDS R52, [R56+0x3418] ;  /* 0x0034180038347984 */ /* 0x000e680000000800 */
[----:B------:R-:W-:Y:S04]  /*2e80*/  LDS R71, [R56+0x341c] ;  /* 0x00341c0038477984 */ /* 0x000fe80000000800 */
[----:B------:R-:W2:Y:S04]  /*2e90*/  LDS R50, [R56+0x3420] ;  /* 0x0034200038327984 */ /* 0x000ea80000000800 */
[----:B------:R-:W-:Y:S04]  /*2ea0*/  LDS R69, [R56+0x3424] ;  /* 0x0034240038457984 */ /* 0x000fe80000000800 */
[----:B------:R-:W3:Y:S04]  /*2eb0*/  LDS R48, [R56+0x3428] ;  /* 0x0034280038307984 */ /* 0x000ee80000000800 */
[----:B------:R-:W-:Y:S04]  /*2ec0*/  LDS R57, [R56+0x342c] ;  /* 0x00342c0038397984 */ /* 0x000fe80000000800 */
[----:B------:R-:W4:Y:S04]  /*2ed0*/  LDS R46, [R56+0x3430] ;  /* 0x00343000382e7984 */ /* 0x000f280000000800 */
[----:B------:R-:W-:Y:S04]  /*2ee0*/  LDS R37, [R56+0x3434] ;  /* 0x0034340038257984 */ /* 0x000fe80000000800 */
[----:B------:R-:W5:Y:S04]  /*2ef0*/  LDS R36, [R56+0x3438] ;  /* 0x0034380038247984 */ /* 0x000f680000000800 */
[----:B------:R-:W0:Y:S01]  /*2f00*/  LDS R60, [R56+0x343c] ;  /* 0x00343c00383c7984 */ /* 0x000e220000000800 */
[----:B-1----:R-:W-:-:S04]  /*2f10*/  IADD3 R62, PT, PT, R52, R73, R54 ;  /* 0x00000049343e7210 */ /* 0x002fc80007ffe036 */
[----:B--2---:R-:W-:-:S04]  /*2f20*/  IADD3 R62, PT, PT, R50, R62, R71 ;  /* 0x0000003e323e7210 */ /* 0x004fc80007ffe047 */
[----:B---3--:R-:W-:-:S04]  /*2f30*/  IADD3 R62, PT, PT, R48, R62, R69 ;  /* 0x0000003e303e7210 */ /* 0x008fc80007ffe045 */
[----:B----4-:R-:W-:-:S04]  /*2f40*/  IADD3 R62, PT, PT, R46, R62, R57 ;  /* 0x0000003e2e3e7210 */ /* 0x010fc80007ffe039 */
[----:B-----5:R-:W-:-:S05]  /*2f50*/  IADD3 R77, PT, PT, R36, R62, R37 ;  /* 0x0000003e244d7210 */ /* 0x020fca0007ffe025 */
[----:B0-----:R-:W-:Y:S01]  /*2f60*/  IMAD.IADD R60, R60, 0x1, R77 ;  /* 0x000000013c3c7824 */ /* 0x001fe200078e024d */
[----:B------:R-:W-:Y:S06]  /*2f70*/  BRA.DIV UR4, `(.L_x_29) ;  /* 0x0000006604807947 */ /* 0x000fec000b800000 */
[----:B------:R-:W0:Y:S02]  /*2f80*/  SHFL.UP P0, R77, R60, 0x1, RZ ;  /* 0x042000003c4d7989 */ /* 0x000e2400000000ff */
[----:B0-----:R-:W-:-:S05]  /*2f90*/  @P0 IMAD.IADD R77, R60, 0x1, R77 ;  /* 0x000000013c4d0824 */ /* 0x001fca00078e024d */
[----:B------:R-:W0:Y:S02]  /*2fa0*/  SHFL.UP P0, R62, R77, 0x2, RZ ;  /* 0x044000004d3e7989 */ /* 0x000e2400000000ff */
[----:B0-----:R-:W-:-:S05]  /*2fb0*/  @P0 IMAD.IADD R62, R77, 0x1, R62 ;  /* 0x000000014d3e0824 */ /* 0x001fca00078e023e */
[----:B------:R-:W0:Y:S02]  /*2fc0*/  SHFL.UP P0, R64, R62, 0x4, RZ ;  /* 0x048000003e407989 */ /* 0x000e2400000000ff */
[----:B0-----:R-:W-:-:S05]  /*2fd0*/  @P0 IMAD.IADD R64, R62, 0x1, R64 ;  /* 0x000000013e400824 */ /* 0x001fca00078e0240 */
[----:B------:R-:W0:Y:S02]  /*2fe0*/  SHFL.UP P0, R66, R64, 0x8, RZ ;  /* 0x0500000040427989 */ /* 0x000e2400000000ff */
[----:B0-----:R-:W-:-:S05]  /*2ff0*/  @P0 IMAD.IADD R66, R64, 0x1, R66 ;  /* 0x0000000140420824 */ /* 0x001fca00078e0242 */
[----:B------:R0:W1:Y:S02]  /*3000*/  SHFL.UP P0, R68, R66, 0x10, RZ ;  /* 0x0600000042447989 */ /* 0x00006400000000ff */
.L_x_98:
[----:B-1----:R-:W-:-:S04]  /*3010*/  @P0 IMAD.IADD R68, R66, 0x1, R68 ;  /* 0x0000000142440824 */ /* 0x002fc800078e0244 */
[----:B------:R-:W-:-:S04]  /*3020*/  IMAD.IADD R77, R68, 0x1, -R60 ;  /* 0x00000001444d7824 */ /* 0x000fc800078e0a3c */
[----:B------:R-:W-:Y:S01]  /*3030*/  IMAD.IADD R54, R54, 0x1, R77 ;  /* 0x0000000136367824 */ /* 0x000fe200078e024d */
[----:B------:R1:W-:Y:S03]  /*3040*/  STS [R56+0x3410], R77 ;  /* 0x0034104d38007388 */ /* 0x0003e60000000800 */
        /* <DEDUP_REMOVED lines=18> */
[----:B-1----:R-:W-:Y:S01]  /*3170*/  IMAD.IADD R77, R36, 0x1, R37 ;  /* 0x00000001244d7824 */ /* 0x002fe200078e0225 */
[----:B------:R2:W-:Y:S04]  /*3180*/  STS [R56+0x3438], R37 ;  /* 0x0034382538007388 */ /* 0x0005e80000000800 */
[----:B------:R2:W-:Y:S02]  /*3190*/  STS [R56+0x343c], R77 ;  /* 0x00343c4d38007388 */ /* 0x0005e40000000800 */
.L_x_28:
[----:B------:R-:W-:Y:S05]  /*31a0*/  WARPSYNC.ALL ;  /* 0x0000000000007948 */ /* 0x000fea0003800000 */
[----:B------:R-:W-:Y:S01]  /*31b0*/  BAR.SYNC.DEFER_BLOCKING 0x0 ;  /* 0x0000000000007b1d */ /* 0x000fe20000010000 */
[----:B------:R-:W-:-:S05]  /*31c0*/  ISETP.NE.AND P0, PT, R58, RZ, PT ;  /* 0x000000ff3a00720c */ /* 0x000fca0003f05270 */
[----:B------:R-:W-:Y:S01]  /*31d0*/  BSSY.RECONVERGENT B0, `(.L_x_30) ;  /* 0x0000027000007945 */ /* 0x000fe20003800200 */
[----:B--2---:R1:W2:Y:S07]  /*31e0*/  LDS R37, [R75+0x3410] ;  /* 0x003410004b257984 */ /* 0x0042ae0000000800 */
[----:B------:R-:W-:Y:S05]  /*31f0*/  @P0 BRA `(.L_x_31) ;  /* 0x0000000000900947 */ /* 0x000fea0003800000 */
[----:B------:R-:W2:Y:S04]  /*3200*/  LDS R46, [R44] ;  /* 0x000000002c2e7984 */ /* 0x000ea80000000800 */
[----:B------:R-:W3:Y:S04]  /*3210*/  LDS R48, [R44+0x400] ;  /* 0x000400002c307984 */ /* 0x000ee80000000800 */
[----:B------:R-:W4:Y:S04]  /*3220*/  LDS R50, [R44+0x800] ;  /* 0x000800002c327984 */ /* 0x000f280000000800 */
[----:B------:R-:W5:Y:S04]  /*3230*/  LDS R52, [R44+0xc00] ;  /* 0x000c00002c347984 */ /* 0x000f680000000800 */
[----:B------:R-:W1:Y:S04]  /*3240*/  LDS R54, [R44+0x1000] ;  /* 0x001000002c367984 */ /* 0x000e680000000800 */
[----:B------:R-:W1:Y:S04]  /*3250*/  LDS R56, [R44+0x1400] ;  /* 0x001400002c387984 */ /* 0x000e680000000800 */
[----:B------:R-:W1:Y:S04]  /*3260*/  LDS R60, [R44+0x1800] ;  /* 0x001800002c3c7984 */ /* 0x000e680000000800 */
[----:B------:R-:W1:Y:S04]  /*3270*/  LDS R62, [R44+0x1c00] ;  /* 0x001c00002c3e7984 */ /* 0x000e680000000800 */
[----:B------:R-:W1:Y:S04]  /*3280*/  LDS R64, [R44+0x2000] ;  /* 0x002000002c407984 */ /* 0x000e680000000800 */
[----:B0-----:R-:W0:Y:S04]  /*3290*/  LDS R66, [R44+0x2400] ;  /* 0x002400002c427984 */ /* 0x001e280000000800 */
[----:B------:R-:W0:Y:S01]  /*32a0*/  LDS R68, [R44+0x2800] ;  /* 0x002800002c447984 */ /* 0x000e220000000800 */
[----:B--2---:R-:W-:-:S03]  /*32b0*/  IMAD.IADD R57, R37, 0x1, R46 ;  /* 0x0000000125397824 */ /* 0x004fc600078e022e */
[----:B------:R-:W2:Y:S01]  /*32c0*/  LDS R36, [R44+0x2c00] ;  /* 0x002c00002c247984 */ /* 0x000ea20000000800 */
[C---:B---3--:R-:W-:Y:S02]  /*32d0*/  IMAD.IADD R69, R37.reuse, 0x1, R48 ;  /* 0x0000000125457824 */ /* 0x048fe400078e0230 */
[C---:B----4-:R-:W-:Y:S01]  /*32e0*/  IMAD.IADD R71, R37.reuse, 0x1, R50 ;  /* 0x0000000125477824 */ /* 0x050fe200078e0232 */
[----:B------:R3:W-:Y:S01]  /*32f0*/  STS [R44], R57 ;  /* 0x000000392c007388 */ /* 0x0007e20000000800 */
[----:B-----5:R-:W-:-:S03]  /*3300*/  IMAD.IADD R73, R37, 0x1, R52 ;  /* 0x0000000125497824 */ /* 0x020fc600078e0234 */
[----:B------:R0:W-:Y:S01]  /*3310*/  STS [R44+0x400], R69 ;  /* 0x000400452c007388 */ /* 0x0001e20000000800 */
[----:B-1----:R-:W-:-:S03]  /*3320*/  IMAD.IADD R75, R37, 0x1, R54 ;  /* 0x00000001254b7824 */ /* 0x002fc600078e0236 */
[----:B------:R1:W-:Y:S01]  /*3330*/  STS [R44+0x800], R71 ;  /* 0x000800472c007388 */ /* 0x0003e20000000800 */
[----:B------:R-:W-:-:S03]  /*3340*/  IMAD.IADD R77, R37, 0x1, R56 ;  /* 0x00000001254d7824 */ /* 0x000fc600078e0238 */
[----:B------:R2:W-:Y:S01]  /*3350*/  STS [R44+0xc00], R73 ;  /* 0x000c00492c007388 */ /* 0x0005e20000000800 */
[----:B------:R-:W-:-:S03]  /*3360*/  IMAD.IADD R60, R37, 0x1, R60 ;  /* 0x00000001253c7824 */ /* 0x000fc600078e023c */
[----:B------:R4:W-:Y:S01]  /*3370*/  STS [R44+0x1000], R75 ;  /* 0x0010004b2c007388 */ /* 0x0009e20000000800 */
[----:B---3--:R-:W-:-:S03]  /*3380*/  IMAD.IADD R57, R37, 0x1, R62 ;  /* 0x0000000125397824 */ /* 0x008fc600078e023e */
[----:B------:R4:W-:Y:S01]  /*3390*/  STS [R44+0x1400], R77 ;  /* 0x0014004d2c007388 */ /* 0x0009e20000000800 */
[----:B------:R-:W-:-:S03]  /*33a0*/  IMAD.IADD R64, R37, 0x1, R64 ;  /* 0x0000000125407824 */ /* 0x000fc600078e0240 */
[----:B------:R4:W-:Y:S01]  /*33b0*/  STS [R44+0x1800], R60 ;  /* 0x0018003c2c007388 */ /* 0x0009e20000000800 */
[----:B0-----:R-:W-:-:S03]  /*33c0*/  IMAD.IADD R69, R37, 0x1, R66 ;  /* 0x0000000125457824 */ /* 0x001fc600078e0242 */
[----:B------:R4:W-:Y:S01]  /*33d0*/  STS [R44+0x1c00], R57 ;  /* 0x001c00392c007388 */ /* 0x0009e20000000800 */
[----:B-1----:R-:W-:-:S03]  /*33e0*/  IMAD.IADD R71, R37, 0x1, R68 ;  /* 0x0000000125477824 */ /* 0x002fc600078e0244 */
[----:B------:R4:W-:Y:S01]  /*33f0*/  STS [R44+0x2000], R64 ;  /* 0x002000402c007388 */ /* 0x0009e20000000800 */
[----:B--2---:R-:W-:-:S03]  /*3400*/  IMAD.IADD R73, R37, 0x1, R36 ;  /* 0x0000000125497824 */ /* 0x004fc600078e0224 */
[----:B------:R4:W-:Y:S04]  /*3410*/  STS [R44+0x2400], R69 ;  /* 0x002400452c007388 */ /* 0x0009e80000000800 */
[----:B------:R4:W-:Y:S04]  /*3420*/  STS [R44+0x2800], R71 ;  /* 0x002800472c007388 */ /* 0x0009e80000000800 */
[----:B------:R4:W-:Y:S02]  /*3430*/  STS [R44+0x2c00], R73 ;  /* 0x002c00492c007388 */ /* 0x0009e40000000800 */
.L_x_31:
[----:B------:R-:W-:Y:S05]  /*3440*/  BSYNC.RECONVERGENT B0 ;  /* 0x0000000000007941 */ /* 0x000fea0003800200 */
.L_x_30:
[----:B------:R-:W-:Y:S01]  /*3450*/  BAR.SYNC.DEFER_BLOCKING 0x0 ;  /* 0x0000000000007b1d */ /* 0x000fe20000010000 */
[----:B------:R-:W-:Y:S01]  /*3460*/  R2P PR, R55, 0x7f ;  /* 0x0000007f37007804 */ /* 0x000fe20000000000 */
[----:B------:R-:W-:-:S04]  /*3470*/  IMAD.MOV.U32 R48, RZ, RZ, RZ ;  /* 0x000000ffff307224 */ /* 0x000fc800078e00ff */
[----:B------:R-:W-:Y:S01]  /*3480*/  BSSY.RECONVERGENT B0, `(.L_x_32) ;  /* 0x0000021000007945 */ /* 0x000fe20003800200 */
[----:B----4-:R-:W3:Y:S07]  /*3490*/  S2R R44, SR_LEMASK ;  /* 0x00000000002c7919 */ /* 0x010eee0000003a00 */
[----:B------:R-:W-:Y:S02]  /*34a0*/  VOTE.ANY R36, PT, P0 ;  /* 0x0000000000247806 */ /* 0x000fe400000e0100 */
[----:B------:R-:W-:-:S02]  /*34b0*/  VOTE.ANY R57, PT, P1 ;  /* 0x0000000000397806 */ /* 0x000fc400008e0100 */
[----:B------:R-:W-:Y:S02]  /*34c0*/  @!P0 LOP3.LUT R36, RZ, R36, RZ, 0x33, !PT ;  /* 0x00000024ff248212 */ /* 0x000fe400078e33ff */
[----:B------:R-:W-:Y:S02]  /*34d0*/  VOTE.ANY R69, PT, P2 ;  /* 0x0000000000457806 */ /* 0x000fe400010e0100 */
[----:B------:R-:W-:Y:S02]  /*34e0*/  @!P1 LOP3.LUT R57, RZ, R57, RZ, 0x33, !PT ;  /* 0x00000039ff399212 */ /* 0x000fe400078e33ff */
[----:B------:R-:W-:Y:S02]  /*34f0*/  VOTE.ANY R71, PT, P3 ;  /* 0x0000000000477806 */ /* 0x000fe400018e0100 */
[----:B------:R-:W-:Y:S02]  /*3500*/  @!P2 LOP3.LUT R69, RZ, R69, RZ, 0x33, !PT ;  /* 0x00000045ff45a212 */ /* 0x000fe400078e33ff */
[----:B------:R-:W-:-:S02]  /*3510*/  LOP3.LUT R36, R57, R36, RZ, 0xc0, !PT ;  /* 0x0000002439247212 */ /* 0x000fc400078ec0ff */
[----:B------:R-:W-:Y:S02]  /*3520*/  @!P3 LOP3.LUT R71, RZ, R71, RZ, 0x33, !PT ;  /* 0x00000047ff47b212 */ /* 0x000fe400078e33ff */
[----:B------:R-:W-:Y:S02]  /*3530*/  LOP3.LUT R36, R69, R36, RZ, 0xc0, !PT ;  /* 0x0000002445247212 */ /* 0x000fe400078ec0ff */
[----:B------:R-:W-:Y:S02]  /*3540*/  VOTE.ANY R57, PT, P4 ;  /* 0x0000000000397806 */ /* 0x000fe400020e0100 */
[----:B------:R-:W-:Y:S02]  /*3550*/  LOP3.LUT P0, RZ, R55, 0x80, RZ, 0xc0, !PT ;  /* 0x0000008037ff7812 */ /* 0x000fe4000780c0ff */
[----:B------:R-:W-:Y:S02]  /*3560*/  LOP3.LUT R36, R71, R36, RZ, 0xc0, !PT ;  /* 0x0000002447247212 */ /* 0x000fe400078ec0ff */
[----:B------:R-:W-:-:S02]  /*3570*/  VOTE.ANY R69, PT, P5 ;  /* 0x0000000000457806 */ /* 0x000fc400028e0100 */
[----:B------:R-:W-:Y:S02]  /*3580*/  @!P4 LOP3.LUT R57, RZ, R57, RZ, 0x33, !PT ;  /* 0x00000039ff39c212 */ /* 0x000fe400078e33ff */
[----:B------:R-:W-:Y:S02]  /*3590*/  @!P5 LOP3.LUT R69, RZ, R69, RZ, 0x33, !PT ;  /* 0x00000045ff45d212 */ /* 0x000fe400078e33ff */
[----:B------:R-:W-:Y:S02]  /*35a0*/  LOP3.LUT R36, R57, R36, RZ, 0xc0, !PT ;  /* 0x0000002439247212 */ /* 0x000fe400078ec0ff */
[----:B------:R-:W-:Y:S02]  /*35b0*/  VOTE.ANY R57, PT, P6 ;  /* 0x0000000000397806 */ /* 0x000fe400030e0100 */
[----:B------:R-:W-:Y:S02]  /*35c0*/  LOP3.LUT R36, R69, R36, RZ, 0xc0, !PT ;  /* 0x0000002445247212 */ /* 0x000fe400078ec0ff */
[----:B------:R-:W-:-:S02]  /*35d0*/  VOTE.ANY R69, PT, P0 ;  /* 0x0000000000457806 */ /* 0x000fc400000e0100 */
[----:B------:R-:W-:Y:S02]  /*35e0*/  @!P6 LOP3.LUT R57, RZ, R57, RZ, 0x33, !PT ;  /* 0x00000039ff39e212 */ /* 0x000fe400078e33ff */
[----:B------:R-:W-:Y:S02]  /*35f0*/  @!P0 LOP3.LUT R69, RZ, R69, RZ, 0x33, !PT ;  /* 0x00000045ff458212 */ /* 0x000fe400078e33ff */
[----:B------:R-:W-:-:S04]  /*3600*/  LOP3.LUT R36, R57, R36, RZ, 0xc0, !PT ;  /* 0x0000002439247212 */ /* 0x000fc800078ec0ff */
[----:B------:R-:W-:-:S04]  /*3610*/  LOP3.LUT R69, R69, R36, RZ, 0xc0, !PT ;  /* 0x0000002445457212 */ /* 0x000fc800078ec0ff */
[----:B------:R-:W4:Y:S01]  /*3620*/  FLO.U32 R57, R69 ;  /* 0x0000004500397300 */ /* 0x000f2200000e0000 */
[----:B---3--:R-:W-:-:S07]  /*3630*/  LOP3.LUT R36, R44, R69, RZ, 0xc0, !PT ;  /* 0x000000452c247212 */ /* 0x008fce00078ec0ff */
[----:B------:R-:W3:Y:S01]  /*3640*/  POPC R36, R36 ;  /* 0x0000002400247309 */ /* 0x000ee20000000000 */
[----:B----4-:R-:W-:-:S13]  /*3650*/  ISETP.NE.AND P0, PT, R40, R57, PT ;  /* 0x000000392800720c */ /* 0x010fda0003f05270 */
[----:B---3--:R-:W-:Y:S05]  /*3660*/  @P0 BRA `(.L_x_33) ;  /* 0x0000000000080947 */ /* 0x008fea0003800000 */
[----:B------:R-:W-:-:S05]  /*3670*/  IMAD R55, R55, 0x4, R42 ;  /* 0x0000000437377824 */ /* 0x000fca00078e022a */
[----:B------:R3:W4:Y:S02]  /*3680*/  ATOMS.ADD R48, [R55], R36 ;  /* 0x000000243730738c */ /* 0x0007240000000000 */
.L_x_33:
[----:B------:R-:W-:Y:S05]  /*3690*/  BSYNC.RECONVERGENT B0 ;  /* 0x0000000000007941 */ /* 0x000fea0003800200 */
.L_x_32:
[----:B------:R-:W-:Y:S01]  /*36a0*/  R2P PR, R67, 0x7f ;  /* 0x0000007f43007804 */ /* 0x000fe20000000000 */
[----:B------:R-:W-:Y:S01]  /*36b0*/  BSSY.RECONVERGENT B0, `(.L_x_34) ;  /* 0x0000022000007945 */ /* 0x000fe20003800200 */
[----:B------:R-:W-:-:S11]  /*36c0*/  IMAD.MOV.U32 R50, RZ, RZ, RZ ;  /* 0x000000ffff327224 */ /* 0x000fd600078e00ff */
[----:B------:R-:W-:Y:S02]  /*36d0*/  VOTE.ANY R46, PT, P0 ;  /* 0x00000000002e7806 */ /* 0x000fe400000e0100 */
[----:B---3--:R-:W-:Y:S02]  /*36e0*/  VOTE.ANY R55, PT, P1 ;  /* 0x0000000000377806 */ /* 0x008fe400008e0100 */
[----:B------:R-:W-:Y:S02]  /*36f0*/  @!P0 LOP3.LUT R46, RZ, R46, RZ, 0x33, !PT ;  /* 0x0000002eff2e8212 */ /* 0x000fe400078e33ff */
[----:B------:R-:W-:Y:S02]  /*3700*/  VOTE.ANY R69, PT, P2 ;  /* 0x0000000000457806 */ /* 0x000fe400010e0100 */
[----:B------:R-:W-:Y:S02]  /*3710*/  @!P1 LOP3.LUT R55, RZ, R55, RZ, 0x33, !PT ;  /* 0x00000037ff379212 */ /* 0x000fe400078e33ff */
[----:B------:R-:W-:-:S02]  /*3720*/  @!P2 LOP3.LUT R69, RZ, R69, RZ, 0x33, !PT ;  /* 0x00000045ff45a212 */ /* 0x000fc400078e33ff */
[----:B------:R-:W-:Y:S02]  /*3730*/  LOP3.LUT R46, R55, R46, RZ, 0xc0, !PT ;  /* 0x0000002e372e7212 */ /* 0x000fe400078ec0ff */
[----:B------:R-:W-:Y:S02]  /*3740*/  VOTE.ANY R55, PT, P3 ;  /* 0x0000000000377806 */ /* 0x000fe400018e0100 */
[----:B------:R-:W-:Y:S02]  /*3750*/  LOP3.LUT R46, R69, R46, RZ, 0xc0, !PT ;  /* 0x0000002e452e7212 */ /* 0x000fe400078ec0ff */
[----:B------:R-:W-:Y:S02]  /*3760*/  LOP3.LUT P0, RZ, R67, 0x80, RZ, 0xc0, !PT ;  /* 0x0000008043ff7812 */ /* 0x000fe4000780c0ff */
[----:B------:R-:W-:Y:S02]  /*3770*/  VOTE.ANY R69, PT, P4 ;  /* 0x0000000000457806 */ /* 0x000fe400020e0100 */
[----:B------:R-:W-:-:S02]  /*3780*/  @!P3 LOP3.LUT R55, RZ, R55, RZ, 0x33, !PT ;  /* 0x00000037ff37b212 */ /* 0x000fc400078e33ff */
[----:B------:R-:W-:Y:S02]  /*3790*/  @!P4 LOP3.LUT R69, RZ, R69, RZ, 0x33, !PT ;  /* 0x00000045ff45c212 */ /* 0x000fe400078e33ff */
[----:B------:R-:W-:Y:S02]  /*37a0*/  LOP3.LUT R46, R55, R46, RZ, 0xc0, !PT ;  /* 0x0000002e372e7212 */ /* 0x000fe400078ec0ff */
[----:B------:R-:W-:Y:S02]  /*37b0*/  VOTE.ANY R55, PT, P5 ;  /* 0x0000000000377806 */ /* 0x000fe400028e0100 */
[----:B------:R-:W-:Y:S02]  /*37c0*/  LOP3.LUT R46, R69, R46, RZ, 0xc0, !PT ;  /* 0x0000002e452e7212 */ /* 0x000fe400078ec0ff */
[----:B------:R-:W-:Y:S02]  /*37d0*/  VOTE.ANY R69, PT, P6 ;  /* 0x0000000000457806 */ /* 0x000fe400030e0100 */
[----:B------:R-:W-:-:S02]  /*37e0*/  @!P5 LOP3.LUT R55, RZ, R55, RZ, 0x33, !PT ;  /* 0x00000037ff37d212 */ /* 0x000fc400078e33ff */
[----:B------:R-:W-:Y:S02]  /*37f0*/  VOTE.ANY R71, PT, P0 ;  /* 0x0000000000477806 */ /* 0x000fe400000e0100 */
[----:B------:R-:W-:Y:S02]  /*3800*/  @!P6 LOP3.LUT R69, RZ, R69, RZ, 0x33, !PT ;  /* 0x00000045ff45e212 */ /* 0x000fe400078e33ff */
[----:B------:R-:W-:Y:S02]  /*3810*/  LOP3.LUT R46, R55, R46, RZ, 0xc0, !PT ;  /* 0x0000002e372e7212 */ /* 0x000fe400078ec0ff */
[----:B------:R-:W-:Y:S01]  /*3820*/  @!P0 LOP3.LUT R71, RZ, R71, RZ, 0x33, !PT ;  /* 0x00000047ff478212 */ /* 0x000fe200078e33ff */
[----:B----4-:R3:W4:Y:S01]  /*3830*/  SHFL.IDX PT, R55, R48, R57, 0x1f ;  /* 0x00001f3930377589 */ /* 0x01072200000e0000 */
[----:B------:R-:W-:-:S04]  /*3840*/  LOP3.LUT R46, R69, R46, RZ, 0xc0, !PT ;  /* 0x0000002e452e7212 */ /* 0x000fc800078ec0ff */
[----:B------:R-:W-:-:S04]  /*3850*/  LOP3.LUT R71, R71, R46, RZ, 0xc0, !PT ;  /* 0x0000002e47477212 */ /* 0x000fc800078ec0ff */
[----:B------:R-:W5:Y:S01]  /*3860*/  FLO.U32 R69, R71 ;  /* 0x0000004700457300 */ /* 0x000f6200000e0000 */
[----:B------:R-:W-:-:S07]  /*3870*/  LOP3.LUT R46, R44, R71, RZ, 0xc0, !PT ;  /* 0x000000472c2e7212 */ /* 0x000fce00078ec0ff */
[----:B------:R-:W0:Y:S01]  /*3880*/  POPC R46, R46 ;  /* 0x0000002e002e7309 */ /* 0x000e220000000000 */
[----:B-----5:R-:W-:-:S13]  /*3890*/  ISETP.NE.AND P0, PT, R40, R69, PT ;  /* 0x000000452800720c */ /* 0x020fda0003f05270 */
[----:B0--34-:R-:W-:Y:S05]  /*38a0*/  @P0 BRA `(.L_x_35) ;  /* 0x0000000000080947 */ /* 0x019fea0003800000 */
[----:B------:R-:W-:-:S05]  /*38b0*/  IMAD R67, R67, 0x4, R42 ;  /* 0x0000000443437824 */ /* 0x000fca00078e022a */
[----:B------:R0:W3:Y:S02]  /*38c0*/  ATOMS.ADD R50, [R67], R46 ;  /* 0x0000002e4332738c */ /* 0x0000e40000000000 */
.L_x_35:
[----:B------:R-:W-:Y:S05]  /*38d0*/  BSYNC.RECONVERGENT B0 ;  /* 0x0000000000007941 */ /* 0x000fea0003800200 */
.L_x_34:
[----:B------:R-:W-:Y:S01]  /*38e0*/  R2P PR, R65, 0x7f ;  /* 0x0000007f41007804 */ /* 0x000fe20000000000 */
[----:B------:R-:W-:Y:S01]  /*38f0*/  BSSY.RECONVERGENT B0, `(.L_x_36) ;  /* 0x0000022000007945 */ /* 0x000fe20003800200 */
[----:B------:R-:W-:-:S11]  /*3900*/  IMAD.MOV.U32 R52, RZ, RZ, RZ ;  /* 0x000000ffff347224 */ /* 0x000fd600078e00ff */
[----:B------:R-:W-:Y:S02]  /*3910*/  VOTE.ANY R48, PT, P0 ;  /* 0x0000000000307806 */ /* 0x000fe400000e0100 */
[----:B------:R-:W-:Y:S02]  /*3920*/  VOTE.ANY R57, PT, P1 ;  /* 0x0000000000397806 */ /* 0x000fe400008e0100 */
[----:B------:R-:W-:Y:S02]  /*3930*/  @!P0 LOP3.LUT R48, RZ, R48, RZ, 0x33, !PT ;  /* 0x00000030ff308212 */ /* 0x000fe400078e33ff */
[----:B0-----:R-:W-:Y:S02]  /*3940*/  VOTE.ANY R67, PT, P2 ;  /* 0x0000000000437806 */ /* 0x001fe400010e0100 */
        /* <DEDUP_REMOVED lines=18> */
[----:B---3--:R0:W3:Y:S01]  /*3a70*/  SHFL.IDX PT, R57, R50, R69, 0x1f ;  /* 0x00001f4532397589 */ /* 0x0080e200000e0000 */
[----:B------:R-:W-:-:S04]  /*3a80*/  LOP3.LUT R48, R67, R48, RZ, 0xc0, !PT ;  /* 0x0000003043307212 */ /* 0x000fc800078ec0ff */
[----:B------:R-:W-:-:S04]  /*3a90*/  LOP3.LUT R71, R71, R48, RZ, 0xc0, !PT ;  /* 0x0000003047477212 */ /* 0x000fc800078ec0ff */
[----:B------:R-:W4:Y:S01]  /*3aa0*/  FLO.U32 R67, R71 ;  /* 0x0000004700437300 */ /* 0x000f2200000e0000 */
[----:B------:R-:W-:-:S07]  /*3ab0*/  LOP3.LUT R48, R44, R71, RZ, 0xc0, !PT ;  /* 0x000000472c307212 */ /* 0x000fce00078ec0ff */
[----:B------:R-:W0:Y:S01]  /*3ac0*/  POPC R48, R48 ;  /* 0x0000003000307309 */ /* 0x000e220000000000 */
[----:B----4-:R-:W-:-:S13]  /*3ad0*/  ISETP.NE.AND P0, PT, R40, R67, PT ;  /* 0x000000432800720c */ /* 0x010fda0003f05270 */
[----:B0--3--:R-:W-:Y:S05]  /*3ae0*/  @P0 BRA `(.L_x_37) ;  /* 0x0000000000080947 */ /* 0x009fea0003800000 */
[----:B------:R-:W-:-:S05]  /*3af0*/  IMAD R65, R65, 0x4, R42 ;  /* 0x0000000441417824 */ /* 0x000fca00078e022a */
[----:B------:R0:W3:Y:S02]  /*3b00*/  ATOMS.ADD R52, [R65], R48 ;  /* 0x000000304134738c */ /* 0x0000e40000000000 */
.L_x_37:
[----:B------:R-:W-:Y:S05]  /*3b10*/  BSYNC.RECONVERGENT B0 ;  /* 0x0000000000007941 */ /* 0x000fea0003800200 */
.L_x_36:
[----:B------:R-:W-:Y:S01]  /*3b20*/  R2P PR, R63, 0x7f ;  /* 0x0000007f3f007804 */ /* 0x000fe20000000000 */
[----:B------:R-:W-:Y:S01]  /*3b30*/  BSSY.RECONVERGENT B0, `(.L_x_38) ;  /* 0x0000022000007945 */ /* 0x000fe20003800200 */
[----:B------:R-:W-:-:S11]  /*3b40*/  IMAD.MOV.U32 R54, RZ, RZ, RZ ;  /* 0x000000ffff367224 */ /* 0x000fd600078e00ff */
[----:B------:R-:W-:Y:S02]  /*3b50*/  VOTE.ANY R50, PT, P0 ;  /* 0x0000000000327806 */ /* 0x000fe400000e0100 */
[----:B0-----:R-:W-:Y:S02]  /*3b60*/  VOTE.ANY R65, PT, P1 ;  /* 0x0000000000417806 */ /* 0x001fe400008e0100 */
[----:B------:R-:W-:Y:S02]  /*3b70*/  @!P0 LOP3.LUT R50, RZ, R50, RZ, 0x33, !PT ;  /* 0x00000032ff328212 */ /* 0x000fe400078e33ff */
[----:B------:R-:W-:Y:S02]  /*3b80*/  @!P1 LOP3.LUT R65, RZ, R65, RZ, 0x33, !PT ;  /* 0x00000041ff419212 */ /* 0x000fe400078e33ff */
[----:B------:R-:W-:Y:S02]  /*3b90*/  VOTE.ANY R69, PT, P2 ;  /* 0x0000000000457806 */ /* 0x000fe400010e0100 */
[----:B------:R-:W-:-:S02]  /*3ba0*/  LOP3.LUT R50, R65, R50, RZ, 0xc0, !PT ;  /* 0x0000003241327212 */ /* 0x000fc400078ec0ff */
[----:B------:R-:W-:Y:S02]  /*3bb0*/  VOTE.ANY R65, PT, P3 ;  /* 0x0000000000417806 */ /* 0x000fe400018e0100 */
[----:B------:R-:W-:Y:S02]  /*3bc0*/  @!P2 LOP3.LUT R69, RZ, R69, RZ, 0x33, !PT ;  /* 0x00000045ff45a212 */ /* 0x000fe400078e33ff */
[----:B------:R-:W-:Y:S02]  /*3bd0*/  @!P3 LOP3.LUT R65, RZ, R65, RZ, 0x33, !PT ;  /* 0x00000041ff41b212 */ /* 0x000fe400078e33ff */
[----:B------:R-:W-:Y:S02]  /*3be0*/  LOP3.LUT R50, R69, R50, RZ, 0xc0, !PT ;  /* 0x0000003245327212 */ /* 0x000fe400078ec0ff */
[----:B------:R-:W-:Y:S02]  /*3bf0*/  LOP3.LUT P0, RZ, R63, 0x80, RZ, 0xc0, !PT ;  /* 0x000000803fff7812 */ /* 0x000fe4000780c0ff */
[----:B------:R-:W-:-:S02]  /*3c00*/  VOTE.ANY R69, PT, P4 ;  /* 0x0000000000457806 */ /* 0x000fc400020e0100 */
[----:B------:R-:W-:Y:S02]  /*3c10*/  LOP3.LUT R50, R65, R50, RZ, 0xc0, !PT ;  /* 0x0000003241327212 */ /* 0x000fe400078ec0ff */
[----:B------:R-:W-:Y:S02]  /*3c20*/  VOTE.ANY R65, PT, P5 ;  /* 0x0000000000417806 */ /* 0x000fe400028e0100 */
[----:B------:R-:W-:Y:S02]  /*3c30*/  @!P4 LOP3.LUT R69, RZ, R69, RZ, 0x33, !PT ;  /* 0x00000045ff45c212 */ /* 0x000fe400078e33ff */
[----:B------:R-:W-:Y:S02]  /*3c40*/  @!P5 LOP3.LUT R65, RZ, R65, RZ, 0x33, !PT ;  /* 0x00000041ff41d212 */ /* 0x000fe400078e33ff */
[----:B------:R-:W-:Y:S02]  /*3c50*/  LOP3.LUT R50, R69, R50, RZ, 0xc0, !PT ;  /* 0x0000003245327212 */ /* 0x000fe400078ec0ff */
[----:B------:R-:W-:-:S02]  /*3c60*/  VOTE.ANY R69, PT, P6 ;  /* 0x0000000000457806 */ /* 0x000fc400030e0100 */
[----:B------:R-:W-:Y:S02]  /*3c70*/  LOP3.LUT R50, R65, R50, RZ, 0xc0, !PT ;  /* 0x0000003241327212 */ /* 0x000fe400078ec0ff */
[----:B------:R-:W-:Y:S02]  /*3c80*/  VOTE.ANY R65, PT, P0 ;  /* 0x0000000000417806 */ /* 0x000fe400000e0100 */
[----:B------:R-:W-:Y:S02]  /*3c90*/  @!P6 LOP3.LUT R69, RZ, R69, RZ, 0x33, !PT ;  /* 0x00000045ff45e212 */ /* 0x000fe400078e33ff */
[----:B------:R-:W-:Y:S02]  /*3ca0*/  @!P0 LOP3.LUT R65, RZ, R65, RZ, 0x33, !PT ;  /* 0x00000041ff418212 */ /* 0x000fe400078e33ff */
[----:B------:R-:W-:-:S04]  /*3cb0*/  LOP3.LUT R50, R69, R50, RZ, 0xc0, !PT ;  /* 0x0000003245327212 */ /* 0x000fc800078ec0ff */
[----:B------:R-:W-:Y:S02]  /*3cc0*/  LOP3.LUT R71, R65, R50, RZ, 0xc0, !PT ;  /* 0x0000003241477212 */ /* 0x000fe400078ec0ff */
[----:B---3--:R0:W3:Y:S02]  /*3cd0*/  SHFL.IDX PT, R65, R52, R67, 0x1f ;  /* 0x00001f4334417589 */ /* 0x0080e400000e0000 */
[----:B------:R-:W4:Y:S01]  /*3ce0*/  FLO.U32 R69, R71 ;  /* 0x0000004700457300 */ /* 0x000f2200000e0000 */
[----:B------:R-:W-:-:S07]  /*3cf0*/  LOP3.LUT R50, R44, R71, RZ, 0xc0, !PT ;  /* 0x000000472c327212 */ /* 0x000fce00078ec0ff */
[----:B------:R-:W0:Y:S01]  /*3d00*/  POPC R50, R50 ;  /* 0x0000003200327309 */ /* 0x000e220000000000 */
[----:B----4-:R-:W-:-:S13]  /*3d10*/  ISETP.NE.AND P0, PT, R40, R69, PT ;  /* 0x000000452800720c */ /* 0x010fda0003f05270 */
[----:B0--3--:R-:W-:Y:S05]  /*3d20*/  @P0 BRA `(.L_x_39) ;  /* 0x0000000000080947 */ /* 0x009fea0003800000 */
[----:B------:R-:W-:-:S05]  /*3d30*/  IMAD R63, R63, 0x4, R42 ;  /* 0x000000043f3f7824 */ /* 0x000fca00078e022a */
[----:B------:R0:W3:Y:S02]  /*3d40*/  ATOMS.ADD R54, [R63], R50 ;  /* 0x000000323f36738c */ /* 0x0000e40000000000 */
.L_x_39:
[----:B------:R-:W-:Y:S05]  /*3d50*/  BSYNC.RECONVERGENT B0 ;  /* 0x0000000000007941 */ /* 0x000fea0003800200 */
.L_x_38:
        /* <DEDUP_REMOVED lines=9> */
[----:B------:R-:W-:Y:S02]  /*3df0*/  @!P2 LOP3.LUT R67, RZ, R67, RZ, 0x33, !PT ;  /* 0x00000043ff43a212 */ /* 0x000fe400078e33ff */
[----:B------:R-:W-:Y:S02]  /*3e00*/  VOTE.ANY R63, PT, P3 ;  /* 0x00000000003f7806 */ /* 0x000fe400018e0100 */
[----:B------:R-:W-:Y:S02]  /*3e10*/  LOP3.LUT R52, R67, R52, RZ, 0xc0, !PT ;  /* 0x0000003443347212 */ /* 0x000fe400078ec0ff */
[----:B------:R-:W-:Y:S02]  /*3e20*/  @!P3 LOP3.LUT R63, RZ, R63, RZ, 0x33, !PT ;  /* 0x0000003fff3fb212 */ /* 0x000fe400078e33ff */
[----:B------:R-:W-:Y:S02]  /*3e30*/  LOP3.LUT P0, RZ, R61, 0x80, RZ, 0xc0, !PT ;  /* 0x000000803dff7812 */ /* 0x000fe4000780c0ff */
[----:B------:R-:W-:-:S02]  /*3e40*/  LOP3.LUT R52, R63, R52, RZ, 0xc0, !PT ;  /* 0x000000343f347212 */ /* 0x000fc400078ec0ff */
[----:B------:R-:W-:Y:S02]  /*3e50*/  VOTE.ANY R63, PT, P4 ;  /* 0x00000000003f7806 */ /* 0x000fe400020e0100 */
[----:B------:R-:W-:Y:S02]  /*3e60*/  VOTE.ANY R67, PT, P5 ;  /* 0x0000000000437806 */ /* 0x000fe400028e0100 */
[----:B------:R-:W-:Y:S02]  /*3e70*/  @!P4 LOP3.LUT R63, RZ, R63, RZ, 0x33, !PT ;  /* 0x0000003fff3fc212 */ /* 0x000fe400078e33ff */
[----:B------:R-:W-:Y:S02]  /*3e80*/  @!P5 LOP3.LUT R67, RZ, R67, RZ, 0x33, !PT ;  /* 0x00000043ff43d212 */ /* 0x000fe400078e33ff */
[----:B------:R-:W-:Y:S02]  /*3e90*/  LOP3.LUT R52, R63, R52, RZ, 0xc0, !PT ;  /* 0x000000343f347212 */ /* 0x000fe400078ec0ff */
[----:B------:R-:W-:-:S02]  /*3ea0*/  VOTE.ANY R63, PT, P6 ;  /* 0x00000000003f7806 */ /* 0x000fc400030e0100 */
[----:B------:R-:W-:Y:S02]  /*3eb0*/  LOP3.LUT R52, R67, R52, RZ, 0xc0, !PT ;  /* 0x0000003443347212 */ /* 0x000fe400078ec0ff */
[----:B------:R-:W-:Y:S02]  /*3ec0*/  @!P6 LOP3.LUT R63, RZ, R63, RZ, 0x33, !PT ;  /* 0x0000003fff3fe212 */ /* 0x000fe400078e33ff */
[----:B------:R-:W-:Y:S02]  /*3ed0*/  VOTE.ANY R67, PT, P0 ;  /* 0x0000000000437806 */ /* 0x000fe400000e0100 */
[----:B------:R-:W-:Y:S02]  /*3ee0*/  LOP3.LUT R52, R63, R52, RZ, 0xc0, !PT ;  /* 0x000000343f347212 */ /* 0x000fe400078ec0ff */
[----:B------:R-:W-:Y:S01]  /*3ef0*/  @!P0 LOP3.LUT R67, RZ, R67, RZ, 0x33, !PT ;  /* 0x00000043ff438212 */ /* 0x000fe200078e33ff */
[----:B---3--:R0:W3:Y:S03]  /*3f00*/  SHFL.IDX PT, R63, R54, R69, 0x1f ;  /* 0x00001f45363f7589 */ /* 0x0080e600000e0000 */
        /* <DEDUP_REMOVED lines=8> */
.L_x_41:
[----:B------:R-:W-:Y:S05]  /*3f90*/  BSYNC.RECONVERGENT B0 ;  /* 0x0000000000007941 */ /* 0x000fea0003800200 */
.L_x_40:
[----:B------:R-:W-:Y:S01]  /*3fa0*/  R2P PR, R59, 0x7f ;  /* 0x0000007f3b007804 */ /* 0x000fe20000000000 */
[----:B------:R-:W-:Y:S01]  /*3fb0*/  BSSY.RECONVERGENT B0, `(.L_x_42) ;  /* 0x0000022000007945 */ /* 0x000fe20003800200 */
[----:B------:R-:W-:-:S11]  /*3fc0*/  IMAD.MOV.U32 R60, RZ, RZ, RZ ;  /* 0x000000ffff3c7224 */ /* 0x000fd600078e00ff */
[----:B------:R-:W-:Y:S02]  /*3fd0*/  VOTE.ANY R54, PT, P0 ;  /* 0x0000000000367806 */ /* 0x000fe400000e0100 */
[----:B0-----:R-:W-:Y:S02]  /*3fe0*/  VOTE.ANY R61, PT, P1 ;  /* 0x00000000003d7806 */ /* 0x001fe400008e0100 */
[----:B------:R-:W-:Y:S02]  /*3ff0*/  @!P0 LOP3.LUT R54, RZ, R54, RZ, 0x33, !PT ;  /* 0x00000036ff368212 */ /* 0x000fe400078e33ff */
[----:B------:R-:W-:Y:S02]  /*4000*/  @!P1 LOP3.LUT R61, RZ, R61, RZ, 0x33, !PT ;  /* 0x0000003dff3d9212 */ /* 0x000fe400078e33ff */
[----:B------:R-:W-:Y:S02]  /*4010*/  LOP3.LUT P0, RZ, R59, 0x80, RZ, 0xc0, !PT ;  /* 0x000000803bff7812 */ /* 0x000fe4000780c0ff */
[----:B------:R-:W-:-:S02]  /*4020*/  LOP3.LUT R54, R61, R54, RZ, 0xc0, !PT ;  /* 0x000000363d367212 */ /* 0x000fc400078ec0ff */
[----:B------:R-:W-:-:S04]  /*4030*/  VOTE.ANY R61, PT, P2 ;  /* 0x00000000003d7806 */ /* 0x000fc800010e0100 */
[----:B------:R-:W-:-:S04]  /*4040*/  @!P2 LOP3.LUT R61, RZ, R61, RZ, 0x33, !PT ;  /* 0x0000003dff3da212 */ /* 0x000fc800078e33ff */
[----:B------:R-:W-:Y:S02]  /*4050*/  LOP3.LUT R54, R61, R54, RZ, 0xc0, !PT ;  /* 0x000000363d367212 */ /* 0x000fe400078ec0ff */
        /* <DEDUP_REMOVED lines=23> */
.L_x_43:
[----:B------:R-:W-:Y:S05]  /*41d0*/  BSYNC.RECONVERGENT B0 ;  /* 0x0000000000007941 */ /* 0x000fea0003800200 */
.L_x_42:
        /* <DEDUP_REMOVED lines=35> */
.L_x_45:
[----:B------:R-:W-:Y:S05]  /*4410*/  BSYNC.RECONVERGENT B0 ;  /* 0x0000000000007941 */ /* 0x000fea0003800200 */
.L_x_44:
[----:B------:R-:W-:Y:S01]  /*4420*/  R2P PR, R45, 0x7f ;  /* 0x0000007f2d007804 */ /* 0x000fe20000000000 */
[----:B---3--:R3:W4:Y:S01]  /*4430*/  SHFL.IDX PT, R67, R62, R67, 0x1f ;  /* 0x00001f433e437589 */ /* 0x00872200000e0000 */
[----:B------:R-:W-:Y:S11]  /*4440*/  BSSY.RECONVERGENT B0, `(.L_x_46) ;  /* 0x0000021000007945 */ /* 0x000ff60003800200 */
[----:B0-----:R-:W-:-:S02]  /*4450*/  VOTE.ANY R43, PT, P0 ;  /* 0x00000000002b7806 */ /* 0x001fc400000e0100 */
[----:B------:R-:W-:Y:S02]  /*4460*/  VOTE.ANY R60, PT, P1 ;  /* 0x00000000003c7806 */ /* 0x000fe400008e0100 */
[----:B------:R-:W-:Y:S02]  /*4470*/  @!P0 LOP3.LUT R43, RZ, R43, RZ, 0x33, !PT ;  /* 0x0000002bff2b8212 */ /* 0x000fe400078e33ff */
[----:B------:R-:W-:Y:S02]  /*4480*/  @!P1 LOP3.LUT R60, RZ, R60, RZ, 0x33, !PT ;  /* 0x0000003cff3c9212 */ /* 0x000fe400078e33ff */
[----:B------:R-:W-:Y:S02]  /*4490*/  LOP3.LUT P0, RZ, R45, 0x80, RZ, 0xc0, !PT ;  /* 0x000000802dff7812 */ /* 0x000fe4000780c0ff */
        /* <DEDUP_REMOVED lines=18> */
[----:B------:R-:W-:Y:S01]  /*45c0*/  LOP3.LUT R71, R60, R43, RZ, 0xc0, !PT ;  /* 0x0000002b3c477212 */ /* 0x000fe200078ec0ff */
[----:B------:R-:W-:-:S03]  /*45d0*/  IMAD.MOV.U32 R60, RZ, RZ, RZ ;  /* 0x000000ffff3c7224 */ /* 0x000fc600078e00ff */
[----:B------:R-:W0:Y:S01]  /*45e0*/  FLO.U32 R69, R71 ;  /* 0x0000004700457300 */ /* 0x000e2200000e0000 */
[----:B------:R-:W-:-:S07]  /*45f0*/  LOP3.LUT R43, R44, R71, RZ, 0xc0, !PT ;  /* 0x000000472c2b7212 */ /* 0x000fce00078ec0ff */
[----:B------:R-:W1:Y:S01]  /*4600*/  POPC R43, R43 ;  /* 0x0000002b002b7309 */ /* 0x000e620000000000 */
[----:B0-----:R-:W-:-:S13]  /*4610*/  ISETP.NE.AND P0, PT, R40, R69, PT ;  /* 0x000000452800720c */ /* 0x001fda0003f05270 */
[----:B-1-34-:R-:W-:Y:S05]  /*4620*/  @P0 BRA `(.L_x_47) ;  /* 0x0000000000080947 */ /* 0x01afea0003800000 */
[----:B------:R-:W-:-:S06]  /*4630*/  IMAD R60, R45, 0x4, R42 ;  /* 0x000000042d3c7824 */ /* 0x000fcc00078e022a */
[----:B------:R0:W1:Y:S02]  /*4640*/  ATOMS.ADD R60, [R60], R43 ;  /* 0x0000002b3c3c738c */ /* 0x0000640000000000 */
.L_x_47:
[----:B------:R-:W-:Y:S05]  /*4650*/  BSYNC.RECONVERGENT B0 ;  /* 0x0000000000007941 */ /* 0x000fea0003800200 */
.L_x_46:
[----:B------:R-:W-:Y:S01]  /*4660*/  R2P PR, R47, 0x7f ;  /* 0x0000007f2f007804 */ /* 0x000fe20000000000 */
[----:B-1----:R1:W3:Y:S01]  /*4670*/  SHFL.IDX PT, R60, R60, R69, 0x1f ;  /* 0x00001f453c3c7589 */ /* 0x0022e200000e0000 */
[----:B------:R-:W-:Y:S11]  /*4680*/  BSSY.RECONVERGENT B0, `(.L_x_48) ;  /* 0x0000021000007945 */ /* 0x000ff60003800200 */
[----:B------:R-:W-:-:S02]  /*4690*/  VOTE.ANY R45, PT, P0 ;  /* 0x00000000002d7806 */ /* 0x000fc400000e0100 */
        /* <DEDUP_REMOVED lines=24> */
[----:B------:R-:W4:Y:S01]  /*4820*/  FLO.U32 R71, R73 ;  /* 0x0000004900477300 */ /* 0x000f2200000e0000 */
[----:B------:R-:W-:-:S07]  /*4830*/  LOP3.LUT R45, R44, R73, RZ, 0xc0, !PT ;  /* 0x000000492c2d7212 */ /* 0x000fce00078ec0ff */
[----:B------:R-:W0:Y:S01]  /*4840*/  POPC R45, R45 ;  /* 0x0000002d002d7309 */ /* 0x000e220000000000 */
[----:B----4-:R-:W-:-:S13]  /*4850*/  ISETP.NE.AND P0, PT, R40, R71, PT ;  /* 0x000000472800720c */ /* 0x010fda0003f05270 */
[----:B01-3--:R-:W-:Y:S05]  /*4860*/  @P0 BRA `(.L_x_49) ;  /* 0x0000000000080947 */ /* 0x00bfea0003800000 */
[----:B------:R-:W-:-:S06]  /*4870*/  IMAD R62, R47, 0x4, R42 ;  /* 0x000000042f3e7824 */ /* 0x000fcc00078e022a */
[----:B------:R0:W1:Y:S02]  /*4880*/  ATOMS.ADD R62, [R62], R45 ;  /* 0x0000002d3e3e738c */ /* 0x0000640000000000 */
.L_x_49:
[----:B------:R-:W-:Y:S05]  /*4890*/  BSYNC.RECONVERGENT B0 ;  /* 0x0000000000007941 */ /* 0x000fea0003800200 */
.L_x_48:
        /* <DEDUP_REMOVED lines=35> */
.L_x_51:
[----:B------:R-:W-:Y:S05]  /*4ad0*/  BSYNC.RECONVERGENT B0 ;  /* 0x0000000000007941 */ /* 0x000fea0003800200 */
.L_x_50:
[----:B------:R-:W-:Y:S01]  /*4ae0*/  R2P PR, R51, 0x7f ;  /* 0x0000007f33007804 */ /* 0x000fe20000000000 */
[----:B------:R-:W-:Y:S01]  /*4af0*/  IMAD.IADD R36, R36, 0x1, R55 ;  /* 0x0000000124247824 */ /* 0x000fe200078e0237 */
[----:B-1----:R1:W3:Y:S01]  /*4b00*/  SHFL.IDX PT, R64, R64, R69, 0x1f ;  /* 0x00001f4540407589 */ /* 0x0022e200000e0000 */
[----:B------:R-:W-:Y:S10]  /*4b10*/  BSSY.RECONVERGENT B0, `(.L_x_52) ;  /* 0x0000021000007945 */ /* 0x000ff40003800200 */
        /* <DEDUP_REMOVED lines=32> */
.L_x_53:
[----:B------:R-:W-:Y:S05]  /*4d20*/  BSYNC.RECONVERGENT B0 ;  /* 0x0000000000007941 */ /* 0x000fea0003800200 */
.L_x_52:
        /* <DEDUP_REMOVED lines=26> */
[----:B------:R-:W-:-:S04]  /*4ed0*/  LOP3.LUT R51, R68, R51, RZ, 0xc0, !PT ;  /* 0x0000003344337212 */ /* 0x000fc800078ec0ff */
[----:B------:R-:W4:Y:S02]  /*4ee0*/  FLO.U32 R55, R51 ;  /* 0x0000003300377300 */ /* 0x000f2400000e0000 */
[----:B----4-:R-:W-:Y:S02]  /*4ef0*/  ISETP.NE.AND P0, PT, R40, R55, PT ;  /* 0x000000372800720c */ /* 0x010fe40003f05270 */
[----:B------:R-:W-:Y:S01]  /*4f00*/  LOP3.LUT R40, R44, R51, RZ, 0xc0, !PT ;  /* 0x000000332c287212 */ /* 0x000fe200078ec0ff */
[----:B------:R-:W-:-:S05]  /*4f10*/  IMAD.MOV.U32 R44, RZ, RZ, RZ ;  /* 0x000000ffff2c7224 */ /* 0x000fca00078e00ff */
[----:B------:R-:W4:Y:S05]  /*4f20*/  POPC R40, R40 ;  /* 0x0000002800287309 */ /* 0x000f2a0000000000 */
[----:B-1-3--:R-:W-:Y:S05]  /*4f30*/  @P0 BRA `(.L_x_55) ;  /* 0x0000000000080947 */ /* 0x00afea0003800000 */
[----:B------:R-:W-:-:S05]  /*4f40*/  IMAD R53, R53, 0x4, R42 ;  /* 0x0000000435357824 */ /* 0x000fca00078e022a */
[----:B----4-:R1:W3:Y:S02]  /*4f50*/  ATOMS.ADD R44, [R53], R40 ;  /* 0x00000028352c738c */ /* 0x0102e40000000000 */
.L_x_55:
[----:B------:R-:W-:Y:S05]  /*4f60*/  BSYNC.RECONVERGENT B0 ;  /* 0x0000000000007941 */ /* 0x000fea0003800200 */
.L_x_54:
[----:B---3--:R-:W1:Y:S01]  /*4f70*/  SHFL.IDX PT, R51, R44, R55, 0x1f ;  /* 0x00001f372c337589 */ /* 0x008e6200000e0000 */
[----:B------:R-:W-:Y:S01]  /*4f80*/  IMAD.IADD R46, R46, 0x1, R57 ;  /* 0x000000012e2e7824 */ /* 0x000fe200078e0239 */
[----:B------:R-:W-:Y:S01]  /*4f90*/  ISETP.NE.AND P0, PT, R58, RZ, PT ;  /* 0x000000ff3a00720c */ /* 0x000fe20003f05270 */
[----:B------:R-:W-:Y:S01]  /*4fa0*/  IMAD.IADD R48, R48, 0x1, R65 ;  /* 0x0000000130307824 */ /* 0x000fe200078e0241 */
[----:B------:R-:W-:Y:S01]  /*4fb0*/  BAR.SYNC.DEFER_BLOCKING 0x0 ;  /* 0x0000000000007b1d */ /* 0x000fe20000010000 */
[----:B------:R-:W-:Y:S02]  /*4fc0*/  IMAD.IADD R50, R50, 0x1, R63 ;  /* 0x0000000132327824 */ /* 0x000fe400078e023f */
[----:B------:R-:W-:Y:S02]  /*4fd0*/  IMAD.IADD R60, R43, 0x1, R60 ;  /* 0x000000012b3c7824 */ /* 0x000fe400078e023c */
[----:B------:R-:W-:Y:S01]  /*4fe0*/  IMAD.IADD R52, R52, 0x1, R61 ;  /* 0x0000000134347824 */ /* 0x000fe200078e023d */
[----:B------:R-:W-:Y:S01]  /*4ff0*/  BSSY B1, `(.L_x_56) ;  /* 0x000004a000017945 */ /* 0x000fe20003800000 */
[----:B------:R-:W-:-:S02]  /*5000*/  IMAD.IADD R62, R45, 0x1, R62 ;  /* 0x000000012d3e7824 */ /* 0x000fc400078e023e */
[----:B------:R-:W-:Y:S02]  /*5010*/  IMAD R43, R36, 0x8, R41 ;  /* 0x00000008242b7824 */ /* 0x000fe400078e0229 */
[----:B------:R-:W-:Y:S02]  /*5020*/  IMAD.IADD R54, R54, 0x1, R59 ;  /* 0x0000000136367824 */ /* 0x000fe400078e023b */
[----:B------:R-:W-:Y:S02]  /*5030*/  IMAD.IADD R64, R47, 0x1, R64 ;  /* 0x000000012f407824 */ /* 0x000fe400078e0240 */
[----:B------:R-:W-:Y:S02]  /*5040*/  IMAD R45, R46, 0x8, R41 ;  /* 0x000000082e2d7824 */ /* 0x000fe400078e0229 */
[----:B------:R-:W-:Y:S02]  /*5050*/  IMAD.IADD R56, R56, 0x1, R67 ;  /* 0x0000000138387824 */ /* 0x000fe400078e0243 */
[----:B------:R-:W-:-:S02]  /*5060*/  IMAD.IADD R66, R49, 0x1, R66 ;  /* 0x0000000131427824 */ /* 0x000fc400078e0242 */
[----:B------:R-:W-:Y:S02]  /*5070*/  IMAD R47, R48, 0x8, R41 ;  /* 0x00000008302f7824 */ /* 0x000fe400078e0229 */
[----:B-1--4-:R-:W-:Y:S01]  /*5080*/  IMAD.IADD R40, R40, 0x1, R51 ;  /* 0x0000000128287824 */ /* 0x012fe200078e0233 */
[----:B------:R1:W-:Y:S01]  /*5090*/  STS.64 [R43+-0x8], R34 ;  /* 0xfffff8222b007388 */ /* 0x0003e20000000a00 */
[--C-:B0-----:R-:W-:Y:S02]  /*50a0*/  IMAD R49, R50, 0x8, R41.reuse ;  /* 0x0000000832317824 */ /* 0x101fe400078e0229 */
[--C-:B------:R-:W-:Y:S01]  /*50b0*/  IMAD R51, R52, 0x8, R41.reuse ;  /* 0x0000000834337824 */ /* 0x100fe200078e0229 */
[----:B------:R0:W-:Y:S01]  /*50c0*/  STS.64 [R45+-0x8], R32 ;  /* 0xfffff8202d007388 */ /* 0x0001e20000000a00 */
[--C-:B------:R-:W-:Y:S02]  /*50d0*/  IMAD R53, R54, 0x8, R41.reuse ;  /* 0x0000000836357824 */ /* 0x100fe400078e0229 */
[--C-:B------:R-:W-:Y:S01]  /*50e0*/  IMAD R55, R56, 0x8, R41.reuse ;  /* 0x0000000838377824 */ /* 0x100fe200078e0229 */
[----:B------:R3:W-:Y:S01]  /*50f0*/  STS.64 [R47+-0x8], R30 ;  /* 0xfffff81e2f007388 */ /* 0x0007e20000000a00 */
[----:B------:R-:W-:-:S02]  /*5100*/  IMAD R57, R66, 0x8, R41 ;  /* 0x0000000842397824 */ /* 0x000fc400078e0229 */
[--C-:B-1----:R-:W-:Y:S01]  /*5110*/  IMAD R35, R60, 0x8, R41.reuse ;  /* 0x000000083c237824 */ /* 0x102fe200078e0229 */
[----:B------:R1:W-:Y:S01]  /*5120*/  STS.64 [R49+-0x8], R26 ;  /* 0xfffff81a31007388 */ /* 0x0003e20000000a00 */
[----:B0-----:R-:W-:-:S03]  /*5130*/  IMAD R33, R62, 0x8, R41 ;  /* 0x000000083e217824 */ /* 0x001fc600078e0229 */
[----:B------:R-:W-:Y:S01]  /*5140*/  STS.64 [R51+-0x8], R24 ;  /* 0xfffff81833007388 */ /* 0x000fe20000000a00 */
[----:B---3--:R-:W-:-:S03]  /*5150*/  IMAD R31, R64, 0x8, R41 ;  /* 0x00000008401f7824 */ /* 0x008fc600078e0229 */
[----:B------:R0:W-:Y:S04]  /*5160*/  STS.64 [R53+-0x8], R20 ;  /* 0xfffff81435007388 */ /* 0x0001e80000000a00 */
[----:B------:R2:W-:Y:S01]  /*5170*/  STS.64 [R55+-0x8], R14 ;  /* 0xfffff80e37007388 */ /* 0x0005e20000000a00 */
[----:B-1----:R-:W-:-:S03]  /*5180*/  IMAD R27, R40, 0x8, R41 ;  /* 0x00000008281b7824 */ /* 0x002fc600078e0229 */
[----:B------:R1:W-:Y:S04]  /*5190*/  STS.64 [R35+-0x8], R10 ;  /* 0xfffff80a23007388 */ /* 0x0003e80000000a00 */
[----:B------:R1:W-:Y:S01]  /*51a0*/  STS.64 [R33+-0x8], R8 ;  /* 0xfffff80821007388 */ /* 0x0003e20000000a00 */
[----:B0-----:R-:W-:-:S03]  /*51b0*/  IMAD R20, R13, 0x8, R41 ;  /* 0x000000080d147824 */ /* 0x001fc600078e0229 */
[----:B------:R1:W-:Y:S01]  /*51c0*/  STS.64 [R31+-0x8], R6 ;  /* 0xfffff8061f007388 */ /* 0x0003e20000000a00 */
[----:B--2---:R-:W-:-:S03]  /*51d0*/  SHF.R.S32.HI R15, RZ, 0x1f, R37 ;  /* 0x0000001fff0f7819 */ /* 0x004fc60000011425 */
[----:B------:R1:W-:Y:S04]  /*51e0*/  STS.64 [R57+-0x8], R4 ;  /* 0xfffff80439007388 */ /* 0x0003e80000000a00 */
[----:B------:R1:W-:Y:S01]  /*51f0*/  STS.64 [R27+-0x8], R2 ;  /* 0xfffff8021b007388 */ /* 0x0003e20000000a00 */
[----:B------:R-:W-:Y:S05]  /*5200*/  @P0 BRA `(.L_x_57) ;  /* 0x0000000000a00947 */ /* 0x000fea0003800000 */
[----:B------:R-:W2:Y:S01]  /*5210*/  LDG.E.64 R22, desc[UR6][R22.64] ;  /* 0x0000000616167981 */ /* 0x000ea2000c1e1b00 */
[----:B-1----:R-:W-:Y:S01]  /*5220*/  IMAD.MOV.U32 R5, RZ, RZ, R28 ;  /* 0x000000ffff057224 */ /* 0x002fe200078e001c */
[----:B--2---:R-:W-:-:S05]  /*5230*/  IADD3 R2, P0, PT, -R37, R22, RZ ;  /* 0x0000001625027210 */ /* 0x004fca0007f1e1ff */
[----:B------:R-:W-:Y:S01]  /*5240*/  IMAD.X R3, R23, 0x1, ~R15, P0 ;  /* 0x0000000117037824 */ /* 0x000fe200000e0e0f */
[----:B------:R-:W-:-:S04]  /*5250*/  ISETP.GE.AND P0, PT, R29, 0x1, PT ;  /* 0x000000011d00780c */ /* 0x000fc80003f06270 */
[----:B------:R0:W-:Y:S09]  /*5260*/  STS.64 [R20+0x9000], R2 ;  /* 0x0090000214007388 */ /* 0x0001f20000000a00 */
[----:B------:R-:W-:Y:S05]  /*5270*/  @!P0 BRA `(.L_x_58) ;  /* 0x00000000006c8947 */ /* 0x000fea0003800000 */
[----:B------:R-:W-:Y:S01]  /*5280*/  BSSY B0, `(.L_x_59) ;  /* 0x0000019000007945 */ /* 0x000fe20003800000 */
[----:B------:R-:W-:Y:S02]  /*5290*/  IMAD.MOV.U32 R4, RZ, RZ, -0x1 ;  /* 0xffffffffff047424 */ /* 0x000fe400078e00ff */
[----:B------:R-:W-:Y:S02]  /*52a0*/  IMAD.MOV.U32 R6, RZ, RZ, R29 ;  /* 0x000000ffff067224 */ /* 0x000fe400078e001d */
[----:B------:R-:W-:-:S07]  /*52b0*/  IMAD.MOV.U32 R5, RZ, RZ, R28 ;  /* 0x000000ffff057224 */ /* 0x000fce00078e001c */
.L_x_63:
[----:B0-----:R-:W0:Y:S01]  /*52c0*/  LDC.64 R2, c[0x0][0x380] ;  /* 0x0000e000ff027b82 */ /* 0x001e220000000a00 */
[----:B------:R-:W-:Y:S01]  /*52d0*/  VIADD R9, R6, 0xffffffff ;  /* 0xffffffff06097836 */ /* 0x000fe20000000000 */
[----:B------:R-:W-:Y:S03]  /*52e0*/  BSSY B2, `(.L_x_60) ;  /* 0x0000008000027945 */ /* 0x000fe60003800000 */
[----:B------:R-:W-:-:S04]  /*52f0*/  IMAD R7, R9, 0x100, R13 ;  /* 0x0000010009077824 */ /* 0x000fc800078e020d */
[----:B0-----:R-:W-:-:S07]  /*5300*/  IMAD.WIDE R2, R7, 0x4, R2 ;  /* 0x0000000407027825 */ /* 0x001fce00078e0202 */
.L_x_61:
[----:B------:R-:W-:Y:S05]  /*5310*/  YIELD ;  /* 0x0000000000007946 */ /* 0x000fea0003800000 */
[----:B------:R0:W-:Y:S06]  /*5320*/  MEMBAR.SC.CTA ;  /* 0x0000000000007992 */ /* 0x0001ec0000000000 */
[----:B0-----:R-:W2:Y:S02]  /*5330*/  LDG.E.STRONG.SYS R7, desc[UR6][R2.64] ;  /* 0x0000000602077981 */ /* 0x001ea4000c1f5900 */
[----:B--2---:R-:W-:-:S13]  /*5340*/  ISETP.NE.AND P0, PT, R7, RZ, PT ;  /* 0x000000ff0700720c */ /* 0x004fda0003f05270 */
[----:B------:R-:W-:Y:S05]  /*5350*/  @!P0 BRA `(.L_x_61) ;  /* 0xfffffffc00ec8947 */ /* 0x000fea000383ffff */
[----:B------:R-:W-:Y:S05]  /*5360*/  BSYNC B2 ;  /* 0x0000000000027941 */ /* 0x000fea0003800000 */
.L_x_60:
[----:B------:R-:W-:Y:S01]  /*5370*/  BSSY.RECONVERGENT B2, `(.L_x_62) ;  /* 0x0000006000027945 */ /* 0x000fe20003800200 */
[C---:B------:R-:W-:Y:S02]  /*5380*/  ISETP.GT.AND P0, PT, R7.reuse, -0x1, PT ;  /* 0xffffffff0700780c */ /* 0x040fe40003f04270 */
[----:B------:R-:W-:Y:S01]  /*5390*/  LOP3.LUT R2, R7, 0x3fffffff, RZ, 0xc0, !PT ;  /* 0x3fffffff07027812 */ /* 0x000fe200078ec0ff */
[----:B------:R-:W-:Y:S05]  /*53a0*/  WARPSYNC.EXCLUSIVE R4 ;  /* 0x0000000004007348 */ /* 0x000fea0003a00000 */
[----:B------:R-:W-:-:S05]  /*53b0*/  IMAD.IADD R5, R2, 0x1, R5 ;  /* 0x0000000102057824 */ /* 0x000fca00078e0205 */
[----:B------:R-:W-:-:S07]  /*53c0*/  VOTE.ANY R4, PT, P0 ;  /* 0x0000000000047806 */ /* 0x000fce00000e0100 */
[----:B------:R-:W-:Y:S05]  /*53d0*/  BSYNC.RECONVERGENT B2 ;  /* 0x0000000000027941 */ /* 0x000fea0003800200 */
.L_x_62:
[----:B------:R-:W-:Y:S01]  /*53e0*/  ISETP.GT.U32.AND P1, PT, R6, 0x1, PT ;  /* 0x000000010600780c */ /* 0x000fe20003f24070 */
[----:B------:R-:W-:-:S12]  /*53f0*/  IMAD.MOV.U32 R6, RZ, RZ, R9 ;  /* 0x000000ffff067224 */ /* 0x000fd800078e0009 */
[----:B------:R-:W-:Y:S05]  /*5400*/  @P0 BRA P1, `(.L_x_63) ;  /* 0xfffffffc00ac0947 */ /* 0x000fea000083ffff */
[----:B------:R-:W-:Y:S05]  /*5410*/  BSYNC B0 ;  /* 0x0000000000007941 */ /* 0x000fea0003800000 */
.L_x_59:
[----:B------:R1:W2:Y:S02]  /*5420*/  LDS.64 R2, [R20+0x9000] ;  /* 0x0090000014027984 */ /* 0x0002a40000000a00 */
.L_x_58:
[C---:B------:R-:W-:Y:S01]  /*5430*/  IMAD.IADD R7, R5.reuse, 0x1, -R28 ;  /* 0x0000000105077824 */ /* 0x040fe200078e0a1c */
[----:B------:R-:W-:-:S04]  /*5440*/  LOP3.LUT R5, R5, 0x80000000, RZ, 0xfc, !PT ;  /* 0x8000000005057812 */ /* 0x000fc800078efcff */
[C---:B0-2---:R-:W-:Y:S01]  /*5450*/  IADD3 R2, P0, PT, R7.reuse, R2, RZ ;  /* 0x0000000207027210 */ /* 0x045fe20007f1e0ff */
[----:B------:R0:W-:Y:S03]  /*5460*/  STG.E.STRONG.SYS desc[UR6][R16.64], R5 ;  /* 0x0000000510007986 */ /* 0x0001e6000c115906 */
[----:B------:R-:W-:-:S05]  /*5470*/  LEA.HI.X.SX32 R3, R7, R3, 0x1, P0 ;  /* 0x0000000307037211 */ /* 0x000fca00000f0eff */
[----:B------:R0:W-:Y:S04]  /*5480*/  STS.64 [R20+0x9000], R2 ;  /* 0x0090000214007388 */ /* 0x0001e80000000a00 */
.L_x_57:
[----:B------:R-:W-:Y:S05]  /*5490*/  BSYNC B1 ;  /* 0x0000000000017941 */ /* 0x000fea0003800000 */
.L_x_56:
[----:B-1----:R-:W1:Y:S08]  /*54a0*/  LDC R6, c[0x0][0x3c0] ;  /* 0x0000f000ff067b82 */ /* 0x002e700000000800 */
[----:B0-----:R-:W0:Y:S01]  /*54b0*/  LDC.64 R4, c[0x0][0x390] ;  /* 0x0000e400ff047b82 */ /* 0x001e220000000a00 */
[----:B-1----:R-:W-:Y:S02]  /*54c0*/  ISETP.GE.AND P0, PT, R39, R6, PT ;  /* 0x000000062700720c */ /* 0x002fe40003f06270 */
[----:B0-----:R-:W-:-:S04]  /*54d0*/  ISETP.EQ.U32.AND P1, PT, R4, RZ, PT ;  /* 0x000000ff0400720c */ /* 0x001fc80003f22070 */
[----:B------:R-:W-:-:S04]  /*54e0*/  ISETP.EQ.OR.EX P0, PT, R5, RZ, !P0, P1 ;  /* 0x000000ff0500720c */ /* 0x000fc80004702710 */
[----:B------:R-:W-:-:S13]  /*54f0*/  ISETP.GT.U32.OR P0, PT, R13, 0xff, P0 ;  /* 0x000000ff0d00780c */ /* 0x000fda0000704470 */
[----:B------:R-:W-:Y:S05]  /*5500*/  @P0 BRA `(.L_x_64) ;  /* 0x00000000001c0947 */ /* 0x000fea0003800000 */
[----:B------:R-:W0:Y:S01]  /*5510*/  LDS.64 R2, [R20+0x9000] ;  /* 0x0090000014027984 */ /* 0x000e220000000a00 */
[C---:B------:R-:W-:Y:S02]  /*5520*/  LEA R4, P2, R13.reuse, R4, 0x3 ;  /* 0x000000040d047211 */ /* 0x040fe400078418ff */
[--C-:B------:R-:W-:Y:S02]  /*5530*/  SHF.R.S32.HI R7, RZ, 0x1f, R28.reuse ;  /* 0x0000001fff077819 */ /* 0x100fe4000001141c */
[----:B------:R-:W-:Y:S02]  /*5540*/  LEA.HI.X R5, R13, R5, RZ, 0x3, P2 ;  /* 0x000000050d057211 */ /* 0x000fe400010f1cff */
[----:B0-----:R-:W-:-:S04]  /*5550*/  IADD3 R2, P0, P1, R2, R37, R28 ;  /* 0x0000002502027210 */ /* 0x001fc8000791e01c */
[----:B------:R-:W-:-:S05]  /*5560*/  IADD3.X R3, PT, PT, R3, R15, R7, P0, P1 ;  /* 0x0000000f03037210 */ /* 0x000fca00007e2407 */
[----:B------:R0:W-:Y:S04]  /*5570*/  STG.E.64 desc[UR6][R4.64], R2 ;  /* 0x0000000204007986 */ /* 0x0001e8000c101b06 */
.L_x_64:
[----:B------:R-:W-:Y:S01]  /*5580*/  ISETP.GT.AND P1, PT, R39, R6, PT ;  /* 0x000000062700720c */ /* 0x000fe20003f24270 */
[----:B------:R-:W-:Y:S05]  /*5590*/  WARPSYNC.ALL ;  /* 0x0000000000007948 */ /* 0x000fea0003800000 */
[----:B------:R-:W-:Y:S07]  /*55a0*/  BAR.SYNC.DEFER_BLOCKING 0x0 ;  /* 0x0000000000007b1d */ /* 0x000fee0000010000 */
[----:B------:R-:W-:Y:S05]  /*55b0*/  @P1 BRA `(.L_x_65) ;  /* 0x0000001000001947 */ /* 0x000fea0003800000 */
[----:B0-----:R-:W0:Y:S01]  /*55c0*/  LDS.64 R4, [R20] ;  /* 0x0000000014047984 */ /* 0x001e220000000a00 */
[----:B------:R-:W1:Y:S01]  /*55d0*/  LDCU UR4, c[0x0][0x3c4] ;  /* 0x00007880ff0477ac */ /* 0x000e620008000800 */
[----:B------:R-:W2:Y:S01]  /*55e0*/  LDCU.64 UR8, c[0x0][0x3a0] ;  /* 0x00007400ff0877ac */ /* 0x000ea20008000a00 */
[----:B0-----:R-:W-:-:S04]  /*55f0*/  ISETP.NE.U32.AND P0, PT, R4, -0x1, PT ;  /* 0xffffffff0400780c */ /* 0x001fc80003f05070 */
[----:B------:R-:W-:-:S04]  /*5600*/  ISETP.NE.AND.EX P0, PT, R5, 0x7fffffff, PT, P0 ;  /* 0x7fffffff0500780c */ /* 0x000fc80003f05300 */
[C---:B------:R-:W-:Y:S02]  /*5610*/  SEL R3, R4.reuse, RZ, P0 ;  /* 0x000000ff04037207 */ /* 0x040fe40000000000 */
[----:B------:R-:W-:Y:S02]  /*5620*/  SEL R2, R5, 0x80000000, P0 ;  /* 0x8000000005027807 */ /* 0x000fe40000000000 */
[----:B------:R-:W-:Y:S02]  /*5630*/  ISETP.GT.U32.AND P0, PT, R4, -0x1, PT ;  /* 0xffffffff0400780c */ /* 0x000fe40003f04070 */
[----:B-1----:R-:W-:Y:S02]  /*5640*/  SHF.R.U64 R3, R3, UR4, R2 ;  /* 0x0000000403037c19 */ /* 0x002fe40008001202 */
[----:B------:R-:W-:Y:S02]  /*5650*/  ISETP.GT.AND.EX P0, PT, R5, -0x1, PT, P0 ;  /* 0xffffffff0500780c */ /* 0x000fe40003f04300 */
[----:B------:R-:W-:-:S02]  /*5660*/  LOP3.LUT R2, R3, R38, RZ, 0x30, !PT ;  /* 0x0000002603027212 */ /* 0x000fc400078e30ff */
[----:B------:R-:W-:-:S03]  /*5670*/  SEL R9, RZ, 0xffffffff, !P0 ;  /* 0xffffffffff097807 */ /* 0x000fc60004000000 */
[----:B------:R-:W-:Y:S01]  /*5680*/  IMAD R3, R2, 0x8, R41 ;  /* 0x0000000802037824 */ /* 0x000fe200078e0229 */
[----:B------:R-:W-:-:S05]  /*5690*/  LOP3.LUT R8, R9, R4, RZ, 0x3c, !PT ;  /* 0x0000000409087212 */ /* 0x000fca00078e3cff */
[----:B------:R-:W0:Y:S02]  /*56a0*/  LDS.64 R2, [R3+0x9000] ;  /* 0x0090000003027984 */ /* 0x000e240000000a00 */
[----:B0-----:R-:W-:Y:S01]  /*56b0*/  IADD3 R6, P2, PT, R2, R13, RZ ;  /* 0x0000000d02067210 */ /* 0x001fe20007f5e0ff */
[----:B------:R-:W-:-:S04]  /*56c0*/  IMAD.MOV.U32 R2, RZ, RZ, -0x1 ;  /* 0xffffffffff027424 */ /* 0x000fc800078e00ff */
[----:B------:R-:W-:Y:S01]  /*56d0*/  IMAD.X R11, RZ, RZ, R3, P2 ;  /* 0x000000ffff0b7224 */ /* 0x000fe200010e0603 */
[----:B------:R-:W-:Y:S02]  /*56e0*/  SEL R7, R2, 0x80000000, P0 ;  /* 0x8000000002077807 */ /* 0x000fe40000000000 */
[C---:B--2---:R-:W-:Y:S02]  /*56f0*/  LEA R10, P0, R6.reuse, UR8, 0x3 ;  /* 0x00000008060a7c11 */ /* 0x044fe4000f8018ff */
[----:B------:R-:W-:Y:S02]  /*5700*/  LOP3.LUT R9, R7, R5, RZ, 0x3c, !PT ;  /* 0x0000000507097212 */ /* 0x000fe400078e3cff */
[----:B------:R-:W-:-:S05]  /*5710*/  LEA.HI.X R11, R6, UR9, R11, 0x3, P0 ;  /* 0x00000009060b7c11 */ /* 0x000fca00080f1c0b */
[----:B------:R-:W-:Y:S01]  /*5720*/  STG.E.64 desc[UR6][R10.64], R8 ;  /* 0x000000080a007986 */ /* 0x000fe2000c101b06 */
[----:B------:R-:W-:-:S03]  /*5730*/  NOP ;  /* 0x0000000000007918 */ /* 0x000fc60000000000 */
[----:B------:R-:W0:Y:S02]  /*5740*/  LDS.64 R4, [R20+0xc00] ;  /* 0x000c000014047984 */ /* 0x000e240000000a00 */
[----:B0-----:R-:W-:-:S04]  /*5750*/  ISETP.NE.U32.AND P0, PT, R4, -0x1, PT ;  /* 0xffffffff0400780c */ /* 0x001fc80003f05070 */
[----:B------:R-:W-:-:S04]  /*5760*/  ISETP.NE.AND.EX P0, PT, R5, 0x7fffffff, PT, P0 ;  /* 0x7fffffff0500780c */ /* 0x000fc80003f05300 */
[C---:B------:R-:W-:Y:S02]  /*5770*/  SEL R3, R4.reuse, RZ, P0 ;  /* 0x000000ff04037207 */ /* 0x040fe40000000000 */
[----:B------:R-:W-:Y:S02]  /*5780*/  SEL R6, R5, 0x80000000, P0 ;  /* 0x8000000005067807 */ /* 0x000fe40000000000 */
[----:B------:R-:W-:Y:S02]  /*5790*/  ISETP.GT.U32.AND P0, PT, R4, -0x1, PT ;  /* 0xffffffff0400780c */ /* 0x000fe40003f04070 */
[----:B------:R-:W-:Y:S02]  /*57a0*/  SHF.R.U64 R3, R3, UR4, R6 ;  /* 0x0000000403037c19 */ /* 0x000fe40008001206 */
[----:B------:R-:W-:Y:S02]  /*57b0*/  ISETP.GT.AND.EX P0, PT, R5, -0x1, PT, P0 ;  /* 0xffffffff0500780c */ /* 0x000fe40003f04300 */
[----:B------:R-:W-:-:S02]  /*57c0*/  LOP3.LUT R6, R3, R38, RZ, 0x30, !PT ;  /* 0x0000002603067212 */ /* 0x000fc400078e30ff */
[----:B------:R-:W-:Y:S02]  /*57d0*/  SEL R9, RZ, 0xffffffff, !P0 ;  /* 0xffffffffff097807 */ /* 0x000fe40004000000 */
[----:B------:R-:W-:Y:S01]  /*57e0*/  SEL R3, R2, 0x80000000, P0 ;  /* 0x8000000002037807 */ /* 0x000fe20000000000 */
[----:B------:R-:W-:Y:S01]  /*57f0*/  IMAD R6, R6, 0x8, R41 ;  /* 0x0000000806067824 */ /* 0x000fe200078e0229 */
[----:B------:R-:W-:Y:S02]  /*5800*/  LOP3.LUT R8, R9, R4, RZ, 0x3c, !PT ;  /* 0x0000000409087212 */ /* 0x000fe400078e3cff */
[----:B------:R-:W-:-:S03]  /*5810*/  LOP3.LUT R9, R3, R5, RZ, 0x3c, !PT ;  /* 0x0000000503097212 */ /* 0x000fc600078e3cff */
[----:B------:R-:W0:Y:S02]  /*5820*/  LDS.64 R6, [R6+0x9000] ;  /* 0x0090000006067984 */ /* 0x000e240000000a00 */
[----:B0-----:R-:W-:-:S04]  /*5830*/  IADD3 R11, P2, PT, R6, R13, RZ ;  /* 0x0000000d060b7210 */ /* 0x001fc80007f5e0ff */
[----:B------:R-:W-:Y:S01]  /*5840*/  LEA R10, P0, R11, UR8, 0x3 ;  /* 0x000000080b0a7c11 */ /* 0x000fe2000f8018ff */
[----:B------:R-:W-:-:S05]  /*5850*/  IMAD.X R12, RZ, RZ, R7, P2 ;  /* 0x000000ffff0c7224 */ /* 0x000fca00010e0607 */
        /* <DEDUP_REMOVED lines=201> */
[----:B------:R-:W-:Y:S02]  /*64f0*/  SEL R9, R2, 0x80000000, P0 ;  /* 0x8000000002097807 */ /* 0x000fe40000000000 */
[----:B------:R-:W-:Y:S01]  /*6500*/  SEL R3, RZ, 0xffffffff, !P0 ;  /* 0xffffffffff037807 */ /* 0x000fe20004000000 */
[----:B------:R-:W-:-:S03]  /*6510*/  IMAD R41, R6, 0x8, R41 ;  /* 0x0000000806297824 */ /* 0x000fc600078e0229 */
[----:B------:R-:W-:Y:S02]  /*6520*/  LOP3.LUT R2, R3, R4, RZ, 0x3c, !PT ;  /* 0x0000000403027212 */ /* 0x000fe400078e3cff */
[----:B------:R-:W0:Y:S01]  /*6530*/  LDS.64 R6, [R41+0x9000] ;  /* 0x0090000029067984 */ /* 0x000e220000000a00 */
[----:B------:R-:W-:Y:S02]  /*6540*/  LOP3.LUT R3, R9, R5, RZ, 0x3c, !PT ;  /* 0x0000000509037212 */ /* 0x000fe400078e3cff */
[----:B0-----:R-:W-:-:S04]  /*6550*/  IADD3 R12, P2, PT, R6, R13, RZ ;  /* 0x0000000d060c7210 */ /* 0x001fc80007f5e0ff */
[----:B------:R-:W-:Y:S01]  /*6560*/  LEA R6, P0, R12, UR8, 0x3 ;  /* 0x000000080c067c11 */ /* 0x000fe2000f8018ff */
[----:B------:R-:W-:-:S05]  /*6570*/  IMAD.X R7, RZ, RZ, R7, P2 ;  /* 0x000000ffff077224 */ /* 0x000fca00010e0607 */
[----:B------:R-:W-:-:S05]  /*6580*/  LEA.HI.X R7, R12, UR9, R7, 0x3, P0 ;  /* 0x000000090c077c11 */ /* 0x000fca00080f1c07 */
[----:B------:R0:W-:Y:S01]  /*6590*/  STG.E.64 desc[UR6][R6.64+0x8400], R2 ;  /* 0x0084000206007986 */ /* 0x0001e2000c101b06 */
[----:B------:R-:W-:Y:S01]  /*65a0*/  NOP ;  /* 0x0000000000007918 */ /* 0x000fe20000000000 */
[----:B------:R-:W-:Y:S05]  /*65b0*/  BRA `(.L_x_66) ;  /* 0x0000001400707947 */ /* 0x000fea0003800000 */
.L_x_65:
[----:B0-----:R-:W-:Y:S01]  /*65c0*/  IMAD R3, R29, -0x1200, R6 ;  /* 0xffffee001d037824 */ /* 0x001fe200078e0206 */
[----:B------:R-:W-:Y:S01]  /*65d0*/  BSSY.RECONVERGENT B0, `(.L_x_67) ;  /* 0x0000023000007945 */ /* 0x000fe20003800200 */
[C---:B------:R-:W-:Y:S02]  /*65e0*/  VIADD R2, R13.reuse, 0x180 ;  /* 0x000001800d027836 */ /* 0x040fe40000000000 */
[C---:B------:R-:W-:Y:S01]  /*65f0*/  VIADD R4, R13.reuse, 0x300 ;  /* 0x000003000d047836 */ /* 0x040fe20000000000 */
[CC--:B------:R-:W-:Y:S01]  /*6600*/  ISETP.GE.AND P0, PT, R13.reuse, R3.reuse, PT ;  /* 0x000000030d00720c */ /* 0x0c0fe20003f06270 */
[C---:B------:R-:W-:Y:S01]  /*6610*/  VIADD R6, R13.reuse, 0x480 ;  /* 0x000004800d067836 */ /* 0x040fe20000000000 */
[-C--:B------:R-:W-:Y:S01]  /*6620*/  ISETP.GE.AND P6, PT, R2, R3.reuse, PT ;  /* 0x000000030200720c */ /* 0x080fe20003fc6270 */
[C---:B------:R-:W-:Y:S01]  /*6630*/  VIADD R2, R13.reuse, 0x600 ;  /* 0x000006000d027836 */ /* 0x040fe20000000000 */
[-C--:B------:R-:W-:Y:S01]  /*6640*/  ISETP.GE.AND P5, PT, R4, R3.reuse, PT ;  /* 0x000000030400720c */ /* 0x080fe20003fa6270 */
[----:B------:R-:W-:Y:S01]  /*6650*/  VIADD R8, R13, 0x780 ;  /* 0x000007800d087836 */ /* 0x000fe20000000000 */
[----:B------:R-:W-:-:S02]  /*6660*/  ISETP.GE.AND P2, PT, R6, R3, PT ;  /* 0x000000030600720c */ /* 0x000fc40003f46270 */
[----:B------:R-:W-:-:S05]  /*6670*/  ISETP.GE.AND P3, PT, R2, R3, PT ;  /* 0x000000030200720c */ /* 0x000fca0003f66270 */
[----:B------:R-:W-:Y:S08]  /*6680*/  @P0 BRA `(.L_x_68) ;  /* 0x00000000005c0947 */ /* 0x000ff00003800000 */
[----:B------:R-:W0:Y:S01]  /*6690*/  LDS.64 R4, [R20] ;  /* 0x0000000014047984 */ /* 0x000e220000000a00 */
[----:B------:R-:W1:Y:S01]  /*66a0*/  LDCU UR4, c[0x0][0x3c4] ;  /* 0x00007880ff0477ac */ /* 0x000e620008000800 */
[----:B------:R-:W-:Y:S01]  /*66b0*/  IMAD.MOV.U32 R11, RZ, RZ, -0x1 ;  /* 0xffffffffff0b7424 */ /* 0x000fe200078e00ff */
[----:B0-----:R-:W-:-:S04]  /*66c0*/  ISETP.NE.U32.AND P0, PT, R4, -0x1, PT ;  /* 0xffffffff0400780c */ /* 0x001fc80003f05070 */
[----:B------:R-:W-:-:S04]  /*66d0*/  ISETP.NE.AND.EX P0, PT, R5, 0x7fffffff, PT, P0 ;  /* 0x7fffffff0500780c */ /* 0x000fc80003f05300 */
[C---:B------:R-:W-:Y:S02]  /*66e0*/  SEL R7, R4.reuse, RZ, P0 ;  /* 0x000000ff04077207 */ /* 0x040fe40000000000 */
[----:B------:R-:W-:Y:S02]  /*66f0*/  SEL R2, R5, 0x80000000, P0 ;  /* 0x8000000005027807 */ /* 0x000fe40000000000 */
[----:B------:R-:W-:Y:S02]  /*6700*/  ISETP.GT.U32.AND P0, PT, R4, -0x1, PT ;  /* 0xffffffff0400780c */ /* 0x000fe40003f04070 */
[----:B-1----:R-:W-:Y:S01]  /*6710*/  SHF.R.U64 R7, R7, UR4, R2 ;  /* 0x0000000407077c19 */ /* 0x002fe20008001202 */
[----:B------:R-:W0:Y:S01]  /*6720*/  LDCU.64 UR4, c[0x0][0x3a0] ;  /* 0x00007400ff0477ac */ /* 0x000e220008000a00 */
[----:B------:R-:W-:Y:S02]  /*6730*/  ISETP.GT.AND.EX P0, PT, R5, -0x1, PT, P0 ;  /* 0xffffffff0500780c */ /* 0x000fe40003f04300 */
[----:B------:R-:W-:-:S02]  /*6740*/  LOP3.LUT R2, R7, R38, RZ, 0x30, !PT ;  /* 0x0000002607027212 */ /* 0x000fc400078e30ff */
[----:B------:R-:W-:-:S03]  /*6750*/  SEL R11, R11, 0x80000000, P0 ;  /* 0x800000000b0b7807 */ /* 0x000fc60000000000 */
[----:B------:R-:W-:Y:S01]  /*6760*/  IMAD R2, R2, 0x8, R41 ;  /* 0x0000000802027824 */ /* 0x000fe200078e0229 */
[----:B------:R-:W-:-:S04]  /*6770*/  LOP3.LUT R5, R11, R5, RZ, 0x3c, !PT ;  /* 0x000000050b057212 */ /* 0x000fc800078e3cff */
[----:B------:R-:W1:Y:S02]  /*6780*/  LDS.64 R6, [R2+0x9000] ;  /* 0x0090000002067984 */ /* 0x000e640000000a00 */
[----:B-1----:R-:W-:-:S05]  /*6790*/  IADD3 R9, P4, PT, R6, R13, RZ ;  /* 0x0000000d06097210 */ /* 0x002fca0007f9e0ff */
[----:B------:R-:W-:Y:S01]  /*67a0*/  IMAD.X R10, RZ, RZ, R7, P4 ;  /* 0x000000ffff0a7224 */ /* 0x000fe200020e0607 */
[----:B------:R-:W-:Y:S02]  /*67b0*/  SEL R7, RZ, 0xffffffff, !P0 ;  /* 0xffffffffff077807 */ /* 0x000fe40004000000 */
[----:B0-----:R-:W-:Y:S02]  /*67c0*/  LEA R6, P0, R9, UR4, 0x3 ;  /* 0x0000000409067c11 */ /* 0x001fe4000f8018ff */
[----:B------:R-:W-:Y:S02]  /*67d0*/  LOP3.LUT R4, R7, R4, RZ, 0x3c, !PT ;  /* 0x0000000407047212 */ /* 0x000fe400078e3cff */
[----:B------:R-:W-:-:S05]  /*67e0*/  LEA.HI.X R7, R9, UR5, R10, 0x3, P0 ;  /* 0x0000000509077c11 */ /* 0x000fca00080f1c0a */
[----:B------:R0:W-:Y:S04]  /*67f0*/  STG.E.64 desc[UR6][R6.64], R4 ;  /* 0x0000000406007986 */ /* 0x0001e8000c101b06 */
.L_x_68:
[----:B------:R-:W-:Y:S05]  /*6800*/  BSYNC.RECONVERGENT B0 ;  /* 0x0000000000007941 */ /* 0x000fea0003800200 */
.L_x_67:
[----:B------:R-:W-:Y:S01]  /*6810*/  NOP ;  /* 0x0000000000007918 */ /* 0x000fe20000000000 */
[----:B------:R-:W-:Y:S01]  /*6820*/  BSSY.RECONVERGENT B0, `(.L_x_69) ;  /* 0x000001b000007945 */ /* 0x000fe20003800200 */
[----:B------:R-:W-:Y:S01]  /*6830*/  ISETP.GE.AND P4, PT, R8, R3, PT ;  /* 0x000000030800720c */ /* 0x000fe20003f86270 */
[----:B------:R-:W-:Y:S02]  /*6840*/  VIADD R8, R13, 0x900 ;  /* 0x000009000d087836 */ /* 0x000fe40000000000 */
[----:B------:R-:W-:Y:S10]  /*6850*/  @P6 BRA `(.L_x_70) ;  /* 0x00000000005c6947 */ /* 0x000ff40003800000 */
[----:B0-----:R-:W0:Y:S01]  /*6860*/  LDS.64 R4, [R20+0xc00] ;  /* 0x000c000014047984 */ /* 0x001e220000000a00 */
        /* <DEDUP_REMOVED lines=22> */
.L_x_70:
[----:B------:R-:W-:Y:S05]  /*69d0*/  BSYNC.RECONVERGENT B0 ;  /* 0x0000000000007941 */ /* 0x000fea0003800200 */
.L_x_69:
[----:B------:R-:W-:Y:S01]  /*69e0*/  NOP ;  /* 0x0000000000007918 */ /* 0x000fe20000000000 */
[----:B------:R-:W-:Y:S01]  /*69f0*/  BSSY.RECONVERGENT B0, `(.L_x_71) ;  /* 0x000001b000007945 */ /* 0x000fe20003800200 */
[----:B------:R-:W-:Y:S01]  /*6a00*/  ISETP.GE.AND P6, PT, R8, R3, PT ;  /* 0x000000030800720c */ /* 0x000fe20003fc6270 */
[----:B------:R-:W-:Y:S02]  /*6a10*/  VIADD R8, R13, 0xa80 ;  /* 0x00000a800d087836 */ /* 0x000fe40000000000 */
[----:B------:R-:W-:Y:S10]  /*6a20*/  @P5 BRA `(.L_x_72) ;  /* 0x00000000005c5947 */ /* 0x000ff40003800000 */
[----:B01----:R-:W0:Y:S01]  /*6a30*/  LDS.64 R4, [R20+0x1800] ;  /* 0x0018000014047984 */ /* 0x003e220000000a00 */
        /* <DEDUP_REMOVED lines=22> */
.L_x_72:
[----:B------:R-:W-:Y:S05]  /*6ba0*/  BSYNC.RECONVERGENT B0 ;  /* 0x0000000000007941 */ /* 0x000fea0003800200 */
.L_x_71:
[----:B------:R-:W-:Y:S01]  /*6bb0*/  NOP ;  /* 0x0000000000007918 */ /* 0x000fe20000000000 */
[----:B------:R-:W-:Y:S01]  /*6bc0*/  BSSY.RECONVERGENT B0, `(.L_x_73) ;  /* 0x000001b000007945 */ /* 0x000fe20003800200 */
[----:B------:R-:W-:Y:S02]  /*6bd0*/  ISETP.GE.AND P5, PT, R8, R3, PT ;  /* 0x000000030800720c */ /* 0x000fe40003fa6270 */
[----:B------:R-:W-:Y:S01]  /*6be0*/  LOP3.LUT R8, R13, 0xc00, RZ, 0xfc, !PT ;  /* 0x00000c000d087812 */ /* 0x000fe200078efcff */
[----:B------:R-:W-:Y:S10]  /*6bf0*/  @P2 BRA `(.L_x_74) ;  /* 0x00000000005c2947 */ /* 0x000ff40003800000 */
[----:B012---:R-:W0:Y:S01]  /*6c00*/  LDS.64 R4, [R20+0x2400] ;  /* 0x0024000014047984 */ /* 0x007e220000000a00 */
        /* <DEDUP_REMOVED lines=22> */
.L_x_74:
[----:B------:R-:W-:Y:S05]  /*6d70*/  BSYNC.RECONVERGENT B0 ;  /* 0x0000000000007941 */ /* 0x000fea0003800200 */
.L_x_73:
[----:B------:R-:W-:Y:S01]  /*6d80*/  NOP ;  /* 0x0000000000007918 */ /* 0x000fe20000000000 */
[----:B------:R-:W-:Y:S01]  /*6d90*/  BSSY.RECONVERGENT B0, `(.L_x_75) ;  /* 0x000001b000007945 */ /* 0x000fe20003800200 */
[----:B------:R-:W-:Y:S01]  /*6da0*/  ISETP.GE.AND P2, PT, R8, R3, PT ;  /* 0x000000030800720c */ /* 0x000fe20003f46270 */
[----:B------:R-:W-:Y:S02]  /*6db0*/  VIADD R8, R13, 0xd80 ;  /* 0x00000d800d087836 */ /* 0x000fe40000000000 */
[----:B------:R-:W-:Y:S10]  /*6dc0*/  @P3 BRA `(.L_x_76) ;  /* 0x00000000005c3947 */ /* 0x000ff40003800000 */
[----:B0123--:R-:W0:Y:S01]  /*6dd0*/  LDS.64 R4, [R20+0x3000] ;  /* 0x0030000014047984 */ /* 0x00fe220000000a00 */
        /* <DEDUP_REMOVED lines=22> */
.L_x_76:
[----:B------:R-:W-:Y:S05]  /*6f40*/  BSYNC.RECONVERGENT B0 ;  /* 0x0000000000007941 */ /* 0x000fea0003800200 */
.L_x_75:
[----:B------:R-:W-:Y:S01]  /*6f50*/  NOP ;  /* 0x0000000000007918 */ /* 0x000fe20000000000 */
[----:B------:R-:W-:Y:S01]  /*6f60*/  BSSY.RECONVERGENT B0, `(.L_x_77) ;  /* 0x000001b000007945 */ /* 0x000fe20003800200 */
[----:B------:R-:W-:Y:S01]  /*6f70*/  ISETP.GE.AND P3, PT, R8, R3, PT ;  /* 0x000000030800720c */ /* 0x000fe20003f66270 */
[----:B------:R-:W-:Y:S02]  /*6f80*/  VIADD R8, R13, 0xf00 ;  /* 0x00000f000d087836 */ /* 0x000fe40000000000 */
[----:B------:R-:W-:Y:S10]  /*6f90*/  @P4 BRA `(.L_x_78) ;  /* 0x00000000005c4947 */ /* 0x000ff40003800000 */
[----:B01234-:R-:W0:Y:S01]  /*6fa0*/  LDS.64 R4, [R20+0x3c00] ;  /* 0x003c000014047984 */ /* 0x01fe220000000a00 */
        /* <DEDUP_REMOVED lines=22> */
.L_x_78:
[----:B------:R-:W-:Y:S05]  /*7110*/  BSYNC.RECONVERGENT B0 ;  /* 0x0000000000007941 */ /* 0x000fea0003800200 */
.L_x_77:
        /* <DEDUP_REMOVED lines=28> */
.L_x_80:
[----:B------:R-:W-:Y:S05]  /*72e0*/  BSYNC.RECONVERGENT B0 ;  /* 0x0000000000007941 */ /* 0x000fea0003800200 */
.L_x_79:
[----:B------:R-:W-:Y:S01]  /*72f0*/  NOP ;  /* 0x0000000000007918 */ /* 0x000fe20000000000 */
[----:B------:R-:W-:Y:S01]  /*7300*/  BSSY.RECONVERGENT B0, `(.L_x_81) ;  /* 0x000001a000007945 */ /* 0x000fe20003800200 */
[----:B------:R-:W-:-:S03]  /*7310*/  ISETP.GE.AND P6, PT, R8, R3, PT ;  /* 0x000000030800720c */ /* 0x000fc60003fc6270 */
[----:B------:R-:W-:Y:S10]  /*7320*/  @P5 BRA `(.L_x_82) ;  /* 0x00000000005c5947 */ /* 0x000ff40003800000 */
[----:B------:R-:W5:Y:S01]  /*7330*/  LDS.64 R2, [R20+0x5400] ;  /* 0x0054000014027984 */ /* 0x000f620000000a00 */
[----:B------:R-:W0:Y:S01]  /*7340*/  LDCU UR4, c[0x0][0x3c4] ;  /* 0x00007880ff0477ac */ /* 0x000e220008000800 */
[----:B------:R-:W-:Y:S01]  /*7350*/  IMAD.MOV.U32 R9, RZ, RZ, -0x1 ;  /* 0xffffffffff097424 */ /* 0x000fe200078e00ff */
[----:B-----5:R-:W-:-:S04]  /*7360*/  ISETP.NE.U32.AND P0, PT, R2, -0x1, PT ;  /* 0xffffffff0200780c */ /* 0x020fc80003f05070 */
[----:B------:R-:W-:-:S04]  /*7370*/  ISETP.NE.AND.EX P0, PT, R3, 0x7fffffff, PT, P0 ;  /* 0x7fffffff0300780c */ /* 0x000fc80003f05300 */
[C---:B01234-:R-:W-:Y:S02]  /*7380*/  SEL R5, R2.reuse, RZ, P0 ;  /* 0x000000ff02057207 */ /* 0x05ffe40000000000 */
[----:B------:R-:W-:Y:S02]  /*7390*/  SEL R4, R3, 0x80000000, P0 ;  /* 0x8000000003047807 */ /* 0x000fe40000000000 */
[----:B------:R-:W-:Y:S02]  /*73a0*/  ISETP.GT.U32.AND P0, PT, R2, -0x1, PT ;  /* 0xffffffff0200780c */ /* 0x000fe40003f04070 */
[----:B------:R-:W-:Y:S01]  /*73b0*/  SHF.R.U64 R5, R5, UR4, R4 ;  /* 0x0000000405057c19 */ /* 0x000fe20008001204 */
        /* <DEDUP_REMOVED lines=14> */
.L_x_82:
[----:B------:R-:W-:Y:S05]  /*74a0*/  BSYNC.RECONVERGENT B0 ;  /* 0x0000000000007941 */ /* 0x000fea0003800200 */
.L_x_81:
[----:B------:R-:W-:Y:S01]  /*74b0*/  NOP ;  /* 0x0000000000007918 */ /* 0x000fe20000000000 */
[----:B------:R-:W-:Y:S04]  /*74c0*/  BSSY.RECONVERGENT B0, `(.L_x_83) ;  /* 0x0000019000007945 */ /* 0x000fe80003800200 */
[----:B------:R-:W-:Y:S05]  /*74d0*/  @P2 BRA `(.L_x_84) ;  /* 0x00000000005c2947 */ /* 0x000fea0003800000 */
[----:B0-----:R-:W0:Y:S01]  /*74e0*/  LDS.64 R2, [R20+0x6000] ;  /* 0x0060000014027984 */ /* 0x001e220000000a00 */
[----:B------:R-:W5:Y:S01]  /*74f0*/  LDCU UR4, c[0x0][0x3c4] ;  /* 0x00007880ff0477ac */ /* 0x000f620008000800 */
[----:B------:R-:W-:Y:S01]  /*7500*/  IMAD.MOV.U32 R9, RZ, RZ, -0x1 ;  /* 0xffffffffff097424 */ /* 0x000fe200078e00ff */
[----:B0-----:R-:W-:-:S04]  /*7510*/  ISETP.NE.U32.AND P0, PT, R2, -0x1, PT ;  /* 0xffffffff0200780c */ /* 0x001fc80003f05070 */
[----:B------:R-:W-:-:S04]  /*7520*/  ISETP.NE.AND.EX P0, PT, R3, 0x7fffffff, PT, P0 ;  /* 0x7fffffff0300780c */ /* 0x000fc80003f05300 */
[C---:B-1234-:R-:W-:Y:S02]  /*7530*/  SEL R5, R2.reuse, RZ, P0 ;  /* 0x000000ff02057207 */ /* 0x05efe40000000000 */
[----:B------:R-:W-:Y:S02]  /*7540*/  SEL R4, R3, 0x80000000, P0 ;  /* 0x8000000003047807 */ /* 0x000fe40000000000 */
[----:B------:R-:W-:Y:S02]  /*7550*/  ISETP.GT.U32.AND P0, PT, R2, -0x1, PT ;  /* 0xffffffff0200780c */ /* 0x000fe40003f04070 */
[----:B-----5:R-:W-:Y:S01]  /*7560*/  SHF.R.U64 R5, R5, UR4, R4 ;  /* 0x0000000405057c19 */ /* 0x020fe20008001204 */
        /* <DEDUP_REMOVED lines=14> */
.L_x_84:
[----:B------:R-:W-:Y:S05]  /*7650*/  BSYNC.RECONVERGENT B0 ;  /* 0x0000000000007941 */ /* 0x000fea0003800200 */
.L_x_83:
        /* <DEDUP_REMOVED lines=26> */
.L_x_86:
[----:B------:R-:W-:Y:S05]  /*7800*/  BSYNC.RECONVERGENT B0 ;  /* 0x0000000000007941 */ /* 0x000fea0003800200 */
.L_x_85:
        /* <DEDUP_REMOVED lines=26> */
.L_x_88:
[----:B------:R-:W-:Y:S05]  /*79b0*/  BSYNC.RECONVERGENT B0 ;  /* 0x0000000000007941 */ /* 0x000fea0003800200 */
.L_x_87:
        /* <DEDUP_REMOVED lines=15> */
[----:B------:R-:W-:Y:S02]  /*7ab0*/  SEL R7, RZ, 0xffffffff, !P0 ;  /* 0xffffffffff077807 */ /* 0x000fe40004000000 */
[----:B------:R-:W-:Y:S01]  /*7ac0*/  SEL R9, R9, 0x80000000, P0 ;  /* 0x8000000009097807 */ /* 0x000fe20000000000 */
[----:B------:R-:W-:Y:S01]  /*7ad0*/  IMAD R41, R4, 0x8, R41 ;  /* 0x0000000804297824 */ /* 0x000fe200078e0229 */
[----:B------:R-:W-:Y:S02]  /*7ae0*/  LOP3.LUT R2, R7, R2, RZ, 0x3c, !PT ;  /* 0x0000000207027212 */ /* 0x000fe400078e3cff */
[----:B------:R-:W-:Y:S02]  /*7af0*/  LOP3.LUT R3, R9, R3, RZ, 0x3c, !PT ;  /* 0x0000000309037212 */ /* 0x000fe400078e3cff */
[----:B------:R-:W1:Y:S02]  /*7b00*/  LDS.64 R4, [R41+0x9000] ;  /* 0x0090000029047984 */ /* 0x000e640000000a00 */
[----:B-1----:R-:W-:-:S04]  /*7b10*/  IADD3 R12, P2, PT, R4, R13, RZ ;  /* 0x0000000d040c7210 */ /* 0x002fc80007f5e0ff */
[----:B0-----:R-:W-:Y:S01]  /*7b20*/  LEA R4, P0, R12, UR4, 0x3 ;  /* 0x000000040c047c11 */ /* 0x001fe2000f8018ff */
[----:B------:R-:W-:-:S05]  /*7b30*/  IMAD.X R5, RZ, RZ, R5, P2 ;  /* 0x000000ffff057224 */ /* 0x000fca00010e0605 */
[----:B------:R-:W-:-:S05]  /*7b40*/  LEA.HI.X R5, R12, UR5, R5, 0x3, P0 ;  /* 0x000000050c057c11 */ /* 0x000fca00080f1c05 */
[----:B------:R0:W-:Y:S02]  /*7b50*/  STG.E.64 desc[UR6][R4.64+0x8400], R2 ;  /* 0x0084000204007986 */ /* 0x0001e4000c101b06 */
.L_x_90:
[----:B------:R-:W-:Y:S05]  /*7b60*/  BSYNC.RECONVERGENT B0 ;  /* 0x0000000000007941 */ /* 0x000fea0003800200 */
.L_x_89:
[----:B------:R-:W-:Y:S01]  /*7b70*/  NOP ;  /* 0x0000000000007918 */ /* 0x000fe20000000000 */
.L_x_66:
[----:B------:R-:W1:Y:S01]  /*7b80*/  LDS.64 R58, [R20] ;  /* 0x00000000143a7984 */ /* 0x000e620000000a00 */
[----:B------:R-:W1:Y:S01]  /*7b90*/  LDCU UR4, c[0x0][0x3c4] ;  /* 0x00007880ff0477ac */ /* 0x000e620008000800 */
[----:B------:R-:W1:Y:S02]  /*7ba0*/  LDC R54, c[0x0][0x3c0] ;  /* 0x0000f000ff367b82 */ /* 0x000e640000000800 */
[----:B------:R-:W1:Y:S04]  /*7bb0*/  LDS.64 R66, [R20+0xc00] ;  /* 0x000c000014427984 */ /* 0x000e680000000a00 */
[----:B------:R-:W1:Y:S04]  /*7bc0*/  LDS.64 R64, [R20+0x1800] ;  /* 0x0018000014407984 */ /* 0x000e680000000a00 */
[----:B------:R-:W1:Y:S04]  /*7bd0*/  LDS.64 R68, [R20+0x2400] ;  /* 0x0024000014447984 */ /* 0x000e680000000a00 */
[----:B------:R-:W1:Y:S04]  /*7be0*/  LDS.64 R40, [R20+0x3000] ;  /* 0x0030000014287984 */ /* 0x000e680000000a00 */
[----:B------:R-:W1:Y:S04]  /*7bf0*/  LDS.64 R60, [R20+0x3c00] ;  /* 0x003c0000143c7984 */ /* 0x000e680000000a00 */
[----:B------:R-:W-:Y:S04]  /*7c00*/  LDS.64 R62, [R20+0x4800] ;  /* 0x00480000143e7984 */ /* 0x000fe80000000a00 */
[----:B------:R-:W-:Y:S04]  /*7c10*/  LDS.64 R70, [R20+0x8400] ;  /* 0x0084000014467984 */ /* 0x000fe80000000a00 */
[----:B0-----:R0:W5:Y:S04]  /*7c20*/  @!P1 LDG.E.64 R2, desc[UR6][R18.64] ;  /* 0x0000000612029981 */ /* 0x001168000c1e1b00 */
[----:B-1234-:R0:W5:Y:S01]  /*7c30*/  @!P1 LDG.E.64 R4, desc[UR6][R18.64+0x100] ;  /* 0x0001000612049981 */ /* 0x01e162000c1e1b00 */
[----:B------:R-:W-:-:S03]  /*7c40*/  ISETP.NE.U32.AND P0, PT, R58, -0x1, PT ;  /* 0xffffffff3a00780c */ /* 0x000fc60003f05070 */
[----:B------:R0:W5:Y:S01]  /*7c50*/  @!P1 LDG.E.64 R6, desc[UR6][R18.64+0x200] ;  /* 0x0002000612069981 */ /* 0x000162000c1e1b00 */
[----:B------:R-:W-:-:S03]  /*7c60*/  ISETP.NE.AND.EX P0, PT, R59, 0x7fffffff, PT, P0 ;  /* 0x7fffffff3b00780c */ /* 0x000fc60003f05300 */
[----:B------:R0:W5:Y:S01]  /*7c70*/  @!P1 LDG.E.64 R8, desc[UR6][R18.64+0x300] ;  /* 0x0003000612089981 */ /* 0x000162000c1e1b00 */
[----:B------:R-:W-:-:S03]  /*7c80*/  SEL R39, R58, RZ, P0 ;  /* 0x000000ff3a277207 */ /* 0x000fc60000000000 */
[----:B------:R0:W5:Y:S01]  /*7c90*/  @!P1 LDG.E.64 R10, desc[UR6][R18.64+0x400] ;  /* 0x00040006120a9981 */ /* 0x000162000c1e1b00 */
[----:B------:R-:W-:Y:S02]  /*7ca0*/  SEL R26, R59, 0x80000000, P0 ;  /* 0x800000003b1a7807 */ /* 0x000fe40000000000 */
[----:B------:R-:W-:Y:S01]  /*7cb0*/  ISETP.NE.U32.AND P0, PT, R66, -0x1, PT ;  /* 0xffffffff4200780c */ /* 0x000fe20003f05070 */
[----:B------:R-:W1:Y:S01]  /*7cc0*/  LDS.64 R58, [R20+0x5400] ;  /* 0x00540000143a7984 */ /* 0x000e620000000a00 */
[----:B------:R-:W-:Y:S02]  /*7cd0*/  ISETP.NE.U32.AND P2, PT, R64, -0x1, PT ;  /* 0xffffffff4000780c */ /* 0x000fe40003f45070 */
[----:B------:R-:W-:Y:S01]  /*7ce0*/  ISETP.NE.AND.EX P0, PT, R67, 0x7fffffff, PT, P0 ;  /* 0x7fffffff4300780c */ /* 0x000fe20003f05300 */
[----:B------:R0:W5:Y:S01]  /*7cf0*/  @!P1 LDG.E.64 R12, desc[UR6][R18.64+0x500] ;  /* 0x00050006120c9981 */ /* 0x000162000c1e1b00 */
[----:B------:R-:W-:Y:S02]  /*7d00*/  ISETP.NE.AND.EX P2, PT, R65, 0x7fffffff, PT, P2 ;  /* 0x7fffffff4100780c */ /* 0x000fe40003f45320 */
[----:B------:R-:W-:Y:S01]  /*7d10*/  SEL R75, R66, RZ, P0 ;  /* 0x000000ff424b7207 */ /* 0x000fe20000000000 */
[----:B------:R0:W5:Y:S01]  /*7d20*/  @!P1 LDG.E.64 R14, desc[UR6][R18.64+0x600] ;  /* 0x00060006120e9981 */ /* 0x000162000c1e1b00 */
[----:B------:R-:W-:-:S02]  /*7d30*/  SEL R66, R67, 0x80000000, P0 ;  /* 0x8000000043427807 */ /* 0x000fc40000000000 */
[----:B------:R-:W-:Y:S01]  /*7d40*/  ISETP.NE.U32.AND P0, PT, R68, -0x1, PT ;  /* 0xffffffff4400780c */ /* 0x000fe20003f05070 */
[----:B------:R0:W5:Y:S01]  /*7d50*/  @!P1 LDG.E.64 R16, desc[UR6][R18.64+0x700] ;  /* 0x0007000612109981 */ /* 0x000162000c1e1b00 */
[----:B------:R-:W-:Y:S02]  /*7d60*/  SHF.R.U64 R39, R39, UR4, R26 ;  /* 0x0000000427277c19 */ /* 0x000fe4000800121a */
[----:B------:R-:W-:Y:S01]  /*7d70*/  SEL R73, R64, RZ, P2 ;  /* 0x000000ff40497207 */ /* 0x000fe20001000000 */
[----:B------:R0:W5:Y:S01]  /*7d80*/  @!P1 LDG.E.64 R22, desc[UR6][R18.64+0x900] ;  /* 0x0009000612169981 */ /* 0x000162000c1e1b00 */
[----:B------:R-:W-:Y:S02]  /*7d90*/  SEL R26, R65, 0x80000000, P2 ;  /* 0x80000000411a7807 */ /* 0x000fe40001000000 */
[----:B------:R-:W-:Y:S01]  /*7da0*/  ISETP.NE.AND.EX P0, PT, R69, 0x7fffffff, PT, P0 ;  /* 0x7fffffff4500780c */ /* 0x000fe20003f05300 */
[----:B------:R-:W2:Y:S01]  /*7db0*/  LDS.64 R64, [R20+0x6000] ;  /* 0x0060000014407984 */ /* 0x000ea20000000a00 */
[----:B------:R-:W-:-:S02]  /*7dc0*/  SHF.R.U64 R73, R73, UR4, R26 ;  /* 0x0000000449497c19 */ /* 0x000fc4000800121a */
[----:B------:R-:W-:Y:S01]  /*7dd0*/  SHF.R.U64 R75, R75, UR4, R66 ;  /* 0x000000044b4b7c19 */ /* 0x000fe20008001242 */
[----:B------:R0:W5:Y:S01]  /*7de0*/  @!P1 LDG.E.64 R24, desc[UR6][R18.64+0xa00] ;  /* 0x000a000612189981 */ /* 0x000162000c1e1b00 */
[----:B------:R-:W-:Y:S02]  /*7df0*/  SEL R77, R68, RZ, P0 ;  /* 0x000000ff444d7207 */ /* 0x000fe40000000000 */
[----:B------:R-:W-:Y:S01]  /*7e00*/  SEL R26, R69, 0x80000000, P0 ;  /* 0x80000000451a7807 */ /* 0x000fe20000000000 */
[----:B------:R-:W3:Y:S01]  /*7e10*/  LDS.64 R66, [R20+0x6c00] ;  /* 0x006c000014427984 */ /* 0x000ee20000000a00 */
[----:B------:R-:W-:Y:S02]  /*7e20*/  ISETP.NE.U32.AND P0, PT, R40, -0x1, PT ;  /* 0xffffffff2800780c */ /* 0x000fe40003f05070 */
[----:B------:R-:W-:Y:S01]  /*7e30*/  ISETP.NE.U32.AND P2, PT, R60, -0x1, PT ;  /* 0xffffffff3c00780c */ /* 0x000fe20003f45070 */
[----:B------:R4:W0:Y:S01]  /*7e40*/  LDS.64 R68, [R20+0x7800] ;  /* 0x0078000014447984 */ /* 0x0008220000000a00 */
[----:B------:R-:W-:-:S02]  /*7e50*/  ISETP.NE.AND.EX P0, PT, R41, 0x7fffffff, PT, P0 ;  /* 0x7fffffff2900780c */ /* 0x000fc40003f05300 */
[----:B------:R-:W-:Y:S01]  /*7e60*/  SHF.R.U64 R77, R77, UR4, R26 ;  /* 0x000000044d4d7c19 */ /* 0x000fe2000800121a */
[----:B------:R0:W5:Y:S01]  /*7e70*/  @!P1 LDG.E.64 R36, desc[UR6][R18.64+0xb00] ;  /* 0x000b000612249981 */ /* 0x000162000c1e1b00 */
[----:B------:R-:W-:Y:S02]  /*7e80*/  SEL R40, R40, RZ, P0 ;  /* 0x000000ff28287207 */ /* 0x000fe40000000000 */
[----:B------:R-:W-:Y:S01]  /*7e90*/  SEL R41, R41, 0x80000000, P0 ;  /* 0x8000000029297807 */ /* 0x000fe20000000000 */
[----:B----4-:R4:W5:Y:S01]  /*7ea0*/  @!P1 LDG.E.64 R20, desc[UR6][R18.64+0x800] ;  /* 0x0008000612149981 */ /* 0x010962000c1e1b00 */
[----:B------:R-:W-:Y:S02]  /*7eb0*/  ISETP.NE.AND.EX P0, PT, R61, 0x7fffffff, PT, P2 ;  /* 0x7fffffff3d00780c */ /* 0x000fe40003f05320 */
[----:B-1----:R-:W-:Y:S02]  /*7ec0*/  ISETP.NE.U32.AND P2, PT, R58, -0x1, PT ;  /* 0xffffffff3a00780c */ /* 0x002fe40003f45070 */
[----:B------:R-:W-:-:S02]  /*7ed0*/  SEL R26, R60, RZ, P0 ;  /* 0x000000ff3c1a7207 */ /* 0x000fc40000000000 */
[----:B------:R-:W-:Y:S02]  /*7ee0*/  SEL R61, R61, 0x80000000, P0 ;  /* 0x800000003d3d7807 */ /* 0x000fe40000000000 */
[----:B------:R-:W-:Y:S02]  /*7ef0*/  ISETP.NE.U32.AND P0, PT, R62, -0x1, PT ;  /* 0xffffffff3e00780c */ /* 0x000fe40003f05070 */
[----:B------:R-:W-:Y:S02]  /*7f00*/  ISETP.NE.AND.EX P2, PT, R59, 0x7fffffff, PT, P2 ;  /* 0x7fffffff3b00780c */ /* 0x000fe40003f45320 */
[----:B------:R-:W-:Y:S02]  /*7f10*/  ISETP.NE.AND.EX P0, PT, R63, 0x7fffffff, PT, P0 ;  /* 0x7fffffff3f00780c */ /* 0x000fe40003f05300 */
[----:B------:R-:W-:Y:S02]  /*7f20*/  SHF.R.U64 R40, R40, UR4, R41 ;  /* 0x0000000428287c19 */ /* 0x000fe40008001229 */
[----:B------:R-:W-:-:S02]  /*7f30*/  SEL R34, R62, RZ, P0 ;  /* 0x000000ff3e227207 */ /* 0x000fc40000000000 */
[----:B------:R-:W-:Y:S02]  /*7f40*/  SEL R63, R63, 0x80000000, P0 ;  /* 0x800000003f3f7807 */ /* 0x000fe40000000000 */
[----:B--2---:R-:W-:Y:S02]  /*7f50*/  ISETP.NE.U32.AND P0, PT, R64, -0x1, PT ;  /* 0xffffffff4000780c */ /* 0x004fe40003f05070 */
[----:B------:R-:W-:Y:S02]  /*7f60*/  SEL R32, R58, RZ, P2 ;  /* 0x000000ff3a207207 */ /* 0x000fe40001000000 */
[----:B------:R-:W-:Y:S02]  /*7f70*/  SEL R41, R59, 0x80000000, P2 ;  /* 0x800000003b297807 */ /* 0x000fe40001000000 */
[----:B------:R-:W-:Y:S02]  /*7f80*/  ISETP.NE.AND.EX P0, PT, R65, 0x7fffffff, PT, P0 ;  /* 0x7fffffff4100780c */ /* 0x000fe40003f05300 */
[----:B---3--:R-:W-:-:S02]  /*7f90*/  ISETP.NE.U32.AND P2, PT, R66, -0x1, PT ;  /* 0xffffffff4200780c */ /* 0x008fc40003f45070 */
[----:B------:R-:W-:Y:S02]  /*7fa0*/  ISETP.NE.U32.AND P4, PT, R70, -0x1, PT ;  /* 0xffffffff4600780c */ /* 0x000fe40003f85070 */
[----:B0-----:R-:W-:Y:S02]  /*7fb0*/  ISETP.NE.U32.AND P3, PT, R68, -0x1, PT ;  /* 0xffffffff4400780c */ /* 0x001fe40003f65070 */
[----:B------:R-:W-:Y:S02]  /*7fc0*/  SHF.R.U64 R59, R26, UR4, R61 ;  /* 0x000000041a3b7c19 */ /* 0x000fe4000800123d */
[----:B------:R-:W-:Y:S02]  /*7fd0*/  SHF.R.U64 R32, R32, UR4, R41 ;  /* 0x0000000420207c19 */ /* 0x000fe40008001229 */
[----:B------:R-:W-:Y:S02]  /*7fe0*/  SEL R26, R64, RZ, P0 ;  /* 0x000000ff401a7207 */ /* 0x000fe40000000000 */
[----:B------:R-:W-:-:S02]  /*7ff0*/  SEL R41, R65, 0x80000000, P0 ;  /* 0x8000000041297807 */ /* 0x000fc40000000000 */
[----:B------:R-:W-:Y:S02]  /*8000*/  ISETP.NE.AND.EX P2, PT, R67, 0x7fffffff, PT, P2 ;  /* 0x7fffffff4300780c */ /* 0x000fe40003f45320 */
[----:B------:R-:W-:Y:S02]  /*8010*/  ISETP.NE.AND.EX P0, PT, R69, 0x7fffffff, PT, P3 ;  /* 0x7fffffff4500780c */ /* 0x000fe40003f05330 */
[----:B------:R-:W-:Y:S02]  /*8020*/  ISETP.NE.AND.EX P3, PT, R71, 0x7fffffff, PT, P4 ;  /* 0x7fffffff4700780c */ /* 0x000fe40003f65340 */
[----:B------:R-:W-:Y:S02]  /*8030*/  SHF.R.U64 R34, R34, UR4, R63 ;  /* 0x0000000422227c19 */ /* 0x000fe4000800123f */
[----:B------:R-:W-:Y:S02]  /*8040*/  SEL R65, R66, RZ, P2 ;  /* 0x000000ff42417207 */ /* 0x000fe40001000000 */
[----:B------:R-:W-:-:S02]  /*8050*/  SEL R63, R68, RZ, P0 ;  /* 0x000000ff443f7207 */ /* 0x000fc40000000000 */
[----:B------:R-:W-:Y:S02]  /*8060*/  SEL R66, R67, 0x80000000, P2 ;  /* 0x8000000043427807 */ /* 0x000fe40001000000 */
[----:B------:R-:W-:Y:S02]  /*8070*/  SEL R68, R69, 0x80000000, P0 ;  /* 0x8000000045447807 */ /* 0x000fe40000000000 */
[----:B------:R-:W-:Y:S02]  /*8080*/  SEL R61, R70, RZ, P3 ;  /* 0x000000ff463d7207 */ /* 0x000fe40001800000 */
[----:B------:R-:W-:Y:S02]  /*8090*/  SEL R70, R71, 0x80000000, P3 ;  /* 0x8000000047467807 */ /* 0x000fe40001800000 */
[----:B------:R-:W-:Y:S02]  /*80a0*/  SHF.R.U64 R67, R26, UR4, R41 ;  /* 0x000000041a437c19 */ /* 0x000fe40008001229 */
[----:B------:R-:W-:-:S02]  /*80b0*/  SHF.R.U64 R65, R65, UR4, R66 ;  /* 0x0000000441417c19 */ /* 0x000fc40008001242 */
[----:B------:R-:W-:Y:S02]  /*80c0*/  SHF.R.U64 R63, R63, UR4, R68 ;  /* 0x000000043f3f7c19 */ /* 0x000fe40008001244 */
[----:B------:R-:W-:Y:S02]  /*80d0*/  SHF.R.U64 R61, R61, UR4, R70 ;  /* 0x000000043d3d7c19 */ /* 0x000fe40008001246 */
[-C--:B------:R-:W-:Y:S02]  /*80e0*/  LOP3.LUT R46, R39, R38.reuse, RZ, 0x30, !PT ;  /* 0x00000026272e7212 */ /* 0x080fe400078e30ff */
[-C--:B------:R-:W-:Y:S02]  /*80f0*/  LOP3.LUT R44, R75, R38.reuse, RZ, 0x30, !PT ;  /* 0x000000264b2c7212 */ /* 0x080fe400078e30ff */
[-C--:B------:R-:W-:Y:S02]  /*8100*/  LOP3.LUT R42, R73, R38.reuse, RZ, 0x30, !PT ;  /* 0x00000026492a7212 */ /* 0x080fe400078e30ff */
[----:B------:R-:W-:-:S02]  /*8110*/  LOP3.LUT R41, R77, R38, RZ, 0x30, !PT ;  /* 0x000000264d297212 */ /* 0x000fc400078e30ff */
[-C--:B------:R-:W-:Y:S02]  /*8120*/  LOP3.LUT R40, R40, R38.reuse, RZ, 0x30, !PT ;  /* 0x0000002628287212 */ /* 0x080fe400078e30ff */
[-C--:B------:R-:W-:Y:S02]  /*8130*/  LOP3.LUT R39, R59, R38.reuse, RZ, 0x30, !PT ;  /* 0x000000263b277212 */ /* 0x080fe400078e30ff */
[-C--:B------:R-:W-:Y:S02]  /*8140*/  LOP3.LUT R34, R34, R38.reuse, RZ, 0x30, !PT ;  /* 0x0000002622227212 */ /* 0x080fe400078e30ff */
[-C--:B------:R-:W-:Y:S02]  /*8150*/  LOP3.LUT R32, R32, R38.reuse, RZ, 0x30, !PT ;  /* 0x0000002620207212 */ /* 0x080fe400078e30ff */
[-C--:B------:R-:W-:Y:S02]  /*8160*/  LOP3.LUT R30, R67, R38.reuse, RZ, 0x30, !PT ;  /* 0x00000026431e7212 */ /* 0x080fe400078e30ff */
[----:B------:R-:W-:-:S02]  /*8170*/  LOP3.LUT R28, R65, R38, RZ, 0x30, !PT ;  /* 0x00000026411c7212 */ /* 0x000fc400078e30ff */
[-C--:B------:R-:W-:Y:S02]  /*8180*/  LOP3.LUT R26, R63, R38.reuse, RZ, 0x30, !PT ;  /* 0x000000263f1a7212 */ /* 0x080fe400078e30ff */
[----:B------:R-:W-:Y:S01]  /*8190*/  LOP3.LUT R38, R61, R38, RZ, 0x30, !PT ;  /* 0x000000263d267212 */ /* 0x000fe200078e30ff */
[----:B----4-:R-:W-:Y:S06]  /*81a0*/  @!P1 BRA `(.L_x_91) ;  /* 0x0000000000909947 */ /* 0x010fec0003800000 */
[----:B------:R-:W-:Y:S02]  /*81b0*/  IMAD R59, R29, -0x1200, R54 ;  /* 0xffffee001d3b7824 */ /* 0x000fe400078e0236 */
[C---:B------:R-:W-:Y:S02]  /*81c0*/  VIADD R48, R0.reuse, 0x20 ;  /* 0x0000002000307836 */ /* 0x040fe40000000000 */
[C---:B------:R-:W-:Y:S01]  /*81d0*/  VIADD R50, R0.reuse, 0x40 ;  /* 0x0000004000327836 */ /* 0x040fe20000000000 */
[CC--:B------:R-:W-:Y:S01]  /*81e0*/  ISETP.GE.AND P4, PT, R0.reuse, R59.reuse, PT ;  /* 0x0000003b0000720c */ /* 0x0c0fe20003f86270 */
[----:B------:R-:W-:Y:S01]  /*81f0*/  VIADD R52, R0, 0x80 ;  /* 0x0000008000347836 */ /* 0x000fe20000000000 */
        /* <DEDUP_REMOVED lines=9> */
[----:B-----5:R0:W5:Y:S01]  /*8290*/  @!P4 LDG.E.64 R2, desc[UR6][R18.64] ;  /* 0x000000061202c981 */ /* 0x020162000c1e1b00 */
[-C--:B------:R-:W-:Y:S01]  /*82a0*/  ISETP.GE.AND P4, PT, R48, R59.reuse, PT ;  /* 0x0000003b3000720c */ /* 0x080fe20003f86270 */
[----:B------:R-:W-:Y:S02]  /*82b0*/  VIADD R48, R0, 0x100 ;  /* 0x0000010000307836 */ /* 0x000fe40000000000 */
[----:B------:R0:W5:Y:S01]  /*82c0*/  @!P5 LDG.E.64 R4, desc[UR6][R18.64+0x100] ;  /* 0x000100061204d981 */ /* 0x000162000c1e1b00 */
[----:B------:R-:W-:Y:S01]  /*82d0*/  ISETP.GE.AND P5, PT, R50, R59, PT ;  /* 0x0000003b3200720c */ /* 0x000fe20003fa6270 */
[----:B------:R-:W-:-:S02]  /*82e0*/  VIADD R50, R0, 0x120 ;  /* 0x0000012000327836 */ /* 0x000fc40000000000 */
[----:B------:R0:W5:Y:S01]  /*82f0*/  @!P6 LDG.E.64 R6, desc[UR6][R18.64+0x200] ;  /* 0x000200061206e981 */ /* 0x000162000c1e1b00 */
[-C--:B------:R-:W-:Y:S01]  /*8300*/  ISETP.GE.AND P6, PT, R48, R59.reuse, PT ;  /* 0x0000003b3000720c */ /* 0x080fe20003fc6270 */
[C---:B------:R-:W-:Y:S02]  /*8310*/  VIADD R48, R0.reuse, 0x140 ;  /* 0x0000014000307836 */ /* 0x040fe40000000000 */
[----:B------:R-:W-:Y:S01]  /*8320*/  VIADD R0, R0, 0x160 ;  /* 0x0000016000007836 */ /* 0x000fe20000000000 */
[----:B------:R0:W5:Y:S01]  /*8330*/  @!P0 LDG.E.64 R8, desc[UR6][R18.64+0x300] ;  /* 0x0003000612088981 */ /* 0x000162000c1e1b00 */
[----:B------:R-:W-:-:S03]  /*8340*/  ISETP.GE.AND P0, PT, R50, R59, PT ;  /* 0x0000003b3200720c */ /* 0x000fc60003f06270 */
        /* <DEDUP_REMOVED lines=10> */
.L_x_91:
[----:B------:R-:W-:Y:S08]  /*83f0*/  BAR.SYNC.DEFER_BLOCKING 0x0 ;  /* 0x0000000000007b1d */ /* 0x000ff00000010000 */
[----:B------:R-:W1:Y:S01]  /*8400*/  S2UR UR5, SR_CgaCtaId ;  /* 0x00000000000579c3 */ /* 0x000e620000008800 */
[----:B------:R-:W-:Y:S01]  /*8410*/  UMOV UR4, 0x400 ;  /* 0x0000040000047882 */ /* 0x000fe20000000000 */
[----:B------:R-:W2:Y:S01]  /*8420*/  S2R R0, SR_TID.X ;  /* 0x0000000000007919 */ /* 0x000ea20000002100 */
[----:B-----5:R2:W-:Y:S04]  /*8430*/  STS.64 [R43+-0x8], R2 ;  /* 0xfffff8022b007388 */ /* 0x0205e80000000a00 */
[----:B------:R3:W-:Y:S01]  /*8440*/  STS.64 [R45+-0x8], R4 ;  /* 0xfffff8042d007388 */ /* 0x0007e20000000a00 */
[----:B-1----:R-:W-:-:S03]  /*8450*/  ULEA UR4, UR5, UR4, 0x18 ;  /* 0x0000000405047291 */ /* 0x002fc6000f8ec0ff */
[----:B------:R3:W-:Y:S04]  /*8460*/  STS.64 [R47+-0x8], R6 ;  /* 0xfffff8062f007388 */ /* 0x0007e80000000a00 */
[----:B------:R3:W-:Y:S04]  /*8470*/  STS.64 [R49+-0x8], R8 ;  /* 0xfffff80831007388 */ /* 0x0007e80000000a00 */
[----:B------:R3:W-:Y:S01]  /*8480*/  STS.64 [R51+-0x8], R10 ;  /* 0xfffff80a33007388 */ /* 0x0007e20000000a00 */
[----:B--2---:R-:W-:-:S03]  /*8490*/  LEA R2, R0, UR4, 0x3 ;  /* 0x0000000400027c11 */ /* 0x004fc6000f8e18ff */
[----:B------:R3:W-:Y:S04]  /*84a0*/  STS.64 [R53+-0x8], R12 ;  /* 0xfffff80c35007388 */ /* 0x0007e80000000a00 */
[----:B------:R3:W-:Y:S04]  /*84b0*/  STS.64 [R55+-0x8], R14 ;  /* 0xfffff80e37007388 */ /* 0x0007e80000000a00 */
[----:B------:R3:W-:Y:S04]  /*84c0*/  STS.64 [R35+-0x8], R16 ;  /* 0xfffff81023007388 */ /* 0x0007e80000000a00 */
[----:B------:R3:W-:Y:S04]  /*84d0*/  STS.64 [R33+-0x8], R20 ;  /* 0xfffff81421007388 */ /* 0x0007e80000000a00 */
[----:B------:R3:W-:Y:S04]  /*84e0*/  STS.64 [R31+-0x8], R22 ;  /* 0xfffff8161f007388 */ /* 0x0007e80000000a00 */
[----:B------:R3:W-:Y:S04]  /*84f0*/  STS.64 [R57+-0x8], R24 ;  /* 0xfffff81839007388 */ /* 0x0007e80000000a00 */
[----:B------:R3:W-:Y:S01]  /*8500*/  STS.64 [R27+-0x8], R36 ;  /* 0xfffff8241b007388 */ /* 0x0007e20000000a00 */
[----:B------:R-:W-:Y:S06]  /*8510*/  BAR.SYNC.DEFER_BLOCKING 0x0 ;  /* 0x0000000000007b1d */ /* 0x000fec0000010000 */
[----:B------:R-:W-:Y:S05]  /*8520*/  @P1 BRA `(.L_x_92) ;  /* 0x0000000400c41947 */ /* 0x000fea0003800000 */
[----:B------:R-:W1:Y:S01]  /*8530*/  S2UR UR5, SR_CgaCtaId ;  /* 0x00000000000579c3 */ /* 0x000e620000008800 */
[----:B------:R-:W-:Y:S01]  /*8540*/  UMOV UR4, 0x400 ;  /* 0x0000040000047882 */ /* 0x000fe20000000000 */
[----:B---3--:R-:W-:Y:S01]  /*8550*/  LDS.64 R4, [R2] ;  /* 0x0000000002047984 */ /* 0x008fe20000000a00 */
[----:B------:R-:W2:Y:S01]  /*8560*/  LDCU.64 UR8, c[0x0][0x3b0] ;  /* 0x00007600ff0877ac */ /* 0x000ea20008000a00 */
[----:B-1----:R-:W-:-:S06]  /*8570*/  ULEA UR4, UR5, UR4, 0x18 ;  /* 0x0000000405047291 */ /* 0x002fcc000f8ec0ff */
[----:B------:R-:W-:Y:S02]  /*8580*/  LEA R6, R46, UR4, 0x3 ;  /* 0x000000042e067c11 */ /* 0x000fe4000f8e18ff */
[----:B------:R-:W-:Y:S02]  /*8590*/  LEA R44, R44, UR4, 0x3 ;  /* 0x000000042c2c7c11 */ /* 0x000fe4000f8e18ff */
[----:B------:R-:W-:Y:S02]  /*85a0*/  LEA R42, R42, UR4, 0x3 ;  /* 0x000000042a2a7c11 */ /* 0x000fe4000f8e18ff */
[----:B------:R-:W1:Y:S01]  /*85b0*/  LDS.64 R6, [R6+0x9000] ;  /* 0x0090000006067984 */ /* 0x000e620000000a00 */
[----:B------:R-:W-:Y:S02]  /*85c0*/  LEA R41, R41, UR4, 0x3 ;  /* 0x0000000429297c11 */ /* 0x000fe4000f8e18ff */
[----:B------:R-:W-:Y:S02]  /*85d0*/  LEA R40, R40, UR4, 0x3 ;  /* 0x0000000428287c11 */ /* 0x000fe4000f8e18ff */
[----:B------:R-:W-:-:S02]  /*85e0*/  LEA R39, R39, UR4, 0x3 ;  /* 0x0000000427277c11 */ /* 0x000fc4000f8e18ff */
[----:B------:R-:W-:Y:S02]  /*85f0*/  LEA R34, R34, UR4, 0x3 ;  /* 0x0000000422227c11 */ /* 0x000fe4000f8e18ff */
[----:B------:R-:W-:Y:S02]  /*8600*/  LEA R32, R32, UR4, 0x3 ;  /* 0x0000000420207c11 */ /* 0x000fe4000f8e18ff */
[----:B------:R-:W-:Y:S02]  /*8610*/  LEA R30, R30, UR4, 0x3 ;  /* 0x000000041e1e7c11 */ /* 0x000fe4000f8e18ff */
[----:B------:R-:W-:Y:S02]  /*8620*/  LEA R28, R28, UR4, 0x3 ;  /* 0x000000041c1c7c11 */ /* 0x000fe4000f8e18ff */
[----:B------:R-:W-:Y:S02]  /*8630*/  LEA R26, R26, UR4, 0x3 ;  /* 0x000000041a1a7c11 */ /* 0x000fe4000f8e18ff */
[----:B------:R-:W-:-:S02]  /*8640*/  LEA R38, R38, UR4, 0x3 ;  /* 0x0000000426267c11 */ /* 0x000fc4000f8e18ff */
[----:B-1----:R-:W-:-:S05]  /*8650*/  IADD3 R3, P0, PT, R6, R0, RZ ;  /* 0x0000000006037210 */ /* 0x002fca0007f1e0ff */
[----:B------:R-:W-:Y:S01]  /*8660*/  IMAD.X R8, RZ, RZ, R7, P0 ;  /* 0x000000ffff087224 */ /* 0x000fe200000e0607 */
[----:B--2---:R-:W-:-:S04]  /*8670*/  LEA R10, P0, R3, UR8, 0x3 ;  /* 0x00000008030a7c11 */ /* 0x004fc8000f8018ff */
[----:B------:R-:W-:-:S05]  /*8680*/  LEA.HI.X R11, R3, UR9, R8, 0x3, P0 ;  /* 0x00000009030b7c11 */ /* 0x000fca00080f1c08 */
[----:B------:R-:W-:Y:S01]  /*8690*/  STG.E.64 desc[UR6][R10.64], R4 ;  /* 0x000000040a007986 */ /* 0x000fe2000c101b06 */
[----:B------:R-:W-:-:S03]  /*86a0*/  NOP ;  /* 0x0000000000007918 */ /* 0x000fc60000000000 */
[----:B------:R-:W1:Y:S04]  /*86b0*/  LDS.64 R8, [R44+0x9000] ;  /* 0x009000002c087984 */ /* 0x000e680000000a00 */
[----:B------:R-:W2:Y:S01]  /*86c0*/  LDS.64 R6, [R2+0xc00] ;  /* 0x000c000002067984 */ /* 0x000ea20000000a00 */
[----:B-1----:R-:W-:-:S05]  /*86d0*/  IADD3 R3, P0, PT, R8, R0, RZ ;  /* 0x0000000008037210 */ /* 0x002fca0007f1e0ff */
[----:B------:R-:W-:Y:S01]  /*86e0*/  IMAD.X R8, RZ, RZ, R9, P0 ;  /* 0x000000ffff087224 */ /* 0x000fe200000e0609 */
[----:B------:R-:W-:-:S04]  /*86f0*/  LEA R12, P0, R3, UR8, 0x3 ;  /* 0x00000008030c7c11 */ /* 0x000fc8000f8018ff */
[----:B------:R-:W-:-:S05]  /*8700*/  LEA.HI.X R13, R3, UR9, R8, 0x3, P0 ;  /* 0x00000009030d7c11 */ /* 0x000fca00080f1c08 */
[----:B--2---:R-:W-:Y:S01]  /*8710*/  STG.E.64 desc[UR6][R12.64+0xc00], R6 ;  /* 0x000c00060c007986 */ /* 0x004fe2000c101b06 */
        /* <DEDUP_REMOVED lines=80> */
[----:B------:R-:W-:Y:S01]  /*8c20*/  NOP ;  /* 0x0000000000007918 */ /* 0x000fe20000000000 */
[----:B------:R-:W-:Y:S05]  /*8c30*/  EXIT ;  /* 0x000000000000794d */ /* 0x000fea0003800000 */
.L_x_92:
[----:B------:R-:W1:Y:S01]  /*8c40*/  S2UR UR5, SR_CgaCtaId ;  /* 0x00000000000579c3 */ /* 0x000e620000008800 */
[----:B------:R-:W-:Y:S01]  /*8c50*/  UMOV UR4, 0x400 ;  /* 0x0000040000047882 */ /* 0x000fe20000000000 */
[----:B------:R-:W-:Y:S02]  /*8c60*/  IMAD R29, R29, -0x1200, R54 ;  /* 0xffffee001d1d7824 */ /* 0x000fe400078e0236 */
[C---:B---3--:R-:W-:Y:S02]  /*8c70*/  VIADD R8, R0.reuse, 0x180 ;  /* 0x0000018000087836 */ /* 0x048fe40000000000 */
[C---:B------:R-:W-:Y:S01]  /*8c80*/  VIADD R14, R0.reuse, 0x300 ;  /* 0x00000300000e7836 */ /* 0x040fe20000000000 */
[----:B------:R-:W-:-:S13]  /*8c90*/  ISETP.GE.AND P1, PT, R0, R29, PT ;  /* 0x0000001d0000720c */ /* 0x000fda0003f26270 */
[----:B------:R-:W-:Y:S01]  /*8ca0*/  @!P1 LDS.64 R6, [R2] ;  /* 0x0000000002069984 */ /* 0x000fe20000000a00 */
[----:B------:R-:W2:Y:S01]  /*8cb0*/  @!P1 LDC.64 R10, c[0x0][0x3b0] ;  /* 0x0000ec00ff0a9b82 */ /* 0x000ea20000000a00 */
        /* <DEDUP_REMOVED lines=9> */
[----:B-1----:R-:W-:-:S05]  /*8d50*/  @!P1 IADD3 R3, P0, PT, R4, R0, RZ ;  /* 0x0000000004039210 */ /* 0x002fca0007f1e0ff */
[----:B------:R-:W-:Y:S01]  /*8d60*/  @!P1 IMAD.X R4, RZ, RZ, R5, P0 ;  /* 0x000000ffff049224 */ /* 0x000fe200000e0605 */
[----:B--2---:R-:W-:-:S04]  /*8d70*/  @!P1 LEA R10, P0, R3, R10, 0x3 ;  /* 0x0000000a030a9211 */ /* 0x004fc800078018ff */
[----:B------:R-:W-:-:S05]  /*8d80*/  @!P1 LEA.HI.X R11, R3, R11, R4, 0x3, P0 ;  /* 0x0000000b030b9211 */ /* 0x000fca00000f1c04 */
[----:B------:R-:W-:Y:S01]  /*8d90*/  @!P1 STG.E.64 desc[UR6][R10.64], R6 ;  /* 0x000000060a009986 */ /* 0x000fe2000c101b06 */
[----:B------:R-:W-:-:S03]  /*8da0*/  NOP ;  /* 0x0000000000007918 */ /* 0x000fc60000000000 */
[----:B------:R-:W1:Y:S01]  /*8db0*/  LDS.64 R4, [R44+0x9000] ;  /* 0x009000002c047984 */ /* 0x000e620000000a00 */
[----:B------:R-:W-:-:S13]  /*8dc0*/  ISETP.GE.AND P1, PT, R8, R29, PT ;  /* 0x0000001d0800720c */ /* 0x000fda0003f26270 */
[----:B------:R-:W2:Y:S01]  /*8dd0*/  @!P1 LDS.64 R8, [R2+0xc00] ;  /* 0x000c000002089984 */ /* 0x000ea20000000a00 */
[----:B------:R-:W3:Y:S01]  /*8de0*/  @!P1 LDC.64 R12, c[0x0][0x3b0] ;  /* 0x0000ec00ff0c9b82 */ /* 0x000ee20000000a00 */
[----:B-1----:R-:W-:-:S05]  /*8df0*/  @!P1 IADD3 R3, P0, PT, R4, R0, RZ ;  /* 0x0000000004039210 */ /* 0x002fca0007f1e0ff */
[----:B------:R-:W-:Y:S01]  /*8e00*/  @!P1 IMAD.X R4, RZ, RZ, R5, P0 ;  /* 0x000000ffff049224 */ /* 0x000fe200000e0605 */
[C---:B---3--:R-:W-:Y:S02]  /*8e10*/  @!P1 LEA R12, P0, R3.reuse, R12, 0x3 ;  /* 0x0000000c030c9211 */ /* 0x048fe400078018ff */
[----:B------:R-:W-:Y:S02]  /*8e20*/  LEA R5, R42, UR4, 0x3 ;  /* 0x000000042a057c11 */ /* 0x000fe4000f8e18ff */
[----:B------:R-:W-:-:S05]  /*8e30*/  @!P1 LEA.HI.X R13, R3, R13, R4, 0x3, P0 ;  /* 0x0000000d030d9211 */ /* 0x000fca00000f1c04 */
[----:B--2---:R-:W-:Y:S01]  /*8e40*/  @!P1 STG.E.64 desc[UR6][R12.64+0xc00], R8 ;  /* 0x000c00080c009986 */ /* 0x004fe2000c101b06 */
[----:B------:R-:W-:-:S03]  /*8e50*/  NOP ;  /* 0x0000000000007918 */ /* 0x000fc60000000000 */
[----:B------:R-:W1:Y:S01]  /*8e60*/  LDS.64 R4, [R5+0x9000] ;  /* 0x0090000005047984 */ /* 0x000e620000000a00 */
[----:B------:R-:W-:Y:S01]  /*8e70*/  ISETP.GE.AND P1, PT, R14, R29, PT ;  /* 0x0000001d0e00720c */ /* 0x000fe20003f26270 */
[----:B------:R-:W-:-:S12]  /*8e80*/  VIADD R14, R0, 0x480 ;  /* 0x00000480000e7836 */ /* 0x000fd80000000000 */
[----:B------:R-:W2:Y:S01]  /*8e90*/  @!P1 LDS.64 R6, [R2+0x1800] ;  /* 0x0018000002069984 */ /* 0x000ea20000000a00 */
[----:B------:R-:W3:Y:S01]  /*8ea0*/  @!P1 LDC.64 R10, c[0x0][0x3b0] ;  /* 0x0000ec00ff0a9b82 */ /* 0x000ee20000000a00 */
[----:B-1----:R-:W-:-:S05]  /*8eb0*/  @!P1 IADD3 R3, P0, PT, R4, R0, RZ ;  /* 0x0000000004039210 */ /* 0x002fca0007f1e0ff */
[----:B------:R-:W-:Y:S01]  /*8ec0*/  @!P1 IMAD.X R4, RZ, RZ, R5, P0 ;  /* 0x000000ffff049224 */ /* 0x000fe200000e0605 */
[----:B---3--:R-:W-:-:S04]  /*8ed0*/  @!P1 LEA R10, P0, R3, R10, 0x3 ;  /* 0x0000000a030a9211 */ /* 0x008fc800078018ff */
        /* <DEDUP_REMOVED lines=50> */
[----:B------:R-:W-:Y:S02]  /*9200*/  ISETP.GE.AND P1, PT, R14, R29, PT ;  /* 0x0000001d0e00720c */ /* 0x000fe40003f26270 */
[----:B------:R-:W-:-:S11]  /*9210*/  LOP3.LUT R14, R0, 0xc00, RZ, 0xfc, !PT ;  /* 0x00000c00000e7812 */ /* 0x000fd600078efcff */
        /* <DEDUP_REMOVED lines=44> */
[----:B------:R-:W-:-:S13]  /*94e0*/  ISETP.GE.AND P1, PT, R14, R29, PT ;  /* 0x0000001d0e00720c */ /* 0x000fda0003f26270 */
[----:B------:R-:W2:Y:S01]  /*94f0*/  @!P1 LDS.64 R2, [R2+0x8400] ;  /* 0x0084000002029984 */ /* 0x000ea20000000a00 */
[----:B------:R-:W3:Y:S01]  /*9500*/  @!P1 LDC.64 R8, c[0x0][0x3b0] ;  /* 0x0000ec00ff089b82 */ /* 0x000ee20000000a00 */
[----:B-1----:R-:W-:-:S05]  /*9510*/  IADD3 R0, P0, PT, R4, R0, RZ ;  /* 0x0000000004007210 */ /* 0x002fca0007f1e0ff */
[----:B------:R-:W-:Y:S01]  /*9520*/  IMAD.X R5, RZ, RZ, R5, P0 ;  /* 0x000000ffff057224 */ /* 0x000fe200000e0605 */
[----:B---3--:R-:W-:-:S04]  /*9530*/  @!P1 LEA R4, P0, R0, R8, 0x3 ;  /* 0x0000000800049211 */ /* 0x008fc800078018ff */
[----:B------:R-:W-:-:S05]  /*9540*/  @!P1 LEA.HI.X R5, R0, R9, R5, 0x3, P0 ;  /* 0x0000000900059211 */ /* 0x000fca00000f1c05 */
[----:B--2---:R-:W-:Y:S01]  /*9550*/  @!P1 STG.E.64 desc[UR6][R4.64+0x8400], R2 ;  /* 0x0084000204009986 */ /* 0x004fe2000c101b06 */
[----:B------:R-:W-:Y:S01]  /*9560*/  NOP ;  /* 0x0000000000007918 */ /* 0x000fe20000000000 */
[----:B------:R-:W-:Y:S05]  /*9570*/  EXIT ;  /* 0x000000000000794d */ /* 0x000fea0003800000 */
.L_x_29:
[----:B------:R-:W-:Y:S02]  /*9580*/  IMAD.MOV.U32 R72, RZ, RZ, R60 ;  /* 0x000000ffff487224 */ /* 0x000fe400078e003c */
[----:B------:R-:W-:Y:S02]  /*9590*/  IMAD.MOV.U32 R74, RZ, RZ, 0x1 ;  /* 0x00000001ff4a7424 */ /* 0x000fe400078e00ff */
[----:B------:R-:W-:Y:S02]  /*95a0*/  IMAD.MOV.U32 R76, RZ, RZ, RZ ;  /* 0x000000ffff4c7224 */ /* 0x000fe400078e00ff */
[----:B------:R-:W-:-:S07]  /*95b0*/  IMAD.MOV.U32 R70, RZ, RZ, -0x1 ;  /* 0xffffffffff467424 */ /* 0x000fce00078e00ff */
[----:B------:R-:W-:Y:S05]  /*95c0*/  WARPSYNC.COLLECTIVE R70, `(.L_x_93) ;  /* 0x0000000046087348 */ /* 0x000fea0003c00000 */
[----:B------:R0:W1:Y:S02]  /*95d0*/  SHFL.UP P0, R68, R72, R74, R76 ;  /* 0x0400004a48447389 */ /* 0x000064000000004c */
[----:B01----:R-:W-:Y:S05]  /*95e0*/  ENDCOLLECTIVE ;  /* 0x000000000000791b */ /* 0x003fea0003800000 */
.L_x_93:
[----:B------:R-:W-:Y:S02]  /*95f0*/  IMAD.MOV.U32 R74, RZ, RZ, 0x2 ;  /* 0x00000002ff4a7424 */ /* 0x000fe400078e00ff */
[----:B------:R-:W-:-:S04]  /*9600*/  IMAD.MOV.U32 R77, RZ, RZ, R68 ;  /* 0x000000ffff4d7224 */ /* 0x000fc800078e0044 */
[----:B------:R-:W-:-:S04]  /*9610*/  @P0 IMAD.IADD R77, R60, 0x1, R77 ;  /* 0x000000013c4d0824 */ /* 0x000fc800078e024d */
[----:B------:R-:W-:-:S07]  /*9620*/  IMAD.MOV.U32 R72, RZ, RZ, R77 ;  /* 0x000000ffff487224 */ /* 0x000fce00078e004d */
[----:B------:R-:W-:Y:S05]  /*9630*/  WARPSYNC.COLLECTIVE R70, `(.L_x_94) ;  /* 0x0000000046087348 */ /* 0x000fea0003c00000 */
[----:B------:R0:W1:Y:S02]  /*9640*/  SHFL.UP P0, R68, R72, R74, R76 ;  /* 0x0400004a48447389 */ /* 0x000064000000004c */
[----:B01----:R-:W-:Y:S05]  /*9650*/  ENDCOLLECTIVE ;  /* 0x000000000000791b */ /* 0x003fea0003800000 */
.L_x_94:
[----:B------:R-:W-:Y:S02]  /*9660*/  IMAD.MOV.U32 R74, RZ, RZ, 0x4 ;  /* 0x00000004ff4a7424 */ /* 0x000fe400078e00ff */
[----:B------:R-:W-:-:S04]  /*9670*/  IMAD.MOV.U32 R62, RZ, RZ, R68 ;  /* 0x000000ffff3e7224 */ /* 0x000fc800078e0044 */
[----:B------:R-:W-:-:S04]  /*9680*/  @P0 IMAD.IADD R62, R77, 0x1, R62 ;  /* 0x000000014d3e0824 */ /* 0x000fc800078e023e */
[----:B------:R-:W-:-:S07]  /*9690*/  IMAD.MOV.U32 R72, RZ, RZ, R62 ;  /* 0x000000ffff487224 */ /* 0x000fce00078e003e */
[----:B------:R-:W-:Y:S05]  /*96a0*/  WARPSYNC.COLLECTIVE R70, `(.L_x_95) ;  /* 0x0000000046087348 */ /* 0x000fea0003c00000 */
[----:B------:R0:W1:Y:S02]  /*96b0*/  SHFL.UP P0, R68, R72, R74, R76 ;  /* 0x0400004a48447389 */ /* 0x000064000000004c */
[----:B01----:R-:W-:Y:S05]  /*96c0*/  ENDCOLLECTIVE ;  /* 0x000000000000791b */ /* 0x003fea0003800000 */
.L_x_95:
[----:B------:R-:W-:Y:S02]  /*96d0*/  IMAD.MOV.U32 R74, RZ, RZ, 0x8 ;  /* 0x00000008ff4a7424 */ /* 0x000fe400078e00ff */
[----:B------:R-:W-:-:S04]  /*96e0*/  IMAD.MOV.U32 R64, RZ, RZ, R68 ;  /* 0x000000ffff407224 */ /* 0x000fc800078e0044 */
[----:B------:R-:W-:-:S04]  /*96f0*/  @P0 IMAD.IADD R64, R62, 0x1, R64 ;  /* 0x000000013e400824 */ /* 0x000fc800078e0240 */
[----:B------:R-:W-:-:S07]  /*9700*/  IMAD.MOV.U32 R72, RZ, RZ, R64 ;  /* 0x000000ffff487224 */ /* 0x000fce00078e0040 */
[----:B------:R-:W-:Y:S05]  /*9710*/  WARPSYNC.COLLECTIVE R70, `(.L_x_96) ;  /* 0x0000000046087348 */ /* 0x000fea0003c00000 */
[----:B------:R0:W1:Y:S02]  /*9720*/  SHFL.UP P0, R68, R72, R74, R76 ;  /* 0x0400004a48447389 */ /* 0x000064000000004c */
[----:B01----:R-:W-:Y:S05]  /*9730*/  ENDCOLLECTIVE ;  /* 0x000000000000791b */ /* 0x003fea0003800000 */
.L_x_96:
[----:B------:R-:W-:Y:S02]  /*9740*/  IMAD.MOV.U32 R74, RZ, RZ, 0x10 ;  /* 0x00000010ff4a7424 */ /* 0x000fe400078e00ff */
[----:B------:R-:W-:-:S04]  /*9750*/  IMAD.MOV.U32 R66, RZ, RZ, R68 ;  /* 0x000000ffff427224 */ /* 0x000fc800078e0044 */
[----:B------:R-:W-:-:S04]  /*9760*/  @P0 IMAD.IADD R66, R64, 0x1, R66 ;  /* 0x0000000140420824 */ /* 0x000fc800078e0242 */
[----:B------:R-:W-:-:S07]  /*9770*/  IMAD.MOV.U32 R72, RZ, RZ, R66 ;  /* 0x000000ffff487224 */ /* 0x000fce00078e0042 */
[----:B------:R-:W-:Y:S05]  /*9780*/  WARPSYNC.COLLECTIVE R70, `(.L_x_97) ;  /* 0x0000000046087348 */ /* 0x000fea0003c00000 */
[----:B------:R0:W1:Y:S02]  /*9790*/  SHFL.UP P0, R68, R72, R74, R76 ;  /* 0x0400004a48447389 */ /* 0x000064000000004c */
[----:B01----:R-:W-:Y:S05]  /*97a0*/  ENDCOLLECTIVE ;  /* 0x000000000000791b */ /* 0x003fea0003800000 */
.L_x_97:
[----:B------:R-:W-:Y:S05]  /*97b0*/  BRA `(.L_x_98) ;  /* 0xffffff9800147947 */ /* 0x000fea000383ffff */
.L_x_99:
[----:B------:R-:W-:-:S00]  /*97c0*/  BRA `(.L_x_99) ;  /* 0xfffffffc00fc7947 */ /* 0x000fc0000383ffff */
[----:B------:R-:W-:-:S00]  /*97d0*/  NOP ;  /* 0x0000000000007918 */ /* 0x000fc00000000000 */
        /* <DEDUP_REMOVED lines=10> */
.L_x_503:


//--------------------- .text._ZN3cub18CUB_300001_SM_10006detail10radix_sort33DeviceRadixSortExclusiveSumKernelINS1_5radix10policy_hubIddyE10Policy1000EyEEvPT0_ --------------------------
	.section	.text._ZN3cub18CUB_300001_SM_10006detail10radix_sort33DeviceRadixSortExclusiveSumKernelINS1_5radix10policy_hubIddyE10Policy1000EyEEvPT0_,"ax",@progbits
	.align	128
        .global         _ZN3cub18CUB_300001_SM_10006detail10radix_sort33DeviceRadixSortExclusiveSumKernelINS1_5radix10policy_hubIddyE10Policy1000EyEEvPT0_
        .type           _ZN3cub18CUB_300001_SM_10006detail10radix_sort33DeviceRadixSortExclusiveSumKernelINS1_5radix10policy_hubIddyE10Policy1000EyEEvPT0_,@function
        .size           _ZN3cub18CUB_300001_SM_10006detail10radix_sort33DeviceRadixSortExclusiveSumKernelINS1_5radix10policy_hubIddyE10Policy1000EyEEvPT0_,(.L_x_504 - _ZN3cub18CUB_300001_SM_10006detail10radix_sort33DeviceRadixSortExclusiveSumKernelINS1_5radix10policy_hubIddyE10Policy1000EyEEvPT0_)
        .other          _ZN3cub18CUB_300001_SM_10006detail10radix_sort33DeviceRadixSortExclusiveSumKernelINS1_5radix10policy_hubIddyE10Policy1000EyEEvPT0_,@"STO_CUDA_ENTRY STV_DEFAULT"
_ZN3cub18CUB_300001_SM_10006detail10radix_sort33DeviceRadixSortExclusiveSumKernelINS1_5radix10policy_hubIddyE10Policy1000EyEEvPT0_:
.text._ZN3cub18CUB_300001_SM_10006detail10radix_sort33DeviceRadixSortExclusiveSumKernelINS1_5radix10policy_hubIddyE10Policy1000EyEEvPT0_:
[----:B------:R-:W-:Y:S01]  /*0000*/  LDC R1, c[0x0][0x37c] ;  /* 0x0000df00ff017b82 */ /* 0x000fe20000000800 */
[----:B------:R-:W0:Y:S07]  /*0010*/  S2R R18, SR_TID.X ;  /* 0x0000000000127919 */ /* 0x000e2e0000002100 */
[----:B------:R-:W1:Y:S01]  /*0020*/  LDC.64 R16, c[0x0][0x380] ;  /* 0x0000e000ff107b82 */ /* 0x000e620000000a00 */
[----:B------:R-:W2:Y:S01]  /*0030*/  LDCU.64 UR4, c[0x0][0x358] ;  /* 0x00006b00ff0477ac */ /* 0x000ea20008000a00 */
[----:B------:R-:W3:Y:S01]  /*0040*/  S2R R5, SR_CTAID.X ;  /* 0x0000000000057919 */ /* 0x000ee20000002500 */
[----:B0-----:R-:W-:Y:S01]  /*0050*/  ISETP.GT.U32.AND P1, PT, R18, 0xff, PT ;  /* 0x000000ff1200780c */ /* 0x001fe20003f24070 */
[----:B---3--:R-:W-:-:S04]  /*0060*/  IMAD R5, R5, 0x100, R18 ;  /* 0x0000010005057824 */ /* 0x008fc800078e0212 */
[----:B-1----:R-:W-:-:S08]  /*0070*/  IMAD.WIDE R16, R5, 0x8, R16 ;  /* 0x0000000805107825 */ /* 0x002fd000078e0210 */
[----:B--2---:R-:W2:Y:S01]  /*0080*/  @!P1 LDG.E.64 R2, desc[UR4][R16.64] ;  /* 0x0000000410029981 */ /* 0x004ea2000c1e1b00 */
[----:B------:R-:W-:Y:S02]  /*0090*/  MOV R0, 0x400 ;  /* 0x0000040000007802 */ /* 0x000fe40000000f00 */
[C---:B------:R-:W-:Y:S01]  /*00a0*/  ISETP.GT.U32.AND P0, PT, R18.reuse, 0x1f, PT ;  /* 0x0000001f1200780c */ /* 0x040fe20003f04070 */
[----:B------:R-:W0:Y:S02]  /*00b0*/  S2R R5, SR_CgaCtaId ;  /* 0x0000000000057919 */ /* 0x000e240000008800 */
[----:B0-----:R-:W-:Y:S02]  /*00c0*/  LEA R5, R5, R0, 0x18 ;  /* 0x0000000005057211 */ /* 0x001fe400078ec0ff */
[----:B------:R-:W-:-:S05]  /*00d0*/  LEA.HI R0, R18, R18, RZ, 0x1d ;  /* 0x0000001212007211 */ /* 0x000fca00078fe8ff */
[----:B------:R-:W-:-:S05]  /*00e0*/  IMAD R0, R0, 0x8, R5 ;  /* 0x0000000800007824 */ /* 0x000fca00078e0205 */
[----:B--2---:R0:W-:Y:S01]  /*00f0*/  STS.64 [R0+0x10], R2 ;  /* 0x0000100200007388 */ /* 0x0041e20000000a00 */
[----:B------:R-:W-:Y:S06]  /*0100*/  BAR.SYNC.DEFER_BLOCKING 0x0 ;  /* 0x0000000000007b1d */ /* 0x000fec0000010000 */
[----:B------:R-:W-:Y:S05]  /*0110*/  @P0 BRA `(.L_x_100) ;  /* 0x0000000400240947 */ /* 0x000fea0003800000 */
[----:B------:R-:W-:Y:S01]  /*0120*/  IMAD R18, R18, 0x48, R5 ;  /* 0x0000004812127824 */ /* 0x000fe200078e0205 */
[----:B------:R-:W-:-:S04]  /*0130*/  UMOV UR6, 0xffffffff ;  /* 0xffffffff00067882 */ /* 0x000fc80000000000 */
[----:B------:R-:W-:Y:S04]  /*0140*/  LDS.64 R14, [R18+0x10] ;  /* 0x00001000120e7984 */ /* 0x000fe80000000a00 */
[----:B------:R-:W-:Y:S04]  /*0150*/  LDS.64 R12, [R18+0x18] ;  /* 0x00001800120c7984 */ /* 0x000fe80000000a00 */
[----:B------:R-:W1:Y:S04]  /*0160*/  LDS.64 R10, [R18+0x20] ;  /* 0x00002000120a7984 */ /* 0x000e680000000a00 */
[----:B------:R-:W-:Y:S04]  /*0170*/  LDS.64 R8, [R18+0x28] ;  /* 0x0000280012087984 */ /* 0x000fe80000000a00 */
[----:B------:R-:W2:Y:S04]  /*0180*/  LDS.64 R6, [R18+0x30] ;  /* 0x0000300012067984 */ /* 0x000ea80000000a00 */
[----:B------:R-:W-:Y:S04]  /*0190*/  LDS.64 R4, [R18+0x38] ;  /* 0x0000380012047984 */ /* 0x000fe80000000a00 */
[----:B0-----:R-:W0:Y:S04]  /*01a0*/  LDS.64 R2, [R18+0x40] ;  /* 0x0000400012027984 */ /* 0x001e280000000a00 */
[----:B------:R-:W3:Y:S01]  /*01b0*/  LDS.64 R20, [R18+0x48] ;  /* 0x0000480012147984 */ /* 0x000ee20000000a00 */
[----:B-1----:R-:W-:-:S04]  /*01c0*/  IADD3 R19, P3, P4, R10, R12, R14 ;  /* 0x0000000c0a137210 */ /* 0x002fc80007c7e00e */
[----:B------:R-:W-:Y:S02]  /*01d0*/  IADD3.X R23, PT, PT, R11, R13, R15, P3, P4 ;  /* 0x0000000d0b177210 */ /* 0x000fe40001fe840f */
[----:B--2---:R-:W-:-:S04]  /*01e0*/  IADD3 R19, P0, P2, R6, R19, R8 ;  /* 0x0000001306137210 */ /* 0x004fc80007a1e008 */
[----:B------:R-:W-:Y:S02]  /*01f0*/  IADD3.X R23, PT, PT, R7, R23, R9, P0, P2 ;  /* 0x0000001707177210 */ /* 0x000fe400007e4409 */
[----:B0-----:R-:W-:-:S04]  /*0200*/  IADD3 R19, P3, P4, R2, R19, R4 ;  /* 0x0000001302137210 */ /* 0x001fc80007c7e004 */
[----:B---3--:R-:W-:Y:S02]  /*0210*/  IADD3 R20, P0, PT, R20, R19, RZ ;  /* 0x0000001314147210 */ /* 0x008fe40007f1e0ff */
[----:B------:R-:W-:-:S05]  /*0220*/  IADD3.X R19, PT, PT, R3, R23, R5, P3, P4 ;  /* 0x0000001703137210 */ /* 0x000fca0001fe8405 */
[----:B------:R-:W-:Y:S01]  /*0230*/  IMAD.X R19, R21, 0x1, R19, P0 ;  /* 0x0000000115137824 */ /* 0x000fe200000e0613 */
[----:B------:R-:W-:Y:S06]  /*0240*/  BRA.DIV UR6, `(.L_x_101) ;  /* 0x0000000206f07947 */ /* 0x000fec000b800000 */
[----:B------:R-:W0:Y:S04]  /*0250*/  SHFL.UP PT, R27, R20, 0x1, RZ ;  /* 0x04200000141b7989 */ /* 0x000e2800000e00ff */
[----:B------:R-:W1:Y:S01]  /*0260*/  SHFL.UP P0, R25, R19, 0x1, RZ ;  /* 0x0420000013197989 */ /* 0x000e6200000000ff */
[----:B0-----:R-:W-:-:S04]  /*0270*/  IADD3 R22, P2, PT, R27, R20, RZ ;  /* 0x000000141b167210 */ /* 0x001fc80007f5e0ff */
[----:B-1----:R-:W-:Y:S01]  /*0280*/  SEL R27, R22, R27, P0 ;  /* 0x0000001b161b7207 */ /* 0x002fe20000000000 */
[----:B------:R-:W-:-:S04]  /*0290*/  IMAD.X R26, R25, 0x1, R19, P2 ;  /* 0x00000001191a7824 */ /* 0x000fc800010e0613 */
[----:B------:R-:W0:Y:S01]  /*02a0*/  SHFL.UP PT, R28, R27, 0x2, RZ ;  /* 0x044000001b1c7989 */ /* 0x000e2200000e00ff */
[----:B------:R-:W-:-:S05]  /*02b0*/  SEL R26, R26, R25, P0 ;  /* 0x000000191a1a7207 */ /* 0x000fca0000000000 */
[----:B------:R-:W1:Y:S01]  /*02c0*/  SHFL.UP P0, R25, R26, 0x2, RZ ;  /* 0x044000001a197989 */ /* 0x000e6200000000ff */
[----:B0-----:R-:W-:-:S05]  /*02d0*/  IADD3 R21, P2, PT, R28, R27, RZ ;  /* 0x0000001b1c157210 */ /* 0x001fca0007f5e0ff */
[----:B-1----:R-:W-:Y:S01]  /*02e0*/  IMAD.X R22, R25, 0x1, R26, P2 ;  /* 0x0000000119167824 */ /* 0x002fe200010e061a */
[----:B------:R-:W-:-:S04]  /*02f0*/  SEL R28, R21, R28, P0 ;  /* 0x0000001c151c7207 */ /* 0x000fc80000000000 */
[----:B------:R-:W-:Y:S01]  /*0300*/  SEL R29, R22, R25, P0 ;  /* 0x00000019161d7207 */ /* 0x000fe20000000000 */
        /* <DEDUP_REMOVED lines=12> */
[----:B------:R0:W1:Y:S04]  /*03d0*/  SHFL.UP PT, R28, R27, 0x10, RZ ;  /* 0x060000001b1c7989 */ /* 0x00006800000e00ff */
[----:B------:R0:W2:Y:S02]  /*03e0*/  SHFL.UP P0, R25, R26, 0x10, RZ ;  /* 0x060000001a197989 */ /* 0x0000a400000000ff */
.L_x_112:
[----:B-1----:R-:W-:-:S04]  /*03f0*/  IADD3 R21, P2, PT, R28, R27, RZ ;  /* 0x0000001b1c157210 */ /* 0x002fc80007f5e0ff */
[----:B--2---:R-:W-:Y:S01]  /*0400*/  SEL R21, R21, R28, P0 ;  /* 0x0000001c15157207 */ /* 0x004fe20000000000 */
[----:B------:R-:W-:-:S05]  /*0410*/  IMAD.X R22, R25, 0x1, R26, P2 ;  /* 0x0000000119167824 */ /* 0x000fca00010e061a */
[----:B------:R-:W-:Y:S02]  /*0420*/  SEL R22, R22, R25, P0 ;  /* 0x0000001916167207 */ /* 0x000fe40000000000 */
[----:B------:R-:W-:-:S05]  /*0430*/  IADD3 R20, P0, PT, R21, -R20, RZ ;  /* 0x8000001415147210 */ /* 0x000fca0007f1e0ff */
[----:B------:R-:W-:Y:S01]  /*0440*/  IMAD.X R21, R22, 0x1, ~R19, P0 ;  /* 0x0000000116157824 */ /* 0x000fe200000e0e13 */
[----:B------:R-:W-:-:S04]  /*0450*/  IADD3 R14, P0, PT, R14, R20, RZ ;  /* 0x000000140e0e7210 */ /* 0x000fc80007f1e0ff */
[----:B------:R1:W-:Y:S01]  /*0460*/  STS.64 [R18+0x10], R20 ;  /* 0x0000101412007388 */ /* 0x0003e20000000a00 */
[----:B------:R-:W-:Y:S01]  /*0470*/  IMAD.X R15, R15, 0x1, R21, P0 ;  /* 0x000000010f0f7824 */ /* 0x000fe200000e0615 */
        /* <DEDUP_REMOVED lines=17> */
[----:B------:R-:W-:-:S05]  /*0590*/  IMAD.X R3, R3, 0x1, R5, P0 ;  /* 0x0000000103037824 */ /* 0x000fca00000e0605 */
[----:B------:R1:W-:Y:S03]  /*05a0*/  STS.64 [R18+0x48], R2 ;  /* 0x0000480212007388 */ /* 0x0003e60000000a00 */
.L_x_100:
[----:B------:R-:W-:Y:S05]  /*05b0*/  WARPSYNC.ALL ;  /* 0x0000000000007948 */ /* 0x000fea0003800000 */
[----:B------:R-:W-:Y:S06]  /*05c0*/  BAR.SYNC.DEFER_BLOCKING 0x0 ;  /* 0x0000000000007b1d */ /* 0x000fec0000010000 */
[----:B------:R-:W-:Y:S05]  /*05d0*/  @P1 EXIT ;  /* 0x000000000000194d */ /* 0x000fea0003800000 */
[----:B01----:R-:W0:Y:S04]  /*05e0*/  LDS.64 R2, [R0+0x10] ;  /* 0x0000100000027984 */ /* 0x003e280000000a00 */
[----:B0-----:R-:W-:Y:S01]  /*05f0*/  STG.E.64 desc[UR4][R16.64], R2 ;  /* 0x0000000210007986 */ /* 0x001fe2000c101b04 */
[----:B------:R-:W-:Y:S05]  /*0600*/  EXIT ;  /* 0x000000000000794d */ /* 0x000fea0003800000 */
.L_x_101:
[----:B------:R-:W-:Y:S02]  /*0610*/  IMAD.MOV.U32 R24, RZ, RZ, R20 ;  /* 0x000000ffff187224 */ /* 0x000fe400078e0014 */
[----:B------:R-:W-:Y:S02]  /*0620*/  IMAD.MOV.U32 R23, RZ, RZ, 0x1 ;  /* 0x00000001ff177424 */ /* 0x000fe400078e00ff */
[----:B------:R-:W-:Y:S02]  /*0630*/  IMAD.MOV.U32 R22, RZ, RZ, RZ ;  /* 0x000000ffff167224 */ /* 0x000fe400078e00ff */
[----:B------:R-:W-:-:S07]  /*0640*/  IMAD.MOV.U32 R21, RZ, RZ, -0x1 ;  /* 0xffffffffff157424 */ /* 0x000fce00078e00ff */
[----:B------:R-:W-:Y:S05]  /*0650*/  WARPSYNC.COLLECTIVE R21, `(.L_x_102) ;  /* 0x0000000015087348 */ /* 0x000fea0003c00000 */
[----:B------:R0:W1:Y:S02]  /*0660*/  SHFL.UP P0, R25, R24, R23, R22 ;  /* 0x0400001718197389 */ /* 0x0000640000000016 */
[----:B01----:R-:W-:Y:S05]  /*0670*/  ENDCOLLECTIVE ;  /* 0x000000000000791b */ /* 0x003fea0003800000 */
.L_x_102:
[----:B------:R-:W-:Y:S02]  /*0680*/  IMAD.MOV.U32 R24, RZ, RZ, R19 ;  /* 0x000000ffff187224 */ /* 0x000fe400078e0013 */
[----:B------:R-:W-:-:S07]  /*0690*/  IMAD.MOV.U32 R27, RZ, RZ, R25 ;  /* 0x000000ffff1b7224 */ /* 0x000fce00078e0019 */
[----:B------:R-:W-:Y:S05]  /*06a0*/  WARPSYNC.COLLECTIVE R21, `(.L_x_103) ;  /* 0x0000000015087348 */ /* 0x000fea0003c00000 */
[----:B------:R0:W1:Y:S02]  /*06b0*/  SHFL.UP P0, R25, R24, R23, R22 ;  /* 0x0400001718197389 */ /* 0x0000640000000016 */
[----:B01----:R-:W-:Y:S05]  /*06c0*/  ENDCOLLECTIVE ;  /* 0x000000000000791b */ /* 0x003fea0003800000 */
.L_x_103:
[----:B------:R-:W-:Y:S01]  /*06d0*/  IADD3 R26, P2, PT, R27, R20, RZ ;  /* 0x000000141b1a7210 */ /* 0x000fe20007f5e0ff */
[----:B------:R-:W-:-:S03]  /*06e0*/  IMAD.MOV.U32 R23, RZ, RZ, 0x2 ;  /* 0x00000002ff177424 */ /* 0x000fc600078e00ff */
[----:B------:R-:W-:Y:S01]  /*06f0*/  SEL R27, R26, R27, P0 ;  /* 0x0000001b1a1b7207 */ /* 0x000fe20000000000 */
[----:B------:R-:W-:-:S04]  /*0700*/  IMAD.X R26, R25, 0x1, R19, P2 ;  /* 0x00000001191a7824 */ /* 0x000fc800010e0613 */
[----:B------:R-:W-:Y:S01]  /*0710*/  IMAD.MOV.U32 R24, RZ, RZ, R27 ;  /* 0x000000ffff187224 */ /* 0x000fe200078e001b */
[----:B------:R-:W-:-:S07]  /*0720*/  SEL R26, R26, R25, P0 ;  /* 0x000000191a1a7207 */ /* 0x000fce0000000000 */
[----:B------:R-:W-:Y:S05]  /*0730*/  WARPSYNC.COLLECTIVE R21, `(.L_x_104) ;  /* 0x0000000015087348 */ /* 0x000fea0003c00000 */
[----:B------:R0:W1:Y:S02]  /*0740*/  SHFL.UP P0, R25, R24, R23, R22 ;  /* 0x0400001718197389 */ /* 0x0000640000000016 */
[----:B01----:R-:W-:Y:S05]  /*0750*/  ENDCOLLECTIVE ;  /* 0x000000000000791b */ /* 0x003fea0003800000 */
.L_x_104:
[----:B------:R-:W-:Y:S02]  /*0760*/  IMAD.MOV.U32 R24, RZ, RZ, R26 ;  /* 0x000000ffff187224 */ /* 0x000fe400078e001a */
[----:B------:R-:W-:-:S07]  /*0770*/  IMAD.MOV.U32 R28, RZ, RZ, R25 ;  /* 0x000000ffff1c7224 */ /* 0x000fce00078e0019 */
[----:B------:R-:W-:Y:S05]  /*0780*/  WARPSYNC.COLLECTIVE R21, `(.L_x_105) ;  /* 0x0000000015087348 */ /* 0x000fea0003c00000 */
[----:B------:R0:W1:Y:S02]  /*0790*/  SHFL.UP P0, R25, R24, R23, R22 ;  /* 0x0400001718197389 */ /* 0x0000640000000016 */
[----:B01----:R-:W-:Y:S05]  /*07a0*/  ENDCOLLECTIVE ;  /* 0x000000000000791b */ /* 0x003fea0003800000 */
.L_x_105:
        /* <DEDUP_REMOVED lines=9> */
.L_x_106:
[----:B------:R-:W-:Y:S02]  /*0840*/  IMAD.MOV.U32 R24, RZ, RZ, R29 ;  /* 0x000000ffff187224 */ /* 0x000fe400078e001d */
[----:B------:R-:W-:-:S07]  /*0850*/  IMAD.MOV.U32 R27, RZ, RZ, R25 ;  /* 0x000000ffff1b7224 */ /* 0x000fce00078e0019 */
[----:B------:R-:W-:Y:S05]  /*0860*/  WARPSYNC.COLLECTIVE R21, `(.L_x_107) ;  /* 0x0000000015087348 */ /* 0x000fea0003c00000 */
[----:B------:R0:W1:Y:S02]  /*0870*/  SHFL.UP P0, R25, R24, R23, R22 ;  /* 0x0400001718197389 */ /* 0x0000640000000016 */
[----:B01----:R-:W-:Y:S05]  /*0880*/  ENDCOLLECTIVE ;  /* 0x000000000000791b */ /* 0x003fea0003800000 */
.L_x_107:
        /* <DEDUP_REMOVED lines=9> */
.L_x_108:
[----:B------:R-:W-:Y:S02]  /*0920*/  IMAD.MOV.U32 R24, RZ, RZ, R29 ;  /* 0x000000ffff187224 */ /* 0x000fe400078e001d */
[----:B------:R-:W-:-:S07]  /*0930*/  IMAD.MOV.U32 R27, RZ, RZ, R25 ;  /* 0x000000ffff1b7224 */ /* 0x000fce00078e0019 */
[----:B------:R-:W-:Y:S05]  /*0940*/  WARPSYNC.COLLECTIVE R21, `(.L_x_109) ;  /* 0x0000000015087348 */ /* 0x000fea0003c00000 */
[----:B------:R0:W1:Y:S02]  /*0950*/  SHFL.UP P0, R25, R24, R23, R22 ;  /* 0x0400001718197389 */ /* 0x0000640000000016 */
[----:B01----:R-:W-:Y:S05]  /*0960*/  ENDCOLLECTIVE ;  /* 0x000000000000791b */ /* 0x003fea0003800000 */
.L_x_109:
        /* <DEDUP_REMOVED lines=9> */
.L_x_110:
[----:B------:R-:W-:Y:S02]  /*0a00*/  IMAD.MOV.U32 R24, RZ, RZ, R26 ;  /* 0x000000ffff187224 */ /* 0x000fe400078e001a */
[----:B------:R-:W-:-:S07]  /*0a10*/  IMAD.MOV.U32 R28, RZ, RZ, R25 ;  /* 0x000000ffff1c7224 */ /* 0x000fce00078e0019 */
[----:B------:R-:W-:Y:S05]  /*0a20*/  WARPSYNC.COLLECTIVE R21, `(.L_x_111) ;  /* 0x0000000015087348 */ /* 0x000fea0003c00000 */
[----:B------:R0:W1:Y:S02]  /*0a30*/  SHFL.UP P0, R25, R24, R23, R22 ;  /* 0x0400001718197389 */ /* 0x0000640000000016 */
[----:B01----:R-:W-:Y:S05]  /*0a40*/  ENDCOLLECTIVE ;  /* 0x000000000000791b */ /* 0x003fea0003800000 */
.L_x_111:
[----:B------:R-:W-:Y:S05]  /*0a50*/  BRA `(.L_x_112) ;  /* 0xfffffff800647947 */ /* 0x000fea000383ffff */
.L_x_113:
        /* <DEDUP_REMOVED lines=10> */
.L_x_504:


//--------------------- .text._ZN3cub18CUB_300001_SM_10006detail10radix_sort30DeviceRadixSortHistogramKernelINS1_5radix10policy_hubIddyE10Policy1000ELNS0_9SortOrderE0EdyNS1_21identity_decomposer_tEEEvPT2_PKT1_SA_iiT3_ --------------------------
	.section	.text._ZN3cub18CUB_300001_SM_10006detail10radix_sort30DeviceRadixSortHistogramKernelINS1_5radix10policy_hubIddyE10Policy1000ELNS0_9SortOrderE0EdyNS1_21identity_decomposer_tEEEvPT2_PKT1_SA_iiT3_,"ax",@progbits
	.align	128
        .global         _ZN3cub18CUB_300001_SM_10006detail10radix_sort30DeviceRadixSortHistogramKernelINS1_5radix10policy_hubIddyE10Policy1000ELNS0_9SortOrderE0EdyNS1_21identity_decomposer_tEEEvPT2_PKT1_SA_iiT3_
        .type           _ZN3cub18CUB_300001_SM_10006detail10radix_sort30DeviceRadixSortHistogramKernelINS1_5radix10policy_hubIddyE10Policy1000ELNS0_9SortOrderE0EdyNS1_21identity_decomposer_tEEEvPT2_PKT1_SA_iiT3_,@function
        .size           _ZN3cub18CUB_300001_SM_10006detail10radix_sort30DeviceRadixSortHistogramKernelINS1_5radix10policy_hubIddyE10Policy1000ELNS0_9SortOrderE0EdyNS1_21identity_decomposer_tEEEvPT2_PKT1_SA_iiT3_,(.L_x_505 - _ZN3cub18CUB_300001_SM_10006detail10radix_sort30DeviceRadixSortHistogramKernelINS1_5radix10policy_hubIddyE10Policy1000ELNS0_9SortOrderE0EdyNS1_21identity_decomposer_tEEEvPT2_PKT1_SA_iiT3_)
        .other          _ZN3cub18CUB_300001_SM_10006detail10radix_sort30DeviceRadixSortHistogramKernelINS1_5radix10policy_hubIddyE10Policy1000ELNS0_9SortOrderE0EdyNS1_21identity_decomposer_tEEEvPT2_PKT1_SA_iiT3_,@"STO_CUDA_ENTRY STV_DEFAULT"
_ZN3cub18CUB_300001_SM_10006detail10radix_sort30DeviceRadixSortHistogramKernelINS1_5radix10policy_hubIddyE10Policy1000ELNS0_9SortOrderE0EdyNS1_21identity_decomposer_tEEEvPT2_PKT1_SA_iiT3_:
.text._ZN3cub18CUB_300001_SM_10006detail10radix_sort30DeviceRadixSortHistogramKernelINS1_5radix10policy_hubIddyE10Policy1000ELNS0_9SortOrderE0EdyNS1_21identity_decomposer_tEEEvPT2_PKT1_SA_iiT3_:
[----:B------:R-:W-:Y:S01]  /*0000*/  LDC R1, c[0x0][0x37c] ;  /* 0x0000df00ff017b82 */ /* 0x000fe20000000800 */
[----:B------:R-:W0:Y:S02]  /*0010*/  LDCU.64 UR4, c[0x0][0x390] ;  /* 0x00007200ff0477ac */ /* 0x000e240008000a00 */
[----:B0-----:R-:W-:-:S04]  /*0020*/  ISETP.NE.U32.AND P0, PT, RZ, UR4, PT ;  /* 0x00000004ff007c0c */ /* 0x001fc8000bf05070 */
[----:B------:R-:W-:-:S13]  /*0030*/  ISETP.NE.AND.EX P0, PT, RZ, UR5, PT, P0 ;  /* 0x00000005ff007c0c */ /* 0x000fda000bf05300 */
[----:B------:R-:W-:Y:S05]  /*0040*/  @!P0 EXIT ;  /* 0x000000000000894d */ /* 0x000fea0003800000 */
[----:B------:R-:W0:Y:S01]  /*0050*/  S2R R0, SR_TID.X ;  /* 0x0000000000007919 */ /* 0x000e220000002100 */
[----:B------:R-:W1:Y:S01]  /*0060*/  LDC.64 R2, c[0x0][0x398] ;  /* 0x0000e600ff027b82 */ /* 0x000e620000000a00 */
[----:B------:R-:W-:Y:S01]  /*0070*/  UMOV UR4, 0x400 ;  /* 0x0000040000047882 */ /* 0x000fe20000000000 */
[----:B------:R-:W2:Y:S01]  /*0080*/  LDCU.64 UR16, c[0x0][0x358] ;  /* 0x00006b00ff1077ac */ /* 0x000ea20008000a00 */
[----:B------:R-:W3:Y:S05]  /*0090*/  LDCU UR18, c[0x0][0x370] ;  /* 0x00006e00ff1277ac */ /* 0x000eea0008000800 */
[----:B------:R-:W4:Y:S01]  /*00a0*/  S2UR UR5, SR_CgaCtaId ;  /* 0x00000000000579c3 */ /* 0x000f220000008800 */
[----:B------:R-:W-:Y:S01]  /*00b0*/  UMOV UR6, URZ ;  /* 0x000000ff00067c82 */ /* 0x000fe20008000000 */
[----:B------:R-:W-:-:S06]  /*00c0*/  UMOV UR7, URZ ;  /* 0x000000ff00077c82 */ /* 0x000fcc0008000000 */
[----:B------:R-:W5:Y:S01]  /*00d0*/  S2UR UR8, SR_CTAID.X ;  /* 0x00000000000879c3 */ /* 0x000f620000002500 */
[----:B-1----:R-:W-:-:S04]  /*00e0*/  IADD3 R2, PT, PT, R3, 0x7, -R2 ;  /* 0x0000000703027810 */ /* 0x002fc80007ffe802 */
[----:B------:R-:W-:Y:S01]  /*00f0*/  ISETP.GE.AND P0, PT, R2, 0x8, PT ;  /* 0x000000080200780c */ /* 0x000fe20003f06270 */
[C---:B0-----:R-:W-:Y:S01]  /*0100*/  VIADD R3, R0.reuse, 0x80 ;  /* 0x0000008000037836 */ /* 0x041fe20000000000 */
[----:B----4-:R-:W-:Y:S02]  /*0110*/  ULEA UR4, UR5, UR4, 0x18 ;  /* 0x0000000405047291 */ /* 0x010fe4000f8ec0ff */
[C---:B------:R-:W-:Y:S01]  /*0120*/  ISETP.GT.U32.OR P0, PT, R0.reuse, 0xff, !P0 ;  /* 0x000000ff0000780c */ /* 0x040fe20004704470 */
[C---:B------:R-:W-:Y:S02]  /*0130*/  VIADD R4, R0.reuse, 0x100 ;  /* 0x0000010000047836 */ /* 0x040fe40000000000 */
[C---:B------:R-:W-:Y:S01]  /*0140*/  VIADD R5, R0.reuse, 0x200 ;  /* 0x0000020000057836 */ /* 0x040fe20000000000 */
[----:B------:R-:W-:Y:S01]  /*0150*/  P2R R43, PR, RZ, 0x1 ;  /* 0x00000001ff2b7803 */ /* 0x000fe20000000000 */
[C---:B------:R-:W-:Y:S01]  /*0160*/  VIADD R40, R0.reuse, 0x280 ;  /* 0x0000028000287836 */ /* 0x040fe20000000000 */
[C---:B------:R-:W-:Y:S01]  /*0170*/  LEA R2, R0.reuse, UR4, 0x2 ;  /* 0x0000000400027c11 */ /* 0x040fe2000f8e10ff */
[C---:B------:R-:W-:Y:S01]  /*0180*/  VIADD R41, R0.reuse, 0x300 ;  /* 0x0000030000297836 */ /* 0x040fe20000000000 */
[----:B-----5:R-:W-:Y:S01]  /*0190*/  USHF.L.U32 UR8, UR8, 0xb, URZ ;  /* 0x0000000b08087899 */ /* 0x020fe200080006ff */
[----:B--23--:R-:W-:-:S11]  /*01a0*/  VIADD R42, R0, 0x780 ;  /* 0x00000780002a7836 */ /* 0x00cfd60000000000 */
.L_x_197:
[----:B------:R-:W-:Y:S01]  /*01b0*/  ISETP.NE.AND P0, PT, R43, RZ, PT ;  /* 0x000000ff2b00720c */ /* 0x000fe20003f05270 */
[----:B------:R-:W-:-:S12]  /*01c0*/  BSSY.RECONVERGENT B0, `(.L_x_114) ;  /* 0x0000081000007945 */ /* 0x000fd80003800200 */
[----:B0-2345:R-:W-:Y:S05]  /*01d0*/  @P0 BRA `(.L_x_115) ;  /* 0x0000000400fc0947 */ /* 0x03dfea0003800000 */
[----:B------:R-:W0:Y:S02]  /*01e0*/  LDC.64 R6, c[0x0][0x398] ;  /* 0x0000e600ff067b82 */ /* 0x000e240000000a00 */
[----:B0-----:R-:W-:-:S04]  /*01f0*/  IADD3 R6, PT, PT, R7, 0x7, -R6 ;  /* 0x0000000707067810 */ /* 0x001fc80007ffe806 */
[----:B------:R-:W-:-:S04]  /*0200*/  SHF.R.S32.HI R7, RZ, 0x1f, R6 ;  /* 0x0000001fff077819 */ /* 0x000fc80000011406 */
[----:B------:R-:W-:-:S04]  /*0210*/  LEA.HI R7, R7, R6, RZ, 0x3 ;  /* 0x0000000607077211 */ /* 0x000fc800078f18ff */
[----:B------:R-:W-:Y:S01]  /*0220*/  SHF.R.S32.HI R8, RZ, 0x3, R7 ;  /* 0x00000003ff087819 */ /* 0x000fe20000011407 */
[----:B------:R-:W-:-:S03]  /*0230*/  IMAD.MOV.U32 R7, RZ, RZ, RZ ;  /* 0x000000ffff077224 */ /* 0x000fc600078e00ff */
[C---:B------:R-:W-:Y:S01]  /*0240*/  LOP3.LUT R10, R8.reuse, 0xffffff0, RZ, 0xc0, !PT ;  /* 0x0ffffff0080a7812 */ /* 0x040fe200078ec0ff */
[----:B------:R-:W-:-:S05]  /*0250*/  VIADD R6, R8, 0xffffffff ;  /* 0xffffffff08067836 */ /* 0x000fca0000000000 */
[----:B------:R-:W-:-:S13]  /*0260*/  ISETP.GE.U32.AND P0, PT, R6, 0xf, PT ;  /* 0x0000000f0600780c */ /* 0x000fda0003f06070 */
[----:B------:R-:W-:Y:S05]  /*0270*/  @!P0 BRA `(.L_x_116) ;  /* 0x00000000005c8947 */ /* 0x000fea0003800000 */
[----:B------:R-:W-:Y:S02]  /*0280*/  IMAD.MOV R7, RZ, RZ, -R10 ;  /* 0x000000ffff077224 */ /* 0x000fe400078e0a0a */
[----:B------:R-:W-:-:S07]  /*0290*/  VIADD R6, R2, 0x2000 ;  /* 0x0000200002067836 */ /* 0x000fce0000000000 */
.L_x_117:
[----:B------:R-:W-:Y:S01]  /*02a0*/  VIADD R7, R7, 0x10 ;  /* 0x0000001007077836 */ /* 0x000fe20000000000 */
[----:B------:R-:W-:Y:S04]  /*02b0*/  STS [R6+-0x2000], RZ ;  /* 0xffe000ff06007388 */ /* 0x000fe80000000800 */
        /* <DEDUP_REMOVED lines=18> */
[----:B------:R-:W-:-:S07]  /*03e0*/  IMAD.MOV.U32 R7, RZ, RZ, R10 ;  /* 0x000000ffff077224 */ /* 0x000fce00078e000a */
.L_x_116:
[C---:B------:R-:W-:Y:S02]  /*03f0*/  LOP3.LUT R6, R8.reuse, 0xf, RZ, 0xc0, !PT ;  /* 0x0000000f08067812 */ /* 0x040fe400078ec0ff */
[----:B------:R-:W-:Y:S02]  /*0400*/  LOP3.LUT R11, R8, 0x7, RZ, 0xc0, !PT ;  /* 0x00000007080b7812 */ /* 0x000fe400078ec0ff */
[C---:B------:R-:W-:Y:S01]  /*0410*/  ISETP.NE.AND P1, PT, R6.reuse, RZ, PT ;  /* 0x000000ff0600720c */ /* 0x040fe20003f25270 */
[----:B------:R-:W-:Y:S01]  /*0420*/  VIADD R6, R6, 0xffffffff ;  /* 0xffffffff06067836 */ /* 0x000fe20000000000 */
[----:B------:R-:W-:Y:S01]  /*0430*/  LOP3.LUT R9, R8, 0x3, RZ, 0xc0, !PT ;  /* 0x0000000308097812 */ /* 0x000fe200078ec0ff */
[----:B------:R-:W-:-:S10]  /*0440*/  VIADD R12, R11, 0xffffffff ;  /* 0xffffffff0b0c7836 */ /* 0x000fd40000000000 */
[----:B------:R-:W-:Y:S05]  /*0450*/  @!P1 BRA `(.L_x_118) ;  /* 0x0000000000789947 */ /* 0x000fea0003800000 */
[----:B------:R-:W-:Y:S02]  /*0460*/  ISETP.GE.U32.AND P2, PT, R6, 0x7, PT ;  /* 0x000000070600780c */ /* 0x000fe40003f46070 */
[----:B------:R-:W-:-:S11]  /*0470*/  ISETP.NE.AND P3, PT, R11, RZ, PT ;  /* 0x000000ff0b00720c */ /* 0x000fd60003f65270 */
[----:B------:R-:W-:Y:S05]  /*0480*/  @!P2 BRA `(.L_x_119) ;  /* 0x000000000028a947 */ /* 0x000fea0003800000 */
        /* <DEDUP_REMOVED lines=10> */
.L_x_119:
[----:B------:R-:W-:Y:S05]  /*0530*/  @!P3 BRA `(.L_x_118) ;  /* 0x000000000040b947 */ /* 0x000fea0003800000 */
[----:B------:R-:W-:Y:S02]  /*0540*/  ISETP.GE.U32.AND P2, PT, R12, 0x3, PT ;  /* 0x000000030c00780c */ /* 0x000fe40003f46070 */
[----:B------:R-:W-:-:S11]  /*0550*/  ISETP.NE.AND P3, PT, R9, RZ, PT ;  /* 0x000000ff0900720c */ /* 0x000fd60003f65270 */
[C---:B0-----:R-:W-:Y:S02]  /*0560*/  @P2 IMAD R8, R7.reuse, 0x400, R2 ;  /* 0x0000040007082824 */ /* 0x041fe400078e0202 */
[----:B------:R-:W-:-:S03]  /*0570*/  @P2 VIADD R7, R7, 0x4 ;  /* 0x0000000407072836 */ /* 0x000fc60000000000 */
[----:B------:R1:W-:Y:S04]  /*0580*/  @P2 STS [R8], RZ ;  /* 0x000000ff08002388 */ /* 0x0003e80000000800 */
[----:B------:R1:W-:Y:S04]  /*0590*/  @P2 STS [R8+0x400], RZ ;  /* 0x000400ff08002388 */ /* 0x0003e80000000800 */
[----:B------:R1:W-:Y:S04]  /*05a0*/  @P2 STS [R8+0x800], RZ ;  /* 0x000800ff08002388 */ /* 0x0003e80000000800 */
[----:B------:R1:W-:Y:S01]  /*05b0*/  @P2 STS [R8+0xc00], RZ ;  /* 0x000c00ff08002388 */ /* 0x0003e20000000800 */
[----:B------:R-:W-:Y:S05]  /*05c0*/  @!P3 BRA `(.L_x_118) ;  /* 0x00000000001cb947 */ /* 0x000fea0003800000 */
[----:B------:R-:W-:Y:S01]  /*05d0*/  IMAD R7, R7, 0x400, R2 ;  /* 0x0000040007077824 */ /* 0x000fe200078e0202 */
[----:B------:R-:W-:-:S04]  /*05e0*/  ISETP.NE.AND P2, PT, R9, 0x1, PT ;  /* 0x000000010900780c */ /* 0x000fc80003f45270 */
[----:B------:R2:W-:Y:S09]  /*05f0*/  STS [R7], RZ ;  /* 0x000000ff07007388 */ /* 0x0005f20000000800 */
[----:B--2---:R-:W-:Y:S05]  /*0600*/  @!P2 BRA `(.L_x_118) ;  /* 0x00000000000ca947 */ /* 0x004fea0003800000 */
[----:B------:R-:W-:Y:S01]  /*0610*/  ISETP.NE.AND P2, PT, R9, 0x2, PT ;  /* 0x000000020900780c */ /* 0x000fe20003f45270 */
[----:B------:R2:W-:-:S12]  /*0620*/  STS [R7+0x400], RZ ;  /* 0x000400ff07007388 */ /* 0x0005d80000000800 */
[----:B------:R2:W-:Y:S02]  /*0630*/  @P2 STS [R7+0x800], RZ ;  /* 0x000800ff07002388 */ /* 0x0005e40000000800 */
.L_x_118:
[----:B------:R-:W-:-:S13]  /*0640*/  ISETP.GT.U32.AND P2, PT, R0, 0x7f, PT ;  /* 0x0000007f0000780c */ /* 0x000fda0003f44070 */
[----:B------:R-:W-:Y:S05]  /*0650*/  @P2 BRA `(.L_x_115) ;  /* 0x0000000000dc2947 */ /* 0x000fea0003800000 */
[----:B--2---:R-:W-:Y:S01]  /*0660*/  IMAD.MOV.U32 R7, RZ, RZ, RZ ;  /* 0x000000ffff077224 */ /* 0x004fe200078e00ff */
[----:B------:R-:W-:Y:S06]  /*0670*/  @!P0 BRA `(.L_x_120) ;  /* 0x0000000000588947 */ /* 0x000fec0003800000 */
[----:B------:R-:W-:-:S07]  /*0680*/  IMAD.MOV.U32 R7, RZ, RZ, RZ ;  /* 0x000000ffff077224 */ /* 0x000fce00078e00ff */
.L_x_121:
[C---:B012---:R-:W-:Y:S02]  /*0690*/  IMAD R8, R7.reuse, 0x400, R2 ;  /* 0x0000040007087824 */ /* 0x047fe400078e0202 */
[----:B------:R-:W-:-:S03]  /*06a0*/  VIADD R7, R7, 0x10 ;  /* 0x0000001007077836 */ /* 0x000fc60000000000 */
[----:B------:R2:W-:Y:S02]  /*06b0*/  STS [R8+0x200], RZ ;  /* 0x000200ff08007388 */ /* 0x0005e40000000800 */
[----:B------:R-:W-:Y:S02]  /*06c0*/  ISETP.NE.AND P0, PT, R7, R10, PT ;  /* 0x0000000a0700720c */ /* 0x000fe40003f05270 */
[----:B------:R2:W-:Y:S04]  /*06d0*/  STS [R8+0x600], RZ ;  /* 0x000600ff08007388 */ /* 0x0005e80000000800 */
        /* <DEDUP_REMOVED lines=13> */
[----:B------:R2:W-:Y:S01]  /*07b0*/  STS [R8+0x3e00], RZ ;  /* 0x003e00ff08007388 */ /* 0x0005e20000000800 */
[----:B------:R-:W-:Y:S05]  /*07c0*/  @P0 BRA `(.L_x_121) ;  /* 0xfffffffc00b00947 */ /* 0x000fea000383ffff */
[----:B------:R-:W-:-:S07]  /*07d0*/  IMAD.MOV.U32 R7, RZ, RZ, R10 ;  /* 0x000000ffff077224 */ /* 0x000fce00078e000a */
.L_x_120:
[----:B------:R-:W-:Y:S05]  /*07e0*/  @!P1 BRA `(.L_x_115) ;  /* 0x0000000000789947 */ /* 0x000fea0003800000 */
[----:B------:R-:W-:Y:S02]  /*07f0*/  ISETP.GE.U32.AND P0, PT, R6, 0x7, PT ;  /* 0x000000070600780c */ /* 0x000fe40003f06070 */
[----:B------:R-:W-:-:S11]  /*0800*/  ISETP.NE.AND P1, PT, R11, RZ, PT ;  /* 0x000000ff0b00720c */ /* 0x000fd60003f25270 */
[----:B------:R-:W-:Y:S05]  /*0810*/  @!P0 BRA `(.L_x_122) ;  /* 0x0000000000288947 */ /* 0x000fea0003800000 */
[C---:B------:R-:W-:Y:S02]  /*0820*/  IMAD R6, R7.reuse, 0x400, R2 ;  /* 0x0000040007067824 */ /* 0x040fe400078e0202 */
[----:B------:R-:W-:-:S03]  /*0830*/  VIADD R7, R7, 0x8 ;  /* 0x0000000807077836 */ /* 0x000fc60000000000 */
[----:B------:R3:W-:Y:S04]  /*0840*/  STS [R6+0x200], RZ ;  /* 0x000200ff06007388 */ /* 0x0007e80000000800 */
[----:B------:R3:W-:Y:S04]  /*0850*/  STS [R6+0x600], RZ ;  /* 0x000600ff06007388 */ /* 0x0007e80000000800 */
[----:B------:R3:W-:Y:S04]  /*0860*/  STS [R6+0xa00], RZ ;  /* 0x000a00ff06007388 */ /* 0x0007e80000000800 */
[----:B------:R3:W-:Y:S04]  /*0870*/  STS [R6+0xe00], RZ ;  /* 0x000e00ff06007388 */ /* 0x0007e80000000800 */
[----:B------:R3:W-:Y:S04]  /*0880*/  STS [R6+0x1200], RZ ;  /* 0x001200ff06007388 */ /* 0x0007e80000000800 */
[----:B------:R3:W-:Y:S04]  /*0890*/  STS [R6+0x1600], RZ ;  /* 0x001600ff06007388 */ /* 0x0007e80000000800 */
[----:B------:R3:W-:Y:S04]  /*08a0*/  STS [R6+0x1a00], RZ ;  /* 0x001a00ff06007388 */ /* 0x0007e80000000800 */
[----:B------:R3:W-:Y:S02]  /*08b0*/  STS [R6+0x1e00], RZ ;  /* 0x001e00ff06007388 */ /* 0x0007e40000000800 */
.L_x_122:
[----:B------:R-:W-:Y:S05]  /*08c0*/  @!P1 BRA `(.L_x_115) ;  /* 0x0000000000409947 */ /* 0x000fea0003800000 */
[----:B------:R-:W-:Y:S02]  /*08d0*/  ISETP.GE.U32.AND P0, PT, R12, 0x3, PT ;  /* 0x000000030c00780c */ /* 0x000fe40003f06070 */
[----:B------:R-:W-:-:S11]  /*08e0*/  ISETP.NE.AND P1, PT, R9, RZ, PT ;  /* 0x000000ff0900720c */ /* 0x000fd60003f25270 */
[C---:B---3--:R-:W-:Y:S02]  /*08f0*/  @P0 IMAD R6, R7.reuse, 0x400, R2 ;  /* 0x0000040007060824 */ /* 0x048fe400078e0202 */
[----:B------:R-:W-:-:S03]  /*0900*/  @P0 VIADD R7, R7, 0x4 ;  /* 0x0000000407070836 */ /* 0x000fc60000000000 */
[----:B------:R4:W-:Y:S04]  /*0910*/  @P0 STS [R6+0x200], RZ ;  /* 0x000200ff06000388 */ /* 0x0009e80000000800 */
[----:B------:R4:W-:Y:S04]  /*0920*/  @P0 STS [R6+0x600], RZ ;  /* 0x000600ff06000388 */ /* 0x0009e80000000800 */
[----:B------:R4:W-:Y:S04]  /*0930*/  @P0 STS [R6+0xa00], RZ ;  /* 0x000a00ff06000388 */ /* 0x0009e80000000800 */
[----:B------:R4:W-:Y:S01]  /*0940*/  @P0 STS [R6+0xe00], RZ ;  /* 0x000e00ff06000388 */ /* 0x0009e20000000800 */
[----:B------:R-:W-:Y:S05]  /*0950*/  @!P1 BRA `(.L_x_115) ;  /* 0x00000000001c9947 */ /* 0x000fea0003800000 */
[----:B------:R-:W-:Y:S01]  /*0960*/  IMAD R7, R7, 0x400, R2 ;  /* 0x0000040007077824 */ /* 0x000fe200078e0202 */
[----:B------:R-:W-:-:S04]  /*0970*/  ISETP.NE.AND P0, PT, R9, 0x1, PT ;  /* 0x000000010900780c */ /* 0x000fc80003f05270 */
[----:B------:R3:W-:Y:S09]  /*0980*/  STS [R7+0x200], RZ ;  /* 0x000200ff07007388 */ /* 0x0007f20000000800 */
[----:B---3--:R-:W-:Y:S05]  /*0990*/  @!P0 BRA `(.L_x_115) ;  /* 0x00000000000c8947 */ /* 0x008fea0003800000 */
[----:B------:R-:W-:Y:S01]  /*09a0*/  ISETP.NE.AND P0, PT, R9, 0x2, PT ;  /* 0x000000020900780c */ /* 0x000fe20003f05270 */
[----:B------:R3:W-:-:S12]  /*09b0*/  STS [R7+0x600], RZ ;  /* 0x000600ff07007388 */ /* 0x0007d80000000800 */
[----:B------:R3:W-:Y:S02]  /*09c0*/  @P0 STS [R7+0xa00], RZ ;  /* 0x000a00ff07000388 */ /* 0x0007e40000000800 */
.L_x_115:
[----:B------:R-:W-:Y:S05]  /*09d0*/  BSYNC.RECONVERGENT B0 ;  /* 0x0000000000007941 */ /* 0x000fea0003800200 */
.L_x_114:
[----:B------:R-:W5:Y:S01]  /*09e0*/  LDCU.64 UR10, c[0x0][0x390] ;  /* 0x00007200ff0a77ac */ /* 0x000f620008000a00 */
[----:B------:R-:W-:Y:S02]  /*09f0*/  USHF.L.U32 UR4, UR6, 0x1e, URZ ;  /* 0x0000001e06047899 */ /* 0x000fe400080006ff */
[----:B------:R-:W-:Y:S02]  /*0a00*/  USHF.L.U64.HI UR5, UR6, 0x1e, UR7 ;  /* 0x0000001e06057899 */ /* 0x000fe40008010207 */
[----:B-----5:R-:W-:-:S04]  /*0a10*/  UIADD3 UR4, UP0, UPT, -UR4, UR10, URZ ;  /* 0x0000000a04047290 */ /* 0x020fc8000ff1e1ff */
[----:B------:R-:W-:Y:S02]  /*0a20*/  UIADD3.X UR5, UPT, UPT, ~UR5, UR11, URZ, UP0, !UPT ;  /* 0x0000000b05057290 */ /* 0x000fe400087fe5ff */
[----:B------:R-:W-:-:S04]  /*0a30*/  UISETP.LT.U32.AND UP0, UPT, UR4, 0x40000000, UPT ;  /* 0x400000000400788c */ /* 0x000fc8000bf01070 */
[----:B------:R-:W-:-:S04]  /*0a40*/  UISETP.LT.U32.AND.EX UP0, UPT, UR5, URZ, UPT, UP0 ;  /* 0x000000ff0500728c */ /* 0x000fc8000bf01100 */
[----:B------:R-:W-:Y:S02]  /*0a50*/  USEL UR10, UR4, 0x40000000, UP0 ;  /* 0x40000000040a7887 */ /* 0x000fe40008000000 */
[----:B------:R-:W-:Y:S02]  /*0a60*/  USEL UR11, UR5, URZ, UP0 ;  /* 0x000000ff050b7287 */ /* 0x000fe40008000000 */
[----:B------:R-:W-:-:S04]  /*0a70*/  UISETP.GT.U32.AND UP0, UPT, UR10, UR8, UPT ;  /* 0x000000080a00728c */ /* 0x000fc8000bf04070 */
[----:B------:R-:W-:Y:S01]  /*0a80*/  UISETP.GT.U32.AND.EX UP0, UPT, UR11, URZ, UPT, UP0 ;  /* 0x000000ff0b00728c */ /* 0x000fe2000bf04100 */
[----:B------:R-:W-:Y:S08]  /*0a90*/  BAR.SYNC.DEFER_BLOCKING 0x0 ;  /* 0x0000000000007b1d */ /* 0x000ff00000010000 */
[----:B------:R-:W-:Y:S06]  /*0aa0*/  BAR.SYNC.DEFER_BLOCKING 0x0 ;  /* 0x0000000000007b1d */ /* 0x000fec0000010000 */
[----:B------:R-:W-:Y:S05]  /*0ab0*/  BRA.U !UP0, `(.L_x_123) ;  /* 0x00000015089c7547 */ /* 0x000fea000b800000 */
[----:B------:R-:W-:Y:S01]  /*0ac0*/  UMOV UR9, UR8 ;  /* 0x0000000800097c82 */ /* 0x000fe20008000000 */
[----:B------:R-:W-:-:S05]  /*0ad0*/  UMOV UR5, URZ ;  /* 0x000000ff00057c82 */ /* 0x000fca0008000000 */
.L_x_128:
[----:B-----5:R-:W5:Y:S01]  /*0ae0*/  LDCU.64 UR14, c[0x0][0x390] ;  /* 0x00007200ff0e77ac */ /* 0x020f620008000a00 */
[----:B------:R-:W-:Y:S02]  /*0af0*/  USHF.L.U32 UR12, UR6, 0x1e, URZ ;  /* 0x0000001e060c7899 */ /* 0x000fe400080006ff */
[----:B------:R-:W-:Y:S02]  /*0b00*/  USHF.L.U64.HI UR13, UR6, 0x1e, UR7 ;  /* 0x0000001e060d7899 */ /* 0x000fe40008010207 */
[----:B------:R-:W-:-:S04]  /*0b10*/  UIADD3 UR12, UP0, UPT, UR9, UR12, URZ ;  /* 0x0000000c090c7290 */ /* 0x000fc8000ff1e0ff */
[----:B------:R-:W-:Y:S02]  /*0b20*/  UIADD3.X UR13, UPT, UPT, UR5, UR13, URZ, UP0, !UPT ;  /* 0x0000000d050d7290 */ /* 0x000fe400087fe4ff */
[----:B------:R-:W-:Y:S02]  /*0b30*/  ULEA UR9, UP0, UR18, UR9, 0xb ;  /* 0x0000000912097291 */ /* 0x000fe4000f8058ff */
[----:B-----5:R-:W-:Y:S02]  /*0b40*/  UIADD3 UR14, UP1, UPT, -UR12, UR14, URZ ;  /* 0x0000000e0c0e7290 */ /* 0x020fe4000ff3e1ff */
[----:B------:R-:W-:Y:S02]  /*0b50*/  UIADD3.X UR5, UPT, UPT, URZ, UR5, URZ, UP0, !UPT ;  /* 0x00000005ff057290 */ /* 0x000fe400087fe4ff */
[----:B------:R-:W-:Y:S02]  /*0b60*/  UIADD3.X UR4, UPT, UPT, ~UR13, UR15, URZ, UP1, !UPT ;  /* 0x0000000f0d047290 */ /* 0x000fe40008ffe5ff */
[----:B------:R-:W-:-:S02]  /*0b70*/  UISETP.GE.U32.AND UP1, UPT, UR14, 0x800, UPT ;  /* 0x000008000e00788c */ /* 0x000fc4000bf26070 */
[----:B------:R-:W-:Y:S02]  /*0b80*/  UISETP.GE.U32.AND UP0, UPT, UR9, UR10, UPT ;  /* 0x0000000a0900728c */ /* 0x000fe4000bf06070 */
[----:B------:R-:W-:Y:S02]  /*0b90*/  UISETP.GE.U32.AND.EX UP1, UPT, UR4, URZ, UPT, UP1 ;  /* 0x000000ff0400728c */ /* 0x000fe4000bf26110 */
[----:B------:R-:W-:-:S07]  /*0ba0*/  UISETP.GE.U32.AND.EX UP0, UPT, UR5, UR11, UPT, UP0 ;  /* 0x0000000b0500728c */ /* 0x000fce000bf06100 */
[----:B0-----:R-:W-:Y:S05]  /*0bb0*/  BRA.U !UP1, `(.L_x_124) ;  /* 0x0000000109587547 */ /* 0x001fea000b800000 */
[----:B------:R-:W0:Y:S01]  /*0bc0*/  LDCU.64 UR14, c[0x0][0x388] ;  /* 0x00007100ff0e77ac */ /* 0x000e220008000a00 */
[----:B---34-:R-:W-:-:S05]  /*0bd0*/  IADD3 R6, P0, PT, R0, UR12, RZ ;  /* 0x0000000c00067c10 */ /* 0x018fca000ff1e0ff */
[----:B--2---:R-:W-:Y:S01]  /*0be0*/  IMAD.X R7, RZ, RZ, UR13, P0 ;  /* 0x0000000dff077e24 */ /* 0x004fe200080e06ff */
[----:B0-----:R-:W-:-:S04]  /*0bf0*/  LEA R38, P0, R6, UR14, 0x3 ;  /* 0x0000000e06267c11 */ /* 0x001fc8000f8018ff */
[----:B------:R-:W-:-:S05]  /*0c00*/  LEA.HI.X R39, R6, UR15, R7, 0x3, P0 ;  /* 0x0000000f06277c11 */ /* 0x000fca00080f1c07 */
[----:B------:R0:W5:Y:S04]  /*0c10*/  LDG.E.64 R6, desc[UR16][R38.64] ;  /* 0x0000001026067981 */ /* 0x000168000c1e1b00 */
[----:B-1----:R0:W5:Y:S04]  /*0c20*/  LDG.E.64 R8, desc[UR16][R38.64+0x400] ;  /* 0x0004001026087981 */ /* 0x002168000c1e1b00 */
        /* <DEDUP_REMOVED lines=15> */
.L_x_124:
[C---:B------:R-:W-:Y:S01]  /*0d20*/  ISETP.GE.AND P5, PT, R0.reuse, UR14, PT ;  /* 0x0000000e00007c0c */ /* 0x040fe2000bfa6270 */
[----:B------:R-:W0:Y:S01]  /*0d30*/  LDCU.64 UR20, c[0x0][0x388] ;  /* 0x00007100ff1477ac */ /* 0x000e220008000a00 */
[----:B---34-:R-:W-:Y:S02]  /*0d40*/  IADD3 R6, P0, PT, R0, UR12, RZ ;  /* 0x0000000c00067c10 */ /* 0x018fe4000ff1e0ff */
[----:B------:R-:W1:Y:S01]  /*0d50*/  S2R R0, SR_TID.X ;  /* 0x0000000000007919 */ /* 0x000e620000002100 */
[----:B------:R-:W-:Y:S02]  /*0d60*/  ISETP.GE.AND P2, PT, R3, UR14, PT ;  /* 0x0000000e03007c0c */ /* 0x000fe4000bf46270 */
[----:B--2---:R-:W-:Y:S01]  /*0d70*/  IMAD.X R7, RZ, RZ, UR13, P0 ;  /* 0x0000000dff077e24 */ /* 0x004fe200080e06ff */
[----:B------:R-:W-:Y:S02]  /*0d80*/  ISETP.GE.AND P3, PT, R4, UR14, PT ;  /* 0x0000000e04007c0c */ /* 0x000fe4000bf66270 */
[----:B0-----:R-:W-:-:S04]  /*0d90*/  LEA R38, P0, R6, UR20, 0x3 ;  /* 0x0000001406267c11 */ /* 0x001fc8000f8018ff */
[----:B------:R-:W-:Y:S01]  /*0da0*/  LEA.HI.X R39, R6, UR21, R7, 0x3, P0 ;  /* 0x0000001506277c11 */ /* 0x000fe200080f1c07 */
[----:B------:R-:W-:Y:S02]  /*0db0*/  IMAD.MOV.U32 R6, RZ, RZ, -0x1 ;  /* 0xffffffffff067424 */ /* 0x000fe400078e00ff */
[----:B------:R-:W-:Y:S02]  /*0dc0*/  IMAD.MOV.U32 R7, RZ, RZ, 0x7fffffff ;  /* 0x7fffffffff077424 */ /* 0x000fe400078e00ff */
[----:B------:R-:W-:Y:S02]  /*0dd0*/  IMAD.MOV.U32 R10, RZ, RZ, -0x1 ;  /* 0xffffffffff0a7424 */ /* 0x000fe400078e00ff */
[----:B------:R-:W-:Y:S02]  /*0de0*/  IMAD.MOV.U32 R11, RZ, RZ, 0x7fffffff ;  /* 0x7fffffffff0b7424 */ /* 0x000fe400078e00ff */
[----:B------:R2:W5:Y:S01]  /*0df0*/  @!P5 LDG.E.64 R6, desc[UR16][R38.64] ;  /* 0x000000102606d981 */ /* 0x000562000c1e1b00 */
[C---:B-1----:R-:W-:Y:S01]  /*0e00*/  VIADD R8, R0.reuse, 0x180 ;  /* 0x0000018000087836 */ /* 0x042fe20000000000 */
[----:B------:R-:W-:Y:S01]  /*0e10*/  LOP3.LUT R9, R0, 0x400, RZ, 0xfc, !PT ;  /* 0x0000040000097812 */ /* 0x000fe200078efcff */
[----:B------:R-:W-:Y:S01]  /*0e20*/  IMAD.MOV.U32 R12, RZ, RZ, -0x1 ;  /* 0xffffffffff0c7424 */ /* 0x000fe200078e00ff */
[----:B------:R2:W5:Y:S02]  /*0e30*/  @!P3 LDG.E.64 R10, desc[UR16][R38.64+0x800] ;  /* 0x00080010260ab981 */ /* 0x000564000c1e1b00 */
[----:B------:R-:W-:Y:S01]  /*0e40*/  ISETP.GE.AND P4, PT, R8, UR14, PT ;  /* 0x0000000e08007c0c */ /* 0x000fe2000bf86270 */
[----:B------:R-:W-:Y:S01]  /*0e50*/  VIADD R8, R0, 0x380 ;  /* 0x0000038000087836 */ /* 0x000fe20000000000 */
[----:B------:R-:W-:Y:S01]  /*0e60*/  ISETP.GE.AND P0, PT, R9, UR14, PT ;  /* 0x0000000e09007c0c */ /* 0x000fe2000bf06270 */
[----:B------:R-:W-:Y:S01]  /*0e70*/  IMAD.MOV.U32 R9, RZ, RZ, 0x7fffffff ;  /* 0x7fffffffff097424 */ /* 0x000fe200078e00ff */
[----:B------:R-:W-:Y:S01]  /*0e80*/  ISETP.GE.AND P5, PT, R5, UR14, PT ;  /* 0x0000000e05007c0c */ /* 0x000fe2000bfa6270 */
[----:B------:R-:W-:Y:S01]  /*0e90*/  IMAD.MOV.U32 R13, RZ, RZ, 0x7fffffff ;  /* 0x7fffffffff0d7424 */ /* 0x000fe200078e00ff */
[----:B------:R-:W-:Y:S01]  /*0ea0*/  ISETP.GE.AND P1, PT, R8, UR14, PT ;  /* 0x0000000e08007c0c */ /* 0x000fe2000bf26270 */
[----:B------:R-:W-:-:S02]  /*0eb0*/  IMAD.MOV.U32 R8, RZ, RZ, -0x1 ;  /* 0xffffffffff087424 */ /* 0x000fc400078e00ff */
[----:B------:R-:W-:Y:S01]  /*0ec0*/  VIADD R14, R0, 0x480 ;  /* 0x00000480000e7836 */ /* 0x000fe20000000000 */
[----:B------:R-:W-:Y:S01]  /*0ed0*/  ISETP.GE.AND P3, PT, R41, UR14, PT ;  /* 0x0000000e29007c0c */ /* 0x000fe2000bf66270 */
[----:B------:R-:W-:Y:S02]  /*0ee0*/  IMAD.MOV.U32 R15, RZ, RZ, 0x7fffffff ;  /* 0x7fffffffff0f7424 */ /* 0x000fe400078e00ff */
[----:B------:R2:W5:Y:S01]  /*0ef0*/  @!P2 LDG.E.64 R8, desc[UR16][R38.64+0x400] ;  /* 0x000400102608a981 */ /* 0x000562000c1e1b00 */
[----:B------:R-:W-:-:S03]  /*0f00*/  ISETP.GE.AND P2, PT, R40, UR14, PT ;  /* 0x0000000e28007c0c */ /* 0x000fc6000bf46270 */
[----:B------:R2:W5:Y:S01]  /*0f10*/  @!P4 LDG.E.64 R12, desc[UR16][R38.64+0xc00] ;  /* 0x000c0010260cc981 */ /* 0x000562000c1e1b00 */
[----:B------:R-:W-:Y:S01]  /*0f20*/  ISETP.GE.AND P4, PT, R14, UR14, PT ;  /* 0x0000000e0e007c0c */ /* 0x000fe2000bf86270 */
[----:B------:R-:W-:Y:S02]  /*0f30*/  IMAD.MOV.U32 R14, RZ, RZ, -0x1 ;  /* 0xffffffffff0e7424 */ /* 0x000fe400078e00ff */
[----:B------:R-:W-:Y:S02]  /*0f40*/  VIADD R20, R0, 0x500 ;  /* 0x0000050000147836 */ /* 0x000fe40000000000 */
[----:B------:R-:W-:Y:S02]  /*0f50*/  IMAD.MOV.U32 R16, RZ, RZ, -0x1 ;  /* 0xffffffffff107424 */ /* 0x000fe400078e00ff */
[----:B------:R-:W-:Y:S01]  /*0f60*/  IMAD.MOV.U32 R17, RZ, RZ, 0x7fffffff ;  /* 0x7fffffffff117424 */ /* 0x000fe200078e00ff */
[----:B------:R2:W5:Y:S01]  /*0f70*/  @!P5 LDG.E.64 R14, desc[UR16][R38.64+0x1000] ;  /* 0x00100010260ed981 */ /* 0x000562000c1e1b00 */
[----:B------:R-:W-:Y:S01]  /*0f80*/  IMAD.MOV.U32 R18, RZ, RZ, -0x1 ;  /* 0xffffffffff127424 */ /* 0x000fe200078e00ff */
[----:B------:R-:W-:Y:S01]  /*0f90*/  ISETP.GE.AND P5, PT, R20, UR14, PT ;  /* 0x0000000e14007c0c */ /* 0x000fe2000bfa6270 */
[----:B------:R-:W-:-:S02]  /*0fa0*/  IMAD.MOV.U32 R19, RZ, RZ, 0x7fffffff ;  /* 0x7fffffffff137424 */ /* 0x000fc400078e00ff */
[C---:B------:R-:W-:Y:S01]  /*0fb0*/  VIADD R21, R0.reuse, 0x580 ;  /* 0x0000058000157836 */ /* 0x040fe20000000000 */
[----:B------:R2:W5:Y:S01]  /*0fc0*/  @!P2 LDG.E.64 R16, desc[UR16][R38.64+0x1400] ;  /* 0x001400102610a981 */ /* 0x000562000c1e1b00 */
[----:B------:R-:W-:-:S03]  /*0fd0*/  VIADD R20, R0, 0x600 ;  /* 0x0000060000147836 */ /* 0x000fc60000000000 */
[----:B------:R2:W5:Y:S01]  /*0fe0*/  @!P3 LDG.E.64 R18, desc[UR16][R38.64+0x1800] ;  /* 0x001800102612b981 */ /* 0x000562000c1e1b00 */
[----:B------:R-:W-:Y:S01]  /*0ff0*/  ISETP.GE.AND P2, PT, R21, UR14, PT ;  /* 0x0000000e15007c0c */ /* 0x000fe2000bf46270 */
[----:B------:R-:W-:Y:S01]  /*1000*/  IMAD.MOV.U32 R21, RZ, RZ, 0x7fffffff ;  /* 0x7fffffffff157424 */ /* 0x000fe200078e00ff */
[----:B------:R-:W-:Y:S01]  /*1010*/  ISETP.GE.AND P3, PT, R20, UR14, PT ;  /* 0x0000000e14007c0c */ /* 0x000fe2000bf66270 */
[----:B------:R-:W-:Y:S02]  /*1020*/  IMAD.MOV.U32 R20, RZ, RZ, -0x1 ;  /* 0xffffffffff147424 */ /* 0x000fe400078e00ff */
[----:B------:R-:W-:Y:S02]  /*1030*/  IMAD.MOV.U32 R22, RZ, RZ, -0x1 ;  /* 0xffffffffff167424 */ /* 0x000fe400078e00ff */
[----:B------:R-:W-:Y:S02]  /*1040*/  IMAD.MOV.U32 R23, RZ, RZ, 0x7fffffff ;  /* 0x7fffffffff177424 */ /* 0x000fe400078e00ff */
[----:B------:R-:W-:Y:S01]  /*1050*/  IMAD.MOV.U32 R24, RZ, RZ, -0x1 ;  /* 0xffffffffff187424 */ /* 0x000fe200078e00ff */
[----:B------:R2:W5:Y:S01]  /*1060*/  @!P1 LDG.E.64 R20, desc[UR16][R38.64+0x1c00] ;  /* 0x001c001026149981 */ /* 0x000562000c1e1b00 */
[----:B------:R-:W-:-:S02]  /*1070*/  IMAD.MOV.U32 R25, RZ, RZ, 0x7fffffff ;  /* 0x7fffffffff197424 */ /* 0x000fc400078e00ff */
[C---:B------:R-:W-:Y:S01]  /*1080*/  VIADD R26, R0.reuse, 0x680 ;  /* 0x00000680001a7836 */ /* 0x040fe20000000000 */
[----:B------:R2:W5:Y:S01]  /*1090*/  @!P0 LDG.E.64 R22, desc[UR16][R38.64+0x2000] ;  /* 0x0020001026168981 */ /* 0x000562000c1e1b00 */
[----:B------:R-:W-:-:S03]  /*10a0*/  VIADD R27, R0, 0x700 ;  /* 0x00000700001b7836 */ /* 0x000fc60000000000 */
[----:B------:R2:W5:Y:S01]  /*10b0*/  @!P4 LDG.E.64 R24, desc[UR16][R38.64+0x2400] ;  /* 0x002400102618c981 */ /* 0x000562000c1e1b00 */
[----:B------:R-:W-:Y:S02]  /*10c0*/  ISETP.GE.AND P1, PT, R26, UR14, PT ;  /* 0x0000000e1a007c0c */ /* 0x000fe4000bf26270 */
[----:B------:R-:W-:Y:S02]  /*10d0*/  ISETP.GE.AND P0, PT, R27, UR14, PT ;  /* 0x0000000e1b007c0c */ /* 0x000fe4000bf06270 */
[----:B------:R-:W-:Y:S01]  /*10e0*/  ISETP.GE.AND P4, PT, R42, UR14, PT ;  /* 0x0000000e2a007c0c */ /* 0x000fe2000bf86270 */
        /* <DEDUP_REMOVED lines=15> */
[----:B------:R-:W-:-:S03]  /*11e0*/  IMAD.MOV.U32 R37, RZ, RZ, 0x7fffffff ;  /* 0x7fffffffff257424 */ /* 0x000fc600078e00ff */
[----:B------:R2:W5:Y:S04]  /*11f0*/  @!P0 LDG.E.64 R34, desc[UR16][R38.64+0x3800] ;  /* 0x0038001026228981 */ /* 0x000568000c1e1b00 */
[----:B------:R2:W5:Y:S02]  /*1200*/  @!P4 LDG.E.64 R36, desc[UR16][R38.64+0x3c00] ;  /* 0x003c00102624c981 */ /* 0x000564000c1e1b00 */
.L_x_125:
[----:B0-2---:R-:W0:Y:S02]  /*1210*/  LDC.64 R38, c[0x0][0x398] ;  /* 0x0000e600ff267b82 */ /* 0x005e240000000a00 */
[----:B0-----:R-:W-:-:S13]  /*1220*/  ISETP.GT.AND P0, PT, R39, R38, PT ;  /* 0x000000262700720c */ /* 0x001fda0003f04270 */
[----:B------:R-:W-:Y:S05]  /*1230*/  @!P0 BRA `(.L_x_126) ;  /* 0x0000000c00b88947 */ /* 0x000fea0003800000 */
[----:B-----5:R-:W-:Y:S01]  /*1240*/  ISETP.GT.U32.AND P0, PT, R6, -0x1, PT ;  /* 0xffffffff0600780c */ /* 0x020fe20003f04070 */
[----:B------:R-:W-:Y:S01]  /*1250*/  IMAD.MOV.U32 R38, RZ, RZ, -0x1 ;  /* 0xffffffffff267424 */ /* 0x000fe200078e00ff */
[----:B------:R-:W0:Y:S01]  /*1260*/  S2UR UR12, SR_CgaCtaId ;  /* 0x00000000000c79c3 */ /* 0x000e220000008800 */
[----:B------:R-:W-:Y:S01]  /*1270*/  UMOV UR4, 0x400 ;  /* 0x0000040000047882 */ /* 0x000fe20000000000 */
[----:B------:R-:W-:Y:S01]  /*1280*/  ISETP.GT.AND.EX P0, PT, R7, -0x1, PT, P0 ;  /* 0xffffffff0700780c */ /* 0x000fe20003f04300 */
[----:B------:R-:W1:Y:S03]  /*1290*/  LDCU UR13, c[0x0][0x398] ;  /* 0x00007300ff0d77ac */ /* 0x000e660008000800 */
[----:B------:R-:W-:Y:S02]  /*12a0*/  SEL R44, RZ, 0xffffffff, P0 ;  /* 0xffffffffff2c7807 */ /* 0x000fe40000000000 */
[----:B------:R-:W-:-:S02]  /*12b0*/  SEL R45, R38, 0x80000000, !P0 ;  /* 0x80000000262d7807 */ /* 0x000fc40004000000 */
[----:B------:R-:W-:Y:S02]  /*12c0*/  ISETP.GT.U32.AND P0, PT, R8, -0x1, PT ;  /* 0xffffffff0800780c */ /* 0x000fe40003f04070 */
[----:B------:R-:W-:Y:S02]  /*12d0*/  LOP3.LUT R6, R44, R6, RZ, 0x3c, !PT ;  /* 0x000000062c067212 */ /* 0x000fe400078e3cff */
[----:B------:R-:W-:Y:S02]  /*12e0*/  ISETP.GT.AND.EX P0, PT, R9, -0x1, PT, P0 ;  /* 0xffffffff0900780c */ /* 0x000fe40003f04300 */
[----:B------:R-:W-:Y:S02]  /*12f0*/  LOP3.LUT R7, R45, R7, RZ, 0x3c, !PT ;  /* 0x000000072d077212 */ /* 0x000fe400078e3cff */
[----:B------:R-:W-:Y:S02]  /*1300*/  SEL R44, RZ, 0xffffffff, P0 ;  /* 0xffffffffff2c7807 */ /* 0x000fe40000000000 */
[----:B------:R-:W-:-:S02]  /*1310*/  SEL R45, R38, 0x80000000, !P0 ;  /* 0x80000000262d7807 */ /* 0x000fc40004000000 */
[----:B------:R-:W-:Y:S02]  /*1320*/  ISETP.GT.U32.AND P0, PT, R10, -0x1, PT ;  /* 0xffffffff0a00780c */ /* 0x000fe40003f04070 */
[----:B------:R-:W-:Y:S01]  /*1330*/  LOP3.LUT R8, R44, R8, RZ, 0x3c, !PT ;  /* 0x000000082c087212 */ /* 0x000fe200078e3cff */
[----:B0-----:R-:W-:Y:S01]  /*1340*/  ULEA UR12, UR12, UR4, 0x18 ;  /* 0x000000040c0c7291 */ /* 0x001fe2000f8ec0ff */
[----:B------:R-:W-:Y:S02]  /*1350*/  ISETP.GT.AND.EX P0, PT, R11, -0x1, PT, P0 ;  /* 0xffffffff0b00780c */ /* 0x000fe40003f04300 */
[----:B------:R-:W-:Y:S01]  /*1360*/  LOP3.LUT R9, R45, R9, RZ, 0x3c, !PT ;  /* 0x000000092d097212 */ /* 0x000fe200078e3cff */
[----:B------:R-:W-:Y:S01]  /*1370*/  UMOV UR4, URZ ;  /* 0x000000ff00047c82 */ /* 0x000fe20008000000 */
        /* <DEDUP_REMOVED lines=75> */
[----:B------:R-:W-:Y:S02]  /*1830*/  ISETP.NE.U32.AND P4, PT, R6, -0x1, PT ;  /* 0xffffffff0600780c */ /* 0x000fe40003f85070 */
[----:B------:R-:W-:Y:S02]  /*1840*/  ISETP.NE.U32.AND P5, PT, R8, -0x1, PT ;  /* 0xffffffff0800780c */ /* 0x000fe40003fa5070 */
[----:B------:R-:W-:Y:S02]  /*1850*/  ISETP.NE.U32.AND P3, PT, R10, -0x1, PT ;  /* 0xffffffff0a00780c */ /* 0x000fe40003f65070 */
[----:B------:R-:W-:Y:S02]  /*1860*/  ISETP.NE.U32.AND P2, PT, R12, -0x1, PT ;  /* 0xffffffff0c00780c */ /* 0x000fe40003f45070 */
[----:B------:R-:W-:-:S02]  /*1870*/  ISETP.GT.AND.EX P0, PT, R37, -0x1, PT, P0 ;  /* 0xffffffff2500780c */ /* 0x000fc40003f04300 */
[----:B------:R-:W-:Y:S02]  /*1880*/  ISETP.NE.AND.EX P4, PT, R7, 0x7fffffff, PT, P4 ;  /* 0x7fffffff0700780c */ /* 0x000fe40003f85340 */
[----:B------:R-:W-:Y:S02]  /*1890*/  ISETP.NE.AND.EX P5, PT, R9, 0x7fffffff, PT, P5 ;  /* 0x7fffffff0900780c */ /* 0x000fe40003fa5350 */
[----:B------:R-:W-:Y:S02]  /*18a0*/  ISETP.NE.AND.EX P3, PT, R11, 0x7fffffff, PT, P3 ;  /* 0x7fffffff0b00780c */ /* 0x000fe40003f65330 */
[----:B------:R-:W-:Y:S02]  /*18b0*/  ISETP.NE.AND.EX P2, PT, R13, 0x7fffffff, PT, P2 ;  /* 0x7fffffff0d00780c */ /* 0x000fe40003f45320 */
[----:B------:R-:W-:Y:S02]  /*18c0*/  LOP3.LUT R34, R44, R34, RZ, 0x3c, !PT ;  /* 0x000000222c227212 */ /* 0x000fe400078e3cff */
[----:B------:R-:W-:-:S02]  /*18d0*/  LOP3.LUT R35, R45, R35, RZ, 0x3c, !PT ;  /* 0x000000232d237212 */ /* 0x000fc400078e3cff */
[----:B------:R-:W-:Y:S02]  /*18e0*/  SEL R44, RZ, 0xffffffff, P0 ;  /* 0xffffffffff2c7807 */ /* 0x000fe40000000000 */
[----:B------:R-:W-:Y:S02]  /*18f0*/  SEL R45, R38, 0x80000000, !P0 ;  /* 0x80000000262d7807 */ /* 0x000fe40004000000 */
[----:B------:R-:W-:Y:S02]  /*1900*/  SEL R6, R6, RZ, P4 ;  /* 0x000000ff06067207 */ /* 0x000fe40002000000 */
[----:B------:R-:W-:Y:S02]  /*1910*/  SEL R7, R7, 0x80000000, P4 ;  /* 0x8000000007077807 */ /* 0x000fe40002000000 */
[----:B------:R-:W-:Y:S02]  /*1920*/  SEL R8, R8, RZ, P5 ;  /* 0x000000ff08087207 */ /* 0x000fe40002800000 */
[----:B------:R-:W-:-:S02]  /*1930*/  SEL R9, R9, 0x80000000, P5 ;  /* 0x8000000009097807 */ /* 0x000fc40002800000 */
[----:B------:R-:W-:Y:S02]  /*1940*/  SEL R10, R10, RZ, P3 ;  /* 0x000000ff0a0a7207 */ /* 0x000fe40001800000 */
[----:B------:R-:W-:Y:S02]  /*1950*/  SEL R11, R11, 0x80000000, P3 ;  /* 0x800000000b0b7807 */ /* 0x000fe40001800000 */
[----:B------:R-:W-:Y:S02]  /*1960*/  SEL R12, R12, RZ, P2 ;  /* 0x000000ff0c0c7207 */ /* 0x000fe40001000000 */
[----:B------:R-:W-:Y:S02]  /*1970*/  SEL R13, R13, 0x80000000, P2 ;  /* 0x800000000d0d7807 */ /* 0x000fe40001000000 */
[----:B------:R-:W-:Y:S02]  /*1980*/  ISETP.NE.U32.AND P1, PT, R14, -0x1, PT ;  /* 0xffffffff0e00780c */ /* 0x000fe40003f25070 */
[----:B------:R-:W-:-:S02]  /*1990*/  ISETP.NE.U32.AND P0, PT, R16, -0x1, PT ;  /* 0xffffffff1000780c */ /* 0x000fc40003f05070 */
[----:B------:R-:W-:Y:S02]  /*19a0*/  ISETP.NE.U32.AND P4, PT, R18, -0x1, PT ;  /* 0xffffffff1200780c */ /* 0x000fe40003f85070 */
[----:B------:R-:W-:Y:S02]  /*19b0*/  ISETP.NE.U32.AND P5, PT, R20, -0x1, PT ;  /* 0xffffffff1400780c */ /* 0x000fe40003fa5070 */
[----:B------:R-:W-:Y:S02]  /*19c0*/  ISETP.NE.U32.AND P3, PT, R22, -0x1, PT ;  /* 0xffffffff1600780c */ /* 0x000fe40003f65070 */
[----:B------:R-:W-:Y:S02]  /*19d0*/  ISETP.NE.U32.AND P2, PT, R24, -0x1, PT ;  /* 0xffffffff1800780c */ /* 0x000fe40003f45070 */
[----:B------:R-:W-:Y:S02]  /*19e0*/  ISETP.NE.AND.EX P1, PT, R15, 0x7fffffff, PT, P1 ;  /* 0x7fffffff0f00780c */ /* 0x000fe40003f25310 */
[----:B------:R-:W-:-:S02]  /*19f0*/  ISETP.NE.AND.EX P0, PT, R17, 0x7fffffff, PT, P0 ;  /* 0x7fffffff1100780c */ /* 0x000fc40003f05300 */
[----:B------:R-:W-:Y:S02]  /*1a00*/  ISETP.NE.AND.EX P4, PT, R19, 0x7fffffff, PT, P4 ;  /* 0x7fffffff1300780c */ /* 0x000fe40003f85340 */
[----:B------:R-:W-:Y:S02]  /*1a10*/  ISETP.NE.AND.EX P5, PT, R21, 0x7fffffff, PT, P5 ;  /* 0x7fffffff1500780c */ /* 0x000fe40003fa5350 */
[----:B------:R-:W-:Y:S02]  /*1a20*/  ISETP.NE.AND.EX P3, PT, R23, 0x7fffffff, PT, P3 ;  /* 0x7fffffff1700780c */ /* 0x000fe40003f65330 */
[----:B------:R-:W-:Y:S02]  /*1a30*/  ISETP.NE.AND.EX P2, PT, R25, 0x7fffffff, PT, P2 ;  /* 0x7fffffff1900780c */ /* 0x000fe40003f45320 */
[----:B------:R-:W-:Y:S02]  /*1a40*/  LOP3.LUT R36, R44, R36, RZ, 0x3c, !PT ;  /* 0x000000242c247212 */ /* 0x000fe400078e3cff */
[----:B------:R-:W-:-:S02]  /*1a50*/  SEL R14, R14, RZ, P1 ;  /* 0x000000ff0e0e7207 */ /* 0x000fc40000800000 */
[----:B------:R-:W-:Y:S02]  /*1a60*/  SEL R15, R15, 0x80000000, P1 ;  /* 0x800000000f0f7807 */ /* 0x000fe40000800000 */
[----:B------:R-:W-:Y:S02]  /*1a70*/  SEL R16, R16, RZ, P0 ;  /* 0x000000ff10107207 */ /* 0x000fe40000000000 */
[----:B------:R-:W-:Y:S02]  /*1a80*/  SEL R17, R17, 0x80000000, P0 ;  /* 0x8000000011117807 */ /* 0x000fe40000000000 */
[----:B------:R-:W-:Y:S02]  /*1a90*/  SEL R18, R18, RZ, P4 ;  /* 0x000000ff12127207 */ /* 0x000fe40002000000 */
[----:B------:R-:W-:Y:S02]  /*1aa0*/  SEL R19, R19, 0x80000000, P4 ;  /* 0x8000000013137807 */ /* 0x000fe40002000000 */
[----:B------:R-:W-:-:S02]  /*1ab0*/  SEL R20, R20, RZ, P5 ;  /* 0x000000ff14147207 */ /* 0x000fc40002800000 */
[----:B------:R-:W-:Y:S02]  /*1ac0*/  SEL R21, R21, 0x80000000, P5 ;  /* 0x8000000015157807 */ /* 0x000fe40002800000 */
[----:B------:R-:W-:Y:S02]  /*1ad0*/  SEL R22, R22, RZ, P3 ;  /* 0x000000ff16167207 */ /* 0x000fe40001800000 */
[----:B------:R-:W-:Y:S02]  /*1ae0*/  SEL R23, R23, 0x80000000, P3 ;  /* 0x8000000017177807 */ /* 0x000fe40001800000 */
[----:B------:R-:W-:Y:S02]  /*1af0*/  SEL R24, R24, RZ, P2 ;  /* 0x000000ff18187207 */ /* 0x000fe40001000000 */
[----:B------:R-:W-:Y:S02]  /*1b00*/  SEL R25, R25, 0x80000000, P2 ;  /* 0x8000000019197807 */ /* 0x000fe40001000000 */
[----:B------:R-:W-:-:S02]  /*1b10*/  LOP3.LUT R37, R45, R37, RZ, 0x3c, !PT ;  /* 0x000000252d257212 */ /* 0x000fc400078e3cff */
[----:B------:R-:W-:Y:S02]  /*1b20*/  ISETP.NE.U32.AND P1, PT, R26, -0x1, PT ;  /* 0xffffffff1a00780c */ /* 0x000fe40003f25070 */
[----:B------:R-:W-:Y:S02]  /*1b30*/  ISETP.NE.U32.AND P0, PT, R28, -0x1, PT ;  /* 0xffffffff1c00780c */ /* 0x000fe40003f05070 */
[----:B------:R-:W-:Y:S02]  /*1b40*/  ISETP.NE.U32.AND P4, PT, R30, -0x1, PT ;  /* 0xffffffff1e00780c */ /* 0x000fe40003f85070 */
[----:B------:R-:W-:Y:S02]  /*1b50*/  ISETP.NE.U32.AND P5, PT, R32, -0x1, PT ;  /* 0xffffffff2000780c */ /* 0x000fe40003fa5070 */
[----:B------:R-:W-:Y:S02]  /*1b60*/  ISETP.NE.U32.AND P3, PT, R34, -0x1, PT ;  /* 0xffffffff2200780c */ /* 0x000fe40003f65070 */
[----:B------:R-:W-:-:S02]  /*1b70*/  ISETP.NE.U32.AND P2, PT, R36, -0x1, PT ;  /* 0xffffffff2400780c */ /* 0x000fc40003f45070 */
[----:B------:R-:W-:Y:S02]  /*1b80*/  ISETP.NE.AND.EX P1, PT, R27, 0x7fffffff, PT, P1 ;  /* 0x7fffffff1b00780c */ /* 0x000fe40003f25310 */
[----:B------:R-:W-:Y:S02]  /*1b90*/  ISETP.NE.AND.EX P0, PT, R29, 0x7fffffff, PT, P0 ;  /* 0x7fffffff1d00780c */ /* 0x000fe40003f05300 */
[----:B------:R-:W-:Y:S02]  /*1ba0*/  ISETP.NE.AND.EX P4, PT, R31, 0x7fffffff, PT, P4 ;  /* 0x7fffffff1f00780c */ /* 0x000fe40003f85340 */
[----:B------:R-:W-:Y:S02]  /*1bb0*/  ISETP.NE.AND.EX P5, PT, R33, 0x7fffffff, PT, P5 ;  /* 0x7fffffff2100780c */ /* 0x000fe40003fa5350 */
[----:B------:R-:W-:Y:S02]  /*1bc0*/  ISETP.NE.AND.EX P3, PT, R35, 0x7fffffff, PT, P3 ;  /* 0x7fffffff2300780c */ /* 0x000fe40003f65330 */
[----:B------:R-:W-:-:S02]  /*1bd0*/  ISETP.NE.AND.EX P2, PT, R37, 0x7fffffff, PT, P2 ;  /* 0x7fffffff2500780c */ /* 0x000fc40003f45320 */
[----:B------:R-:W-:Y:S02]  /*1be0*/  SEL R26, R26, RZ, P1 ;  /* 0x000000ff1a1a7207 */ /* 0x000fe40000800000 */
[----:B------:R-:W-:Y:S02]  /*1bf0*/  SEL R27, R27, 0x80000000, P1 ;  /* 0x800000001b1b7807 */ /* 0x000fe40000800000 */
        /* <DEDUP_REMOVED lines=8> */
[----:B------:R-:W-:Y:S02]  /*1c80*/  SEL R36, R36, RZ, P2 ;  /* 0x000000ff24247207 */ /* 0x000fe40001000000 */
[----:B-1----:R-:W-:-:S07]  /*1c90*/  SEL R37, R37, 0x80000000, P2 ;  /* 0x8000000025257807 */ /* 0x002fce0001000000 */
.L_x_127:
[----:B0-----:R-:W-:Y:S01]  /*1ca0*/  IMAD R44, RZ, RZ, -UR13 ;  /* 0x8000000dff2c7e24 */ /* 0x001fe2000f8e02ff */
[----:B------:R-:W-:Y:S02]  /*1cb0*/  ULEA UR14, UR4, UR12, 0xa ;  /* 0x0000000c040e7291 */ /* 0x000fe4000f8e50ff */
[----:B------:R-:W-:Y:S02]  /*1cc0*/  UIADD3 UR4, UPT, UPT, UR4, 0x1, URZ ;  /* 0x0000000104047890 */ /* 0x000fe4000fffe0ff */
[----:B------:R-:W-:-:S04]  /*1cd0*/  VIADDMNMX R45, R44, R39, 0x8, PT ;  /* 0x000000082c2d7446 */ /* 0x000fc80003800127 */
[----:B------:R-:W-:Y:S02]  /*1ce0*/  SHF.L.U32 R44, R38, R45, RZ ;  /* 0x0000002d262c7219 */ /* 0x000fe400000006ff */
[----:B------:R-:W-:-:S04]  /*1cf0*/  SHF.R.U64 R45, R6, UR13, R7 ;  /* 0x0000000d062d7c19 */ /* 0x000fc80008001207 */
[----:B------:R-:W-:-:S04]  /*1d00*/  LOP3.LUT R45, R45, R44, RZ, 0x30, !PT ;  /* 0x0000002c2d2d7212 */ /* 0x000fc800078e30ff */
[----:B------:R-:W-:-:S05]  /*1d10*/  LEA R45, R45, UR14, 0x2 ;  /* 0x0000000e2d2d7c11 */ /* 0x000fca000f8e10ff */
[----:B------:R0:W-:Y:S02]  /*1d20*/  ATOMS.POPC.INC.32 RZ, [R45+URZ] ;  /* 0x000000002dff7f8c */ /* 0x0001e4000d8000ff */
[----:B0-----:R-:W-:-:S04]  /*1d30*/  SHF.R.U64 R45, R8, UR13, R9 ;  /* 0x0000000d082d7c19 */ /* 0x001fc80008001209 */
        /* <DEDUP_REMOVED lines=55> */
[----:B0-----:R-:W-:Y:S01]  /*20b0*/  SHF.R.U64 R45, R36, UR13, R37 ;  /* 0x0000000d242d7c19 */ /* 0x001fe20008001225 */
[----:B------:R-:W-:-:S03]  /*20c0*/  UIADD3 UR13, UPT, UPT, UR13, 0x8, URZ ;  /* 0x000000080d0d7890 */ /* 0x000fc6000fffe0ff */
[----:B------:R-:W-:-:S03]  /*20d0*/  LOP3.LUT R44, R45, R44, RZ, 0x30, !PT ;  /* 0x0000002c2d2c7212 */ /* 0x000fc600078e30ff */
[----:B------:R-:W-:Y:S02]  /*20e0*/  ISETP.LE.AND P0, PT, R39, UR13, PT ;  /* 0x0000000d27007c0c */ /* 0x000fe4000bf03270 */
[----:B------:R-:W-:-:S05]  /*20f0*/  LEA R44, R44, UR14, 0x2 ;  /* 0x0000000e2c2c7c11 */ /* 0x000fca000f8e10ff */
[----:B------:R0:W-:Y:S06]  /*2100*/  ATOMS.POPC.INC.32 RZ, [R44+URZ] ;  /* 0x000000002cff7f8c */ /* 0x0001ec000d8000ff */
[----:B------:R-:W-:Y:S05]  /*2110*/  @!P0 BRA `(.L_x_127) ;  /* 0xfffffff800e08947 */ /* 0x000fea000383ffff */
.L_x_126:
[----:B------:R-:W-:Y:S05]  /*2120*/  BRA.U !UP0, `(.L_x_128) ;  /* 0xffffffe9086c7547 */ /* 0x000fea000b83ffff */
.L_x_123:
[----:B------:R-:W-:Y:S01]  /*2130*/  BAR.SYNC.DEFER_BLOCKING 0x0 ;  /* 0x0000000000007b1d */ /* 0x000fe20000010000 */
[----:B------:R-:W-:-:S05]  /*2140*/  ISETP.NE.AND P0, PT, R43, RZ, PT ;  /* 0x000000ff2b00720c */ /* 0x000fca0003f05270 */
[----:B------:R-:W-:Y:S08]  /*2150*/  BSSY.RECONVERGENT B0, `(.L_x_129) ;  /* 0x0000175000007945 */ /* 0x000ff00003800200 */
[----:B------:R-:W-:Y:S05]  /*2160*/  @P0 BRA `(.L_x_130) ;  /* 0x0000001400cc0947 */ /* 0x000fea0003800000 */
[----:B--2345:R-:W2:Y:S01]  /*2170*/  LDC.64 R6, c[0x0][0x398] ;  /* 0x0000e600ff067b82 */ /* 0x03cea20000000a00 */
[----:B------:R-:W-:Y:S01]  /*2180*/  IMAD.MOV.U32 R9, RZ, RZ, RZ ;  /* 0x000000ffff097224 */ /* 0x000fe200078e00ff */
[----:B--2---:R-:W-:-:S04]  /*2190*/  IADD3 R6, PT, PT, R7, 0x7, -R6 ;  /* 0x0000000707067810 */ /* 0x004fc80007ffe806 */
[----:B------:R-:W-:-:S04]  /*21a0*/  SHF.R.S32.HI R7, RZ, 0x1f, R6 ;  /* 0x0000001fff077819 */ /* 0x000fc80000011406 */
[----:B------:R-:W-:-:S04]  /*21b0*/  LEA.HI R7, R7, R6, RZ, 0x3 ;  /* 0x0000000607077211 */ /* 0x000fc800078f18ff */
[----:B------:R-:W-:-:S04]  /*21c0*/  SHF.R.S32.HI R7, RZ, 0x3, R7 ;  /* 0x00000003ff077819 */ /* 0x000fc80000011407 */
[C---:B------:R-:W-:Y:S01]  /*21d0*/  LOP3.LUT R6, R7.reuse, 0xffffff8, RZ, 0xc0, !PT ;  /* 0x0ffffff807067812 */ /* 0x040fe200078ec0ff */
[----:B------:R-:W-:-:S05]  /*21e0*/  VIADD R13, R7, 0xffffffff ;  /* 0xffffffff070d7836 */ /* 0x000fca0000000000 */
[----:B------:R-:W-:-:S13]  /*21f0*/  ISETP.GE.U32.AND P0, PT, R13, 0x7, PT ;  /* 0x000000070d00780c */ /* 0x000fda0003f06070 */
[----:B------:R-:W-:Y:S05]  /*2200*/  @!P0 BRA `(.L_x_131) ;  /* 0x00000004006c8947 */ /* 0x000fea0003800000 */
[----:B01----:R-:W0:Y:S01]  /*2210*/  LDC.64 R8, c[0x0][0x380] ;  /* 0x0000e000ff087b82 */ /* 0x003e220000000a00 */
[----:B------:R-:W-:-:S07]  /*2220*/  IMAD.MOV.U32 R11, RZ, RZ, RZ ;  /* 0x000000ffff0b7224 */ /* 0x000fce00078e00ff */
.L_x_148:
[----:B----4-:R-:W-:Y:S01]  /*2230*/  IMAD R15, R11, 0x400, R2 ;  /* 0x000004000b0f7824 */ /* 0x010fe200078e0202 */
[----:B------:R-:W-:Y:S04]  /*2240*/  BSSY.RECONVERGENT B1, `(.L_x_132) ;  /* 0x000000f000017945 */ /* 0x000fe80003800200 */
[----:B0123--:R-:W1:Y:S04]  /*2250*/  LDS R20, [R15] ;  /* 0x000000000f147984 */ /* 0x00fe680000000800 */
[----:B------:R2:W3:Y:S04]  /*2260*/  LDS R17, [R15+0x400] ;  /* 0x000400000f117984 */ /* 0x0004e80000000800 */
[----:B------:R2:W4:Y:S04]  /*2270*/  LDS R22, [R15+0x800] ;  /* 0x000800000f167984 */ /* 0x0005280000000800 */
[----:B------:R2:W0:Y:S04]  /*2280*/  LDS R23, [R15+0xc00] ;  /* 0x000c00000f177984 */ /* 0x0004280000000800 */
[----:B------:R2:W0:Y:S04]  /*2290*/  LDS R16, [R15+0x1000] ;  /* 0x001000000f107984 */ /* 0x0004280000000800 */
[----:B------:R2:W0:Y:S04]  /*22a0*/  LDS R14, [R15+0x1400] ;  /* 0x001400000f0e7984 */ /* 0x0004280000000800 */
[----:B------:R2:W0:Y:S04]  /*22b0*/  LDS R12, [R15+0x1800] ;  /* 0x001800000f0c7984 */ /* 0x0004280000000800 */
[----:B------:R2:W0:Y:S01]  /*22c0*/  LDS R10, [R15+0x1c00] ;  /* 0x001c00000f0a7984 */ /* 0x0004220000000800 */
[----:B-1----:R-:W-:-:S13]  /*22d0*/  ISETP.NE.AND P0, PT, R20, RZ, PT ;  /* 0x000000ff1400720c */ /* 0x002fda0003f05270 */
[----:B--234-:R-:W-:Y:S05]  /*22e0*/  @!P0 BRA `(.L_x_133) ;  /* 0x0000000000108947 */ /* 0x01cfea0003800000 */
[----:B------:R-:W-:Y:S02]  /*22f0*/  IMAD R19, R11, 0x100, R0 ;  /* 0x000001000b137824 */ /* 0x000fe400078e0200 */
[----:B------:R-:W-:Y:S02]  /*2300*/  IMAD.MOV.U32 R21, RZ, RZ, RZ ;  /* 0x000000ffff157224 */ /* 0x000fe400078e00ff */
[----:B0-----:R-:W-:-:S05]  /*2310*/  IMAD.WIDE.U32 R18, R19, 0x8, R8 ;  /* 0x0000000813127825 */ /* 0x001fca00078e0008 */
[----:B------:R1:W-:Y:S02]  /*2320*/  REDG.E.ADD.64.STRONG.GPU desc[UR16][R18.64], R20 ;  /* 0x000000141200798e */ /* 0x0003e4000c12e510 */
.L_x_133:
[----:B------:R-:W-:Y:S05]  /*2330*/  BSYNC.RECONVERGENT B1 ;  /* 0x0000000000017941 */ /* 0x000fea0003800200 */
.L_x_132:
[----:B------:R-:W-:Y:S01]  /*2340*/  ISETP.NE.AND P6, PT, R17, RZ, PT ;  /* 0x000000ff1100720c */ /* 0x000fe20003fc5270 */
[----:B------:R-:W-:Y:S01]  /*2350*/  BSSY.RECONVERGENT B1, `(.L_x_134) ;  /* 0x000000e000017945 */ /* 0x000fe20003800200 */
[----:B------:R-:W-:Y:S02]  /*2360*/  ISETP.NE.AND P0, PT, R22, RZ, PT ;  /* 0x000000ff1600720c */ /* 0x000fe40003f05270 */
[----:B0-----:R-:W-:Y:S02]  /*2370*/  ISETP.NE.AND P1, PT, R23, RZ, PT ;  /* 0x000000ff1700720c */ /* 0x001fe40003f25270 */
[----:B------:R-:W-:Y:S02]  /*2380*/  ISETP.NE.AND P2, PT, R16, RZ, PT ;  /* 0x000000ff1000720c */ /* 0x000fe40003f45270 */
[----:B------:R-:W-:Y:S02]  /*2390*/  ISETP.NE.AND P3, PT, R14, RZ, PT ;  /* 0x000000ff0e00720c */ /* 0x000fe40003f65270 */
[----:B------:R-:W-:-:S02]  /*23a0*/  ISETP.NE.AND P4, PT, R12, RZ, PT ;  /* 0x000000ff0c00720c */ /* 0x000fc40003f85270 */
[----:B------:R-:W-:Y:S01]  /*23b0*/  ISETP.NE.AND P5, PT, R10, RZ, PT ;  /* 0x000000ff0a00720c */ /* 0x000fe20003fa5270 */
[----:B------:R-:W-:-:S12]  /*23c0*/  @!P6 BRA `(.L_x_135) ;  /* 0x000000000018e947 */ /* 0x000fd80003800000 */
[----:B-1----:R-:W-:Y:S02]  /*23d0*/  IMAD R19, R11, 0x100, R0 ;  /* 0x000001000b137824 */ /* 0x002fe400078e0200 */
[----:B------:R-:W-:Y:S02]  /*23e0*/  IMAD.MOV.U32 R20, RZ, RZ, R17 ;  /* 0x000000ffff147224 */ /* 0x000fe400078e0011 */
[----:B------:R-:W-:Y:S02]  /*23f0*/  VIADD R19, R19, 0x100 ;  /* 0x0000010013137836 */ /* 0x000fe40000000000 */
[----:B------:R-:W-:Y:S02]  /*2400*/  IMAD.MOV.U32 R21, RZ, RZ, RZ ;  /* 0x000000ffff157224 */ /* 0x000fe400078e00ff */
[----:B------:R-:W-:-:S05]  /*2410*/  IMAD.WIDE.U32 R18, R19, 0x8, R8 ;  /* 0x0000000813127825 */ /* 0x000fca00078e0008 */
[----:B------:R0:W-:Y:S02]  /*2420*/  REDG.E.ADD.64.STRONG.GPU desc[UR16][R18.64], R20 ;  /* 0x000000141200798e */ /* 0x0001e4000c12e510 */
.L_x_135:
[----:B------:R-:W-:Y:S05]  /*2430*/  BSYNC.RECONVERGENT B1 ;  /* 0x0000000000017941 */ /* 0x000fea0003800200 */
.L_x_134:
[----:B------:R-:W-:Y:S04]  /*2440*/  BSSY.RECONVERGENT B1, `(.L_x_136) ;  /* 0x0000008000017945 */ /* 0x000fe80003800200 */
[----:B------:R-:W-:Y:S05]  /*2450*/  @!P0 BRA `(.L_x_137) ;  /* 0x0000000000188947 */ /* 0x000fea0003800000 */
[----:B01----:R-:W-:Y:S02]  /*2460*/  IMAD R19, R11, 0x100, R0 ;  /* 0x000001000b137824 */ /* 0x003fe400078e0200 */
[----:B------:R-:W-:Y:S02]  /*2470*/  IMAD.MOV.U32 R20, RZ, RZ, R22 ;  /* 0x000000ffff147224 */ /* 0x000fe400078e0016 */
[----:B------:R-:W-:Y:S02]  /*2480*/  VIADD R19, R19, 0x200 ;  /* 0x0000020013137836 */ /* 0x000fe40000000000 */
[----:B------:R-:W-:Y:S02]  /*2490*/  IMAD.MOV.U32 R21, RZ, RZ, RZ ;  /* 0x000000ffff157224 */ /* 0x000fe400078e00ff */
[----:B------:R-:W-:-:S05]  /*24a0*/  IMAD.WIDE.U32 R18, R19, 0x8, R8 ;  /* 0x0000000813127825 */ /* 0x000fca00078e0008 */
[----:B------:R2:W-:Y:S02]  /*24b0*/  REDG.E.ADD.64.STRONG.GPU desc[UR16][R18.64], R20 ;  /* 0x000000141200798e */ /* 0x0005e4000c12e510 */
.L_x_137:
[----:B------:R-:W-:Y:S05]  /*24c0*/  BSYNC.RECONVERGENT B1 ;  /* 0x0000000000017941 */ /* 0x000fea0003800200 */
.L_x_136:
[----:B------:R-:W-:Y:S04]  /*24d0*/  BSSY.RECONVERGENT B1, `(.L_x_138) ;  /* 0x0000008000017945 */ /* 0x000fe80003800200 */
[----:B------:R-:W-:Y:S05]  /*24e0*/  @!P1 BRA `(.L_x_139) ;  /* 0x0000000000189947 */ /* 0x000fea0003800000 */
[----:B012---:R-:W-:Y:S02]  /*24f0*/  IMAD R19, R11, 0x100, R0 ;  /* 0x000001000b137824 */ /* 0x007fe400078e0200 */
[----:B------:R-:W-:Y:S02]  /*2500*/  IMAD.MOV.U32 R20, RZ, RZ, R23 ;  /* 0x000000ffff147224 */ /* 0x000fe400078e0017 */
[----:B------:R-:W-:Y:S02]  /*2510*/  VIADD R19, R19, 0x300 ;  /* 0x0000030013137836 */ /* 0x000fe40000000000 */
[----:B------:R-:W-:Y:S02]  /*2520*/  IMAD.MOV.U32 R21, RZ, RZ, RZ ;  /* 0x000000ffff157224 */ /* 0x000fe400078e00ff */
[----:B------:R-:W-:-:S05]  /*2530*/  IMAD.WIDE.U32 R18, R19, 0x8, R8 ;  /* 0x0000000813127825 */ /* 0x000fca00078e0008 */
[----:B------:R3:W-:Y:S02]  /*2540*/  REDG.E.ADD.64.STRONG.GPU desc[UR16][R18.64], R20 ;  /* 0x000000141200798e */ /* 0x0007e4000c12e510 */
.L_x_139:
[----:B------:R-:W-:Y:S05]  /*2550*/  BSYNC.RECONVERGENT B1 ;  /* 0x0000000000017941 */ /* 0x000fea0003800200 */
.L_x_138:
[----:B------:R-:W-:Y:S04]  /*2560*/  BSSY.RECONVERGENT B1, `(.L_x_140) ;  /* 0x0000007000017945 */ /* 0x000fe80003800200 */
[----:B------:R-:W-:Y:S05]  /*2570*/  @!P2 BRA `(.L_x_141) ;  /* 0x000000000014a947 */ /* 0x000fea0003800000 */
[----:B0123--:R-:W-:Y:S02]  /*2580*/  IMAD R19, R11, 0x100, R0 ;  /* 0x000001000b137824 */ /* 0x00ffe400078e0200 */
[----:B------:R-:W-:Y:S02]  /*2590*/  IMAD.MOV.U32 R17, RZ, RZ, RZ ;  /* 0x000000ffff117224 */ /* 0x000fe400078e00ff */
[----:B------:R-:W-:-:S04]  /*25a0*/  VIADD R19, R19, 0x400 ;  /* 0x0000040013137836 */ /* 0x000fc80000000000 */
[----:B------:R-:W-:-:S05]  /*25b0*/  IMAD.WIDE.U32 R18, R19, 0x8, R8 ;  /* 0x0000000813127825 */ /* 0x000fca00078e0008 */
[----:B------:R4:W-:Y:S02]  /*25c0*/  REDG.E.ADD.64.STRONG.GPU desc[UR16][R18.64], R16 ;  /* 0x000000101200798e */ /* 0x0009e4000c12e510 */
.L_x_141:
[----:B------:R-:W-:Y:S05]  /*25d0*/  BSYNC.RECONVERGENT B1 ;  /* 0x0000000000017941 */ /* 0x000fea0003800200 */
.L_x_140:
[----:B------:R-:W-:Y:S04]  /*25e0*/  BSSY.RECONVERGENT B1, `(.L_x_142) ;  /* 0x0000007000017945 */ /* 0x000fe80003800200 */
[----:B------:R-:W-:Y:S05]  /*25f0*/  @!P3 BRA `(.L_x_143) ;  /* 0x000000000014b947 */ /* 0x000fea0003800000 */
[----:B----4-:R-:W-:Y:S02]  /*2600*/  IMAD R17, R11, 0x100, R0 ;  /* 0x000001000b117824 */ /* 0x010fe400078e0200 */
[----:B------:R-:W-:Y:S02]  /*2610*/  IMAD.MOV.U32 R15, RZ, RZ, RZ ;  /* 0x000000ffff0f7224 */ /* 0x000fe400078e00ff */
[----:B------:R-:W-:-:S04]  /*2620*/  VIADD R17, R17, 0x500 ;  /* 0x0000050011117836 */ /* 0x000fc80000000000 */
[----:B------:R-:W-:-:S05]  /*2630*/  IMAD.WIDE.U32 R16, R17, 0x8, R8 ;  /* 0x0000000811107825 */ /* 0x000fca00078e0008 */
[----:B------:R4:W-:Y:S02]  /*2640*/  REDG.E.ADD.64.STRONG.GPU desc[UR16][R16.64], R14 ;  /* 0x0000000e1000798e */ /* 0x0009e4000c12e510 */
.L_x_143:
[----:B------:R-:W-:Y:S05]  /*2650*/  BSYNC.RECONVERGENT B1 ;  /* 0x0000000000017941 */ /* 0x000fea0003800200 */
.L_x_142:
[----:B------:R-:W-:Y:S04]  /*2660*/  BSSY.RECONVERGENT B1, `(.L_x_144) ;  /* 0x0000008000017945 */ /* 0x000fe80003800200 */
[----:B------:R-:W-:Y:S05]  /*2670*/  @!P4 BRA `(.L_x_145) ;  /* 0x000000000018c947 */ /* 0x000fea0003800000 */
[----:B----4-:R-:W-:Y:S02]  /*2680*/  IMAD R15, R11, 0x100, R0 ;  /* 0x000001000b0f7824 */ /* 0x010fe400078e0200 */
[----:B------:R-:W-:Y:S02]  /*2690*/  IMAD.MOV.U32 R16, RZ, RZ, R12 ;  /* 0x000000ffff107224 */ /* 0x000fe400078e000c */
[----:B------:R-:W-:Y:S02]  /*26a0*/  VIADD R15, R15, 0x600 ;  /* 0x000006000f0f7836 */ /* 0x000fe40000000000 */
[----:B------:R-:W-:Y:S02]  /*26b0*/  IMAD.MOV.U32 R17, RZ, RZ, RZ ;  /* 0x000000ffff117224 */ /* 0x000fe400078e00ff */
[----:B------:R-:W-:-:S05]  /*26c0*/  IMAD.WIDE.U32 R14, R15, 0x8, R8 ;  /* 0x000000080f0e7825 */ /* 0x000fca00078e0008 */
[----:B------:R4:W-:Y:S02]  /*26d0*/  REDG.E.ADD.64.STRONG.GPU desc[UR16][R14.64], R16 ;  /* 0x000000100e00798e */ /* 0x0009e4000c12e510 */
.L_x_145:
[----:B------:R-:W-:Y:S05]  /*26e0*/  BSYNC.RECONVERGENT B1 ;  /* 0x0000000000017941 */ /* 0x000fea0003800200 */
.L_x_144:
        /* <DEDUP_REMOVED lines=8> */
.L_x_147:
[----:B------:R-:W-:Y:S05]  /*2770*/  BSYNC.RECONVERGENT B1 ;  /* 0x0000000000017941 */ /* 0x000fea0003800200 */
.L_x_146:
[----:B------:R-:W-:-:S05]  /*2780*/  VIADD R11, R11, 0x8 ;  /* 0x000000080b0b7836 */ /* 0x000fca0000000000 */
[----:B------:R-:W-:-:S13]  /*2790*/  ISETP.NE.AND P0, PT, R11, R6, PT ;  /* 0x000000060b00720c */ /* 0x000fda0003f05270 */
[----:B------:R-:W-:Y:S05]  /*27a0*/  @P0 BRA `(.L_x_148) ;  /* 0xfffffff800a00947 */ /* 0x000fea000383ffff */
[----:B------:R-:W-:-:S07]  /*27b0*/  IMAD.MOV.U32 R9, RZ, RZ, R6 ;  /* 0x000000ffff097224 */ /* 0x000fce00078e0006 */
.L_x_131:
[C---:B----4-:R-:W-:Y:S02]  /*27c0*/  LOP3.LUT R17, R7.reuse, 0x7, RZ, 0xc0, !PT ;  /* 0x0000000707117812 */ /* 0x050fe400078ec0ff */
[----:B------:R-:W-:Y:S02]  /*27d0*/  LOP3.LUT R16, R7, 0x3, RZ, 0xc0, !PT ;  /* 0x0000000307107812 */ /* 0x000fe400078ec0ff */
[C---:B------:R-:W-:Y:S01]  /*27e0*/  ISETP.NE.AND P0, PT, R17.reuse, RZ, PT ;  /* 0x000000ff1100720c */ /* 0x040fe20003f05270 */
[----:B0123--:R-:W-:Y:S01]  /*27f0*/  VIADD R18, R17, 0xffffffff ;  /* 0xffffffff11127836 */ /* 0x00ffe20000000000 */
[----:B------:R-:W-:Y:S01]  /*2800*/  LOP3.LUT R7, R7, 0x1, RZ, 0xc0, !PT ;  /* 0x0000000107077812 */ /* 0x000fe200078ec0ff */
[----:B------:R-:W-:-:S10]  /*2810*/  VIADD R19, R16, 0xffffffff ;  /* 0xffffffff10137836 */ /* 0x000fd40000000000 */
[----:B------:R-:W-:Y:S05]  /*2820*/  @!P0 BRA `(.L_x_149) ;  /* 0x0000000400748947 */ /* 0x000fea0003800000 */
[----:B------:R-:W-:-:S13]  /*2830*/  ISETP.GE.U32.AND P0, PT, R18, 0x3, PT ;  /* 0x000000031200780c */ /* 0x000fda0003f06070 */
[----:B------:R-:W-:Y:S05]  /*2840*/  @!P0 BRA `(.L_x_150) ;  /* 0x0000000000c08947 */ /* 0x000fea0003800000 */
[----:B------:R-:W-:Y:S01]  /*2850*/  IMAD R10, R9, 0x400, R2 ;  /* 0x00000400090a7824 */ /* 0x000fe200078e0202 */
[----:B------:R-:W-:Y:S04]  /*2860*/  BSSY.RECONVERGENT B1, `(.L_x_151) ;  /* 0x000000f000017945 */ /* 0x000fe80003800200 */
[----:B------:R-:W0:Y:S04]  /*2870*/  LDS R14, [R10] ;  /* 0x000000000a0e7984 */ /* 0x000e280000000800 */
[----:B------:R-:W1:Y:S04]  /*2880*/  LDS R12, [R10+0x400] ;  /* 0x000400000a0c7984 */ /* 0x000e680000000800 */
[----:B------:R-:W2:Y:S04]  /*2890*/  LDS R20, [R10+0x800] ;  /* 0x000800000a147984 */ /* 0x000ea80000000800 */
[----:B------:R-:W3:Y:S01]  /*28a0*/  LDS R8, [R10+0xc00] ;  /* 0x000c00000a087984 */ /* 0x000ee20000000800 */
[----:B0-----:R-:W-:-:S02]  /*28b0*/  ISETP.NE.AND P0, PT, R14, RZ, PT ;  /* 0x000000ff0e00720c */ /* 0x001fc40003f05270 */
[----:B-1----:R-:W-:Y:S02]  /*28c0*/  ISETP.NE.AND P1, PT, R12, RZ, PT ;  /* 0x000000ff0c00720c */ /* 0x002fe40003f25270 */
[----:B--2---:R-:W-:Y:S02]  /*28d0*/  ISETP.NE.AND P2, PT, R20, RZ, PT ;  /* 0x000000ff1400720c */ /* 0x004fe40003f45270 */
[----:B---3--:R-:W-:-:S07]  /*28e0*/  ISETP.NE.AND P3, PT, R8, RZ, PT ;  /* 0x000000ff0800720c */ /* 0x008fce0003f65270 */
[----:B------:R-:W-:Y:S06]  /*28f0*/  @!P0 BRA `(.L_x_152) ;  /* 0x0000000000148947 */ /* 0x000fec0003800000 */
[----:B------:R-:W0:Y:S01]  /*2900*/  LDC.64 R10, c[0x0][0x380] ;  /* 0x0000e000ff0a7b82 */ /* 0x000e220000000a00 */
[----:B------:R-:W-:-:S04]  /*2910*/  IMAD R15, R9, 0x100, R0 ;  /* 0x00000100090f7824 */ /* 0x000fc800078e0200 */
[----:B0-----:R-:W-:-:S04]  /*2920*/  IMAD.WIDE.U32 R10, R15, 0x8, R10 ;  /* 0x000000080f0a7825 */ /* 0x001fc800078e000a */
[----:B------:R-:W-:-:S05]  /*2930*/  IMAD.MOV.U32 R15, RZ, RZ, RZ ;  /* 0x000000ffff0f7224 */ /* 0x000fca00078e00ff */
[----:B------:R0:W-:Y:S02]  /*2940*/  REDG.E.ADD.64.STRONG.GPU desc[UR16][R10.64], R14 ;  /* 0x0000000e0a00798e */ /* 0x0001e4000c12e510 */
.L_x_152:
[----:B------:R-:W-:Y:S05]  /*2950*/  BSYNC.RECONVERGENT B1 ;  /* 0x0000000000017941 */ /* 0x000fea0003800200 */
.L_x_151:
[----:B------:R-:W-:Y:S04]  /*2960*/  BSSY.RECONVERGENT B1, `(.L_x_153) ;  /* 0x0000009000017945 */ /* 0x000fe80003800200 */
[----:B------:R-:W-:Y:S05]  /*2970*/  @!P1 BRA `(.L_x_154) ;  /* 0x00000000001c9947 */ /* 0x000fea0003800000 */
[----:B0-----:R-:W0:Y:S01]  /*2980*/  LDC.64 R10, c[0x0][0x380] ;  /* 0x0000e000ff0a7b82 */ /* 0x001e220000000a00 */
[----:B------:R-:W-:Y:S02]  /*2990*/  IMAD R15, R9, 0x100, R0 ;  /* 0x00000100090f7824 */ /* 0x000fe400078e0200 */
[----:B------:R-:W-:Y:S02]  /*29a0*/  IMAD.MOV.U32 R14, RZ, RZ, R12 ;  /* 0x000000ffff0e7224 */ /* 0x000fe400078e000c */
[----:B------:R-:W-:-:S04]  /*29b0*/  VIADD R15, R15, 0x100 ;  /* 0x000001000f0f7836 */ /* 0x000fc80000000000 */
[----:B0-----:R-:W-:-:S04]  /*29c0*/  IMAD.WIDE.U32 R10, R15, 0x8, R10 ;  /* 0x000000080f0a7825 */ /* 0x001fc800078e000a */
[----:B------:R-:W-:-:S05]  /*29d0*/  IMAD.MOV.U32 R15, RZ, RZ, RZ ;  /* 0x000000ffff0f7224 */ /* 0x000fca00078e00ff */
[----:B------:R1:W-:Y:S02]  /*29e0*/  REDG.E.ADD.64.STRONG.GPU desc[UR16][R10.64], R14 ;  /* 0x0000000e0a00798e */ /* 0x0003e4000c12e510 */
.L_x_154:
[----:B------:R-:W-:Y:S05]  /*29f0*/  BSYNC.RECONVERGENT B1 ;  /* 0x0000000000017941 */ /* 0x000fea0003800200 */
.L_x_153:
[----:B------:R-:W-:Y:S04]  /*2a00*/  BSSY.RECONVERGENT B1, `(.L_x_155) ;  /* 0x0000009000017945 */ /* 0x000fe80003800200 */
[----:B------:R-:W-:Y:S05]  /*2a10*/  @!P2 BRA `(.L_x_156) ;  /* 0x00000000001ca947 */ /* 0x000fea0003800000 */
[----:B01----:R-:W0:Y:S01]  /*2a20*/  LDC.64 R10, c[0x0][0x380] ;  /* 0x0000e000ff0a7b82 */ /* 0x003e220000000a00 */
[----:B------:R-:W-:Y:S02]  /*2a30*/  IMAD R15, R9, 0x100, R0 ;  /* 0x00000100090f7824 */ /* 0x000fe400078e0200 */
[----:B------:R-:W-:Y:S02]  /*2a40*/  IMAD.MOV.U32 R14, RZ, RZ, R20 ;  /* 0x000000ffff0e7224 */ /* 0x000fe400078e0014 */
[----:B------:R-:W-:-:S04]  /*2a50*/  VIADD R15, R15, 0x200 ;  /* 0x000002000f0f7836 */ /* 0x000fc80000000000 */
[----:B0-----:R-:W-:-:S04]  /*2a60*/  IMAD.WIDE.U32 R10, R15, 0x8, R10 ;  /* 0x000000080f0a7825 */ /* 0x001fc800078e000a */
[----:B------:R-:W-:-:S05]  /*2a70*/  IMAD.MOV.U32 R15, RZ, RZ, RZ ;  /* 0x000000ffff0f7224 */ /* 0x000fca00078e00ff */
[----:B------:R2:W-:Y:S02]  /*2a80*/  REDG.E.ADD.64.STRONG.GPU desc[UR16][R10.64], R14 ;  /* 0x0000000e0a00798e */ /* 0x0005e4000c12e510 */
.L_x_156:
[----:B------:R-:W-:Y:S05]  /*2a90*/  BSYNC.RECONVERGENT B1 ;  /* 0x0000000000017941 */ /* 0x000fea0003800200 */
.L_x_155:
[----:B------:R-:W-:Y:S04]  /*2aa0*/  BSSY.RECONVERGENT B1, `(.L_x_157) ;  /* 0x0000009000017945 */ /* 0x000fe80003800200 */
[----:B------:R-:W-:Y:S05]  /*2ab0*/  @!P3 BRA `(.L_x_158) ;  /* 0x00000000001cb947 */ /* 0x000fea0003800000 */
[----:B012---:R-:W0:Y:S01]  /*2ac0*/  LDC.64 R10, c[0x0][0x380] ;  /* 0x0000e000ff0a7b82 */ /* 0x007e220000000a00 */
[----:B------:R-:W-:Y:S02]  /*2ad0*/  IMAD R15, R9, 0x100, R0 ;  /* 0x00000100090f7824 */ /* 0x000fe400078e0200 */
[----:B------:R-:W-:Y:S02]  /*2ae0*/  IMAD.MOV.U32 R14, RZ, RZ, R8 ;  /* 0x000000ffff0e7224 */ /* 0x000fe400078e0008 */
[----:B------:R-:W-:-:S04]  /*2af0*/  VIADD R15, R15, 0x300 ;  /* 0x000003000f0f7836 */ /* 0x000fc80000000000 */
[----:B0-----:R-:W-:-:S04]  /*2b00*/  IMAD.WIDE.U32 R10, R15, 0x8, R10 ;  /* 0x000000080f0a7825 */ /* 0x001fc800078e000a */
[----:B------:R-:W-:-:S05]  /*2b10*/  IMAD.MOV.U32 R15, RZ, RZ, RZ ;  /* 0x000000ffff0f7224 */ /* 0x000fca00078e00ff */
[----:B------:R3:W-:Y:S02]  /*2b20*/  REDG.E.ADD.64.STRONG.GPU desc[UR16][R10.64], R14 ;  /* 0x0000000e0a00798e */ /* 0x0007e4000c12e510 */
.L_x_158:
[----:B------:R-:W-:Y:S05]  /*2b30*/  BSYNC.RECONVERGENT B1 ;  /* 0x0000000000017941 */ /* 0x000fea0003800200 */
.L_x_157:
[----:B------:R-:W-:-:S07]  /*2b40*/  VIADD R9, R9, 0x4 ;  /* 0x0000000409097836 */ /* 0x000fce0000000000 */
.L_x_150:
[----:B------:R-:W-:Y:S01]  /*2b50*/  ISETP.NE.AND P0, PT, R16, RZ, PT ;  /* 0x000000ff1000720c */ /* 0x000fe20003f05270 */
[----:B------:R-:W-:-:S12]  /*2b60*/  BSSY.RECONVERGENT B1, `(.L_x_149) ;  /* 0x0000029000017945 */ /* 0x000fd80003800200 */
[----:B------:R-:W-:Y:S05]  /*2b70*/  @!P0 BRA `(.L_x_159) ;  /* 0x00000000009c8947 */ /* 0x000fea0003800000 */
[----:B------:R-:W-:-:S13]  /*2b80*/  ISETP.NE.AND P0, PT, R19, RZ, PT ;  /* 0x000000ff1300720c */ /* 0x000fda0003f05270 */
[----:B------:R-:W-:Y:S05]  /*2b90*/  @!P0 BRA `(.L_x_160) ;  /* 0x0000000000648947 */ /* 0x000fea0003800000 */
[----:B0123--:R-:W-:Y:S01]  /*2ba0*/  IMAD R10, R9, 0x400, R2 ;  /* 0x00000400090a7824 */ /* 0x00ffe200078e0202 */
[----:B------:R-:W-:Y:S04]  /*2bb0*/  BSSY.RECONVERGENT B2, `(.L_x_161) ;  /* 0x000000c000027945 */ /* 0x000fe80003800200 */
[----:B------:R-:W0:Y:S04]  /*2bc0*/  LDS R8, [R10] ;  /* 0x000000000a087984 */ /* 0x000e280000000800 */
[----:B------:R-:W1:Y:S01]  /*2bd0*/  LDS R12, [R10+0x400] ;  /* 0x000400000a0c7984 */ /* 0x000e620000000800 */
[----:B0-----:R-:W-:-:S02]  /*2be0*/  ISETP.NE.AND P0, PT, R8, RZ, PT ;  /* 0x000000ff0800720c */ /* 0x001fc40003f05270 */
[----:B-1----:R-:W-:-:S11]  /*2bf0*/  ISETP.NE.AND P1, PT, R12, RZ, PT ;  /* 0x000000ff0c00720c */ /* 0x002fd60003f25270 */
[----:B------:R-:W-:Y:S05]  /*2c00*/  @!P0 BRA `(.L_x_162) ;  /* 0x0000000000188947 */ /* 0x000fea0003800000 */
[----:B------:R-:W0:Y:S01]  /*2c10*/  LDC.64 R10, c[0x0][0x380] ;  /* 0x0000e000ff0a7b82 */ /* 0x000e220000000a00 */
[----:B------:R-:W-:-:S04]  /*2c20*/  IMAD R15, R9, 0x100, R0 ;  /* 0x00000100090f7824 */ /* 0x000fc800078e0200 */
[----:B0-----:R-:W-:-:S04]  /*2c30*/  IMAD.WIDE.U32 R14, R15, 0x8, R10 ;  /* 0x000000080f0e7825 */ /* 0x001fc800078e000a */
[----:B------:R-:W-:Y:S02]  /*2c40*/  IMAD.MOV.U32 R10, RZ, RZ, R8 ;  /* 0x000000ffff0a7224 */ /* 0x000fe400078e0008 */
[----:B------:R-:W-:-:S05]  /*2c50*/  IMAD.MOV.U32 R11, RZ, RZ, RZ ;  /* 0x000000ffff0b7224 */ /* 0x000fca00078e00ff */
[----:B------:R0:W-:Y:S02]  /*2c60*/  REDG.E.ADD.64.STRONG.GPU desc[UR16][R14.64], R10 ;  /* 0x0000000a0e00798e */ /* 0x0001e4000c12e510 */
.L_x_162:
[----:B------:R-:W-:Y:S05]  /*2c70*/  BSYNC.RECONVERGENT B2 ;  /* 0x0000000000027941 */ /* 0x000fea0003800200 */
.L_x_161:
[----:B------:R-:W-:Y:S04]  /*2c80*/  BSSY.RECONVERGENT B2, `(.L_x_163) ;  /* 0x0000009000027945 */ /* 0x000fe80003800200 */
[----:B------:R-:W-:Y:S05]  /*2c90*/  @!P1 BRA `(.L_x_164) ;  /* 0x00000000001c9947 */ /* 0x000fea0003800000 */
[----:B0-----:R-:W0:Y:S01]  /*2ca0*/  LDC.64 R10, c[0x0][0x380] ;  /* 0x0000e000ff0a7b82 */ /* 0x001e220000000a00 */
[----:B------:R-:W-:-:S04]  /*2cb0*/  IMAD R8, R9, 0x100, R0 ;  /* 0x0000010009087824 */ /* 0x000fc800078e0200 */
[----:B------:R-:W-:-:S04]  /*2cc0*/  VIADD R15, R8, 0x100 ;  /* 0x00000100080f7836 */ /* 0x000fc80000000000 */
[----:B0-----:R-:W-:-:S04]  /*2cd0*/  IMAD.WIDE.U32 R14, R15, 0x8, R10 ;  /* 0x000000080f0e7825 */ /* 0x001fc800078e000a */
[----:B------:R-:W-:Y:S02]  /*2ce0*/  IMAD.MOV.U32 R10, RZ, RZ, R12 ;  /* 0x000000ffff0a7224 */ /* 0x000fe400078e000c */
[----:B------:R-:W-:-:S05]  /*2cf0*/  IMAD.MOV.U32 R11, RZ, RZ, RZ ;  /* 0x000000ffff0b7224 */ /* 0x000fca00078e00ff */
[----:B------:R1:W-:Y:S02]  /*2d00*/  REDG.E.ADD.64.STRONG.GPU desc[UR16][R14.64], R10 ;  /* 0x0000000a0e00798e */ /* 0x0003e4000c12e510 */
.L_x_164:
[----:B------:R-:W-:Y:S05]  /*2d10*/  BSYNC.RECONVERGENT B2 ;  /* 0x0000000000027941 */ /* 0x000fea0003800200 */
.L_x_163:
[----:B------:R-:W-:-:S07]  /*2d20*/  VIADD R9, R9, 0x2 ;  /* 0x0000000209097836 */ /* 0x000fce0000000000 */
.L_x_160:
[----:B------:R-:W-:-:S13]  /*2d30*/  ISETP.NE.AND P0, PT, R7, RZ, PT ;  /* 0x000000ff0700720c */ /* 0x000fda0003f05270 */
[----:B------:R-:W-:Y:S05]  /*2d40*/  @!P0 BRA `(.L_x_159) ;  /* 0x0000000000288947 */ /* 0x000fea0003800000 */
[----:B------:R-:W-:-:S05]  /*2d50*/  IMAD R8, R9, 0x400, R2 ;  /* 0x0000040009087824 */ /* 0x000fca00078e0202 */
[----:B------:R-:W4:Y:S02]  /*2d60*/  LDS R12, [R8] ;  /* 0x00000000080c7984 */ /* 0x000f240000000800 */
[----:B----4-:R-:W-:-:S13]  /*2d70*/  ISETP.NE.AND P0, PT, R12, RZ, PT ;  /* 0x000000ff0c00720c */ /* 0x010fda0003f05270 */
[----:B------:R-:W-:Y:S05]  /*2d80*/  @!P0 BRA `(.L_x_159) ;  /* 0x0000000000188947 */ /* 0x000fea0003800000 */
[----:B0123--:R-:W0:Y:S01]  /*2d90*/  LDC.64 R10, c[0x0][0x380] ;  /* 0x0000e000ff0a7b82 */ /* 0x00fe220000000a00 */
[----:B------:R-:W-:-:S04]  /*2da0*/  IMAD R9, R9, 0x100, R0 ;  /* 0x0000010009097824 */ /* 0x000fc800078e0200 */
[----:B0-----:R-:W-:-:S04]  /*2db0*/  IMAD.WIDE.U32 R8, R9, 0x8, R10 ;  /* 0x0000000809087825 */ /* 0x001fc800078e000a */
[----:B------:R-:W-:Y:S02]  /*2dc0*/  IMAD.MOV.U32 R10, RZ, RZ, R12 ;  /* 0x000000ffff0a7224 */ /* 0x000fe400078e000c */
[----:B------:R-:W-:-:S05]  /*2dd0*/  IMAD.MOV.U32 R11, RZ, RZ, RZ ;  /* 0x000000ffff0b7224 */ /* 0x000fca00078e00ff */
[----:B------:R4:W-:Y:S02]  /*2de0*/  REDG.E.ADD.64.STRONG.GPU desc[UR16][R8.64], R10 ;  /* 0x0000000a0800798e */ /* 0x0009e4000c12e510 */
.L_x_159:
[----:B------:R-:W-:Y:S05]  /*2df0*/  BSYNC.RECONVERGENT B1 ;  /* 0x0000000000017941 */ /* 0x000fea0003800200 */
.L_x_149:
[----:B------:R-:W-:-:S13]  /*2e00*/  ISETP.GT.U32.AND P0, PT, R0, 0x7f, PT ;  /* 0x0000007f0000780c */ /* 0x000fda0003f04070 */
[----:B------:R-:W-:Y:S05]  /*2e10*/  @P0 BRA `(.L_x_130) ;  /* 0x0000000800a00947 */ /* 0x000fea0003800000 */
[----:B------:R-:W-:Y:S01]  /*2e20*/  ISETP.GE.U32.AND P0, PT, R13, 0x7, PT ;  /* 0x000000070d00780c */ /* 0x000fe20003f06070 */
[----:B----4-:R-:W-:-:S12]  /*2e30*/  IMAD.MOV.U32 R9, RZ, RZ, RZ ;  /* 0x000000ffff097224 */ /* 0x010fd800078e00ff */
[----:B------:R-:W-:Y:S05]  /*2e40*/  @!P0 BRA `(.L_x_165) ;  /* 0x0000000400248947 */ /* 0x000fea0003800000 */
[----:B------:R-:W4:Y:S01]  /*2e50*/  LDC.64 R8, c[0x0][0x380] ;  /* 0x0000e000ff087b82 */ /* 0x000f220000000a00 */
[----:B0123--:R-:W-:-:S07]  /*2e60*/  IMAD.MOV.U32 R15, RZ, RZ, RZ ;  /* 0x000000ffff0f7224 */ /* 0x00ffce00078e00ff */
.L_x_182:
[C---:B01234-:R-:W-:Y:S01]  /*2e70*/  IMAD R12, R15.reuse, 0x400, R2 ;  /* 0x000004000f0c7824 */ /* 0x05ffe200078e0202 */
[----:B------:R-:W-:Y:S01]  /*2e80*/  BSSY.RECONVERGENT B1, `(.L_x_166) ;  /* 0x0000012000017945 */ /* 0x000fe20003800200 */
[C---:B------:R-:W-:Y:S02]  /*2e90*/  IMAD R11, R15.reuse, 0x100, R0 ;  /* 0x000001000f0b7824 */ /* 0x040fe400078e0200 */
[----:B------:R-:W-:Y:S01]  /*2ea0*/  VIADD R15, R15, 0x8 ;  /* 0x000000080f0f7836 */ /* 0x000fe20000000000 */
[----:B------:R-:W0:Y:S01]  /*2eb0*/  LDS R14, [R12+0x200] ;  /* 0x000200000c0e7984 */ /* 0x000e220000000800 */
[----:B----4-:R-:W-:-:S03]  /*2ec0*/  IMAD.WIDE.U32 R10, R11, 0x8, R8 ;  /* 0x000000080b0a7825 */ /* 0x010fc600078e0008 */
[----:B------:R-:W1:Y:S04]  /*2ed0*/  LDS R20, [R12+0x600] ;  /* 0x000600000c147984 */ /* 0x000e680000000800 */
[----:B------:R2:W3:Y:S04]  /*2ee0*/  LDS R21, [R12+0xa00] ;  /* 0x000a00000c157984 */ /* 0x0004e80000000800 */
[----:B------:R2:W4:Y:S04]  /*2ef0*/  LDS R22, [R12+0xe00] ;  /* 0x000e00000c167984 */ /* 0x0005280000000800 */
[----:B------:R2:W2:Y:S04]  /*2f00*/  LDS R23, [R12+0x1200] ;  /* 0x001200000c177984 */ /* 0x0004a80000000800 */
[----:B------:R0:W2:Y:S04]  /*2f10*/  LDS R24, [R12+0x1600] ;  /* 0x001600000c187984 */ /* 0x0000a80000000800 */
[----:B------:R0:W2:Y:S04]  /*2f20*/  LDS R25, [R12+0x1a00] ;  /* 0x001a00000c197984 */ /* 0x0000a80000000800 */
[----:B------:R0:W2:Y:S02]  /*2f30*/  LDS R26, [R12+0x1e00] ;  /* 0x001e00000c1a7984 */ /* 0x0000a40000000800 */
[----:B0-----:R-:W-:-:S02]  /*2f40*/  ISETP.NE.AND P0, PT, R14, RZ, PT ;  /* 0x000000ff0e00720c */ /* 0x001fc40003f05270 */
[----:B-1----:R-:W-:-:S11]  /*2f50*/  ISETP.NE.AND P1, PT, R20, RZ, PT ;  /* 0x000000ff1400720c */ /* 0x002fd60003f25270 */
[----:B---34-:R-:W-:Y:S05]  /*2f60*/  @!P0 BRA `(.L_x_167) ;  /* 0x00000000000c8947 */ /* 0x018fea0003800000 */
[----:B--2---:R-:W-:Y:S02]  /*2f70*/  IMAD.MOV.U32 R12, RZ, RZ, R14 ;  /* 0x000000ffff0c7224 */ /* 0x004fe400078e000e */
[----:B------:R-:W-:-:S05]  /*2f80*/  IMAD.MOV.U32 R13, RZ, RZ, RZ ;  /* 0x000000ffff0d7224 */ /* 0x000fca00078e00ff */
[----:B------:R0:W-:Y:S02]  /*2f90*/  REDG.E.ADD.64.STRONG.GPU desc[UR16][R10.64+0x400], R12 ;  /* 0x0004000c0a00798e */ /* 0x0001e4000c12e510 */
.L_x_167:
[----:B------:R-:W-:Y:S05]  /*2fa0*/  BSYNC.RECONVERGENT B1 ;  /* 0x0000000000017941 */ /* 0x000fea0003800200 */
.L_x_166:
[----:B------:R-:W-:Y:S04]  /*2fb0*/  BSSY.RECONVERGENT B1, `(.L_x_168) ;  /* 0x0000005000017945 */ /* 0x000fe80003800200 */
[----:B------:R-:W-:Y:S05]  /*2fc0*/  @!P1 BRA `(.L_x_169) ;  /* 0x00000000000c9947 */ /* 0x000fea0003800000 */
[----:B0-2---:R-:W-:Y:S02]  /*2fd0*/  IMAD.MOV.U32 R12, RZ, RZ, R20 ;  /* 0x000000ffff0c7224 */ /* 0x005fe400078e0014 */
[----:B------:R-:W-:-:S05]  /*2fe0*/  IMAD.MOV.U32 R13, RZ, RZ, RZ ;  /* 0x000000ffff0d7224 */ /* 0x000fca00078e00ff */
[----:B------:R1:W-:Y:S02]  /*2ff0*/  REDG.E.ADD.64.STRONG.GPU desc[UR16][R10.64+0xc00], R12 ;  /* 0x000c000c0a00798e */ /* 0x0003e4000c12e510 */
.L_x_169:
[----:B------:R-:W-:Y:S05]  /*3000*/  BSYNC.RECONVERGENT B1 ;  /* 0x0000000000017941 */ /* 0x000fea0003800200 */
.L_x_168:
[----:B------:R-:W-:Y:S01]  /*3010*/  ISETP.NE.AND P6, PT, R21, RZ, PT ;  /* 0x000000ff1500720c */ /* 0x000fe20003fc5270 */
[----:B------:R-:W-:Y:S01]  /*3020*/  BSSY.RECONVERGENT B1, `(.L_x_170) ;  /* 0x000000b000017945 */ /* 0x000fe20003800200 */
[----:B------:R-:W-:Y:S02]  /*3030*/  ISETP.NE.AND P0, PT, R15, R6, PT ;  /* 0x000000060f00720c */ /* 0x000fe40003f05270 */
[----:B------:R-:W-:Y:S02]  /*3040*/  ISETP.NE.AND P1, PT, R22, RZ, PT ;  /* 0x000000ff1600720c */ /* 0x000fe40003f25270 */
[----:B--2---:R-:W-:Y:S02]  /*3050*/  ISETP.NE.AND P2, PT, R23, RZ, PT ;  /* 0x000000ff1700720c */ /* 0x004fe40003f45270 */
[----:B------:R-:W-:Y:S02]  /*3060*/  ISETP.NE.AND P3, PT, R24, RZ, PT ;  /* 0x000000ff1800720c */ /* 0x000fe40003f65270 */
[----:B------:R-:W-:-:S02]  /*3070*/  ISETP.NE.AND P4, PT, R25, RZ, PT ;  /* 0x000000ff1900720c */ /* 0x000fc40003f85270 */
[----:B------:R-:W-:Y:S01]  /*3080*/  ISETP.NE.AND P5, PT, R26, RZ, PT ;  /* 0x000000ff1a00720c */ /* 0x000fe20003fa5270 */
[----:B------:R-:W-:-:S12]  /*3090*/  @!P6 BRA `(.L_x_171) ;  /* 0x00000000000ce947 */ /* 0x000fd80003800000 */
[----:B01----:R-:W-:Y:S02]  /*30a0*/  IMAD.MOV.U32 R12, RZ, RZ, R21 ;  /* 0x000000ffff0c7224 */ /* 0x003fe400078e0015 */
[----:B------:R-:W-:-:S05]  /*30b0*/  IMAD.MOV.U32 R13, RZ, RZ, RZ ;  /* 0x000000ffff0d7224 */ /* 0x000fca00078e00ff */
[----:B------:R2:W-:Y:S02]  /*30c0*/  REDG.E.ADD.64.STRONG.GPU desc[UR16][R10.64+0x1400], R12 ;  /* 0x0014000c0a00798e */ /* 0x0005e4000c12e510 */
.L_x_171:
[----:B------:R-:W-:Y:S05]  /*30d0*/  BSYNC.RECONVERGENT B1 ;  /* 0x0000000000017941 */ /* 0x000fea0003800200 */
.L_x_170:
[----:B------:R-:W-:Y:S04]  /*30e0*/  BSSY.RECONVERGENT B1, `(.L_x_172) ;  /* 0x0000005000017945 */ /* 0x000fe80003800200 */
[----:B------:R-:W-:Y:S05]  /*30f0*/  @!P1 BRA `(.L_x_173) ;  /* 0x00000000000c9947 */ /* 0x000fea0003800000 */
[----:B012---:R-:W-:Y:S02]  /*3100*/  IMAD.MOV.U32 R12, RZ, RZ, R22 ;  /* 0x000000ffff0c7224 */ /* 0x007fe400078e0016 */
[----:B------:R-:W-:-:S05]  /*3110*/  IMAD.MOV.U32 R13, RZ, RZ, RZ ;  /* 0x000000ffff0d7224 */ /* 0x000fca00078e00ff */
[----:B------:R3:W-:Y:S02]  /*3120*/  REDG.E.ADD.64.STRONG.GPU desc[UR16][R10.64+0x1c00], R12 ;  /* 0x001c000c0a00798e */ /* 0x0007e4000c12e510 */
.L_x_173:
[----:B------:R-:W-:Y:S05]  /*3130*/  BSYNC.RECONVERGENT B1 ;  /* 0x0000000000017941 */ /* 0x000fea0003800200 */
.L_x_172:
[----:B------:R-:W-:Y:S04]  /*3140*/  BSSY.RECONVERGENT B1, `(.L_x_174) ;  /* 0x0000005000017945 */ /* 0x000fe80003800200 */
[----:B------:R-:W-:Y:S05]  /*3150*/  @!P2 BRA `(.L_x_175) ;  /* 0x00000000000ca947 */ /* 0x000fea0003800000 */
[----:B0123--:R-:W-:Y:S02]  /*3160*/  IMAD.MOV.U32 R12, RZ, RZ, R23 ;  /* 0x000000ffff0c7224 */ /* 0x00ffe400078e0017 */
[----:B------:R-:W-:-:S05]  /*3170*/  IMAD.MOV.U32 R13, RZ, RZ, RZ ;  /* 0x000000ffff0d7224 */ /* 0x000fca00078e00ff */
[----:B------:R4:W-:Y:S02]  /*3180*/  REDG.E.ADD.64.STRONG.GPU desc[UR16][R10.64+0x2400], R12 ;  /* 0x0024000c0a00798e */ /* 0x0009e4000c12e510 */
.L_x_175:
[----:B------:R-:W-:Y:S05]  /*3190*/  BSYNC.RECONVERGENT B1 ;  /* 0x0000000000017941 */ /* 0x000fea0003800200 */
.L_x_174:
[----:B------:R-:W-:Y:S04]  /*31a0*/  BSSY.RECONVERGENT B1, `(.L_x_176) ;  /* 0x0000005000017945 */ /* 0x000fe80003800200 */
[----:B------:R-:W-:Y:S05]  /*31b0*/  @!P3 BRA `(.L_x_177) ;  /* 0x00000000000cb947 */ /* 0x000fea0003800000 */
[----:B01234-:R-:W-:Y:S02]  /*31c0*/  IMAD.MOV.U32 R12, RZ, RZ, R24 ;  /* 0x000000ffff0c7224 */ /* 0x01ffe400078e0018 */
[----:B------:R-:W-:-:S05]  /*31d0*/  IMAD.MOV.U32 R13, RZ, RZ, RZ ;  /* 0x000000ffff0d7224 */ /* 0x000fca00078e00ff */
[----:B------:R0:W-:Y:S02]  /*31e0*/  REDG.E.ADD.64.STRONG.GPU desc[UR16][R10.64+0x2c00], R12 ;  /* 0x002c000c0a00798e */ /* 0x0001e4000c12e510 */
.L_x_177:
[----:B------:R-:W-:Y:S05]  /*31f0*/  BSYNC.RECONVERGENT B1 ;  /* 0x0000000000017941 */ /* 0x000fea0003800200 */
.L_x_176:
[----:B------:R-:W-:Y:S04]  /*3200*/  BSSY.RECONVERGENT B1, `(.L_x_178) ;  /* 0x0000005000017945 */ /* 0x000fe80003800200 */
[----:B------:R-:W-:Y:S05]  /*3210*/  @!P4 BRA `(.L_x_179) ;  /* 0x00000000000cc947 */ /* 0x000fea0003800000 */
[----:B01234-:R-:W-:Y:S02]  /*3220*/  IMAD.MOV.U32 R12, RZ, RZ, R25 ;  /* 0x000000ffff0c7224 */ /* 0x01ffe400078e0019 */
[----:B------:R-:W-:-:S05]  /*3230*/  IMAD.MOV.U32 R13, RZ, RZ, RZ ;  /* 0x000000ffff0d7224 */ /* 0x000fca00078e00ff */
[----:B------:R0:W-:Y:S02]  /*3240*/  REDG.E.ADD.64.STRONG.GPU desc[UR16][R10.64+0x3400], R12 ;  /* 0x0034000c0a00798e */ /* 0x0001e4000c12e510 */
.L_x_179:
[----:B------:R-:W-:Y:S05]  /*3250*/  BSYNC.RECONVERGENT B1 ;  /* 0x0000000000017941 */ /* 0x000fea0003800200 */
.L_x_178:
[----:B------:R-:W-:Y:S04]  /*3260*/  BSSY.RECONVERGENT B1, `(.L_x_180) ;  /* 0x0000005000017945 */ /* 0x000fe80003800200 */
[----:B------:R-:W-:Y:S05]  /*3270*/  @!P5 BRA `(.L_x_181) ;  /* 0x00000000000cd947 */ /* 0x000fea0003800000 */
[----:B01234-:R-:W-:Y:S02]  /*3280*/  IMAD.MOV.U32 R12, RZ, RZ, R26 ;  /* 0x000000ffff0c7224 */ /* 0x01ffe400078e001a */
[----:B------:R-:W-:-:S05]  /*3290*/  IMAD.MOV.U32 R13, RZ, RZ, RZ ;  /* 0x000000ffff0d7224 */ /* 0x000fca00078e00ff */
[----:B------:R0:W-:Y:S02]  /*32a0*/  REDG.E.ADD.64.STRONG.GPU desc[UR16][R10.64+0x3c00], R12 ;  /* 0x003c000c0a00798e */ /* 0x0001e4000c12e510 */
.L_x_181:
[----:B------:R-:W-:Y:S05]  /*32b0*/  BSYNC.RECONVERGENT B1 ;  /* 0x0000000000017941 */ /* 0x000fea0003800200 */
.L_x_180:
[----:B------:R-:W-:Y:S05]  /*32c0*/  @P0 BRA `(.L_x_182) ;  /* 0xfffffff800e80947 */ /* 0x000fea000383ffff */
[----:B------:R-:W-:-:S07]  /*32d0*/  IMAD.MOV.U32 R9, RZ, RZ, R6 ;  /* 0x000000ffff097224 */ /* 0x000fce00078e0006 */
.L_x_165:
[----:B------:R-:W-:-:S13]  /*32e0*/  ISETP.NE.AND P0, PT, R17, RZ, PT ;  /* 0x000000ff1100720c */ /* 0x000fda0003f05270 */
[----:B------:R-:W-:Y:S05]  /*32f0*/  @!P0 BRA `(.L_x_130) ;  /* 0x0000000400688947 */ /* 0x000fea0003800000 */
[----:B------:R-:W-:-:S13]  /*3300*/  ISETP.GE.U32.AND P0, PT, R18, 0x3, PT ;  /* 0x000000031200780c */ /* 0x000fda0003f06070 */
[----:B------:R-:W-:Y:S05]  /*3310*/  @!P0 BRA `(.L_x_183) ;  /* 0x0000000000c08947 */ /* 0x000fea0003800000 */
[----:B------:R-:W-:Y:S01]  /*3320*/  IMAD R8, R9, 0x400, R2 ;  /* 0x0000040009087824 */ /* 0x000fe200078e0202 */
[----:B------:R-:W-:Y:S04]  /*3330*/  BSSY.RECONVERGENT B1, `(.L_x_184) ;  /* 0x000000f000017945 */ /* 0x000fe80003800200 */
[----:B01234-:R-:W0:Y:S04]  /*3340*/  LDS R12, [R8+0x200] ;  /* 0x00020000080c7984 */ /* 0x01fe280000000800 */
        /* <DEDUP_REMOVED lines=13> */
.L_x_185:
[----:B------:R-:W-:Y:S05]  /*3420*/  BSYNC.RECONVERGENT B1 ;  /* 0x0000000000017941 */ /* 0x000fea0003800200 */
.L_x_184:
        /* <DEDUP_REMOVED lines=9> */
.L_x_187:
[----:B------:R-:W-:Y:S05]  /*34c0*/  BSYNC.RECONVERGENT B1 ;  /* 0x0000000000017941 */ /* 0x000fea0003800200 */
.L_x_186:
        /* <DEDUP_REMOVED lines=9> */
.L_x_189:
[----:B------:R-:W-:Y:S05]  /*3560*/  BSYNC.RECONVERGENT B1 ;  /* 0x0000000000017941 */ /* 0x000fea0003800200 */
.L_x_188:
        /* <DEDUP_REMOVED lines=9> */
.L_x_191:
[----:B------:R-:W-:Y:S05]  /*3600*/  BSYNC.RECONVERGENT B1 ;  /* 0x0000000000017941 */ /* 0x000fea0003800200 */
.L_x_190:
[----:B------:R-:W-:-:S07]  /*3610*/  VIADD R9, R9, 0x4 ;  /* 0x0000000409097836 */ /* 0x000fce0000000000 */
.L_x_183:
[----:B------:R-:W-:-:S13]  /*3620*/  ISETP.NE.AND P0, PT, R16, RZ, PT ;  /* 0x000000ff1000720c */ /* 0x000fda0003f05270 */
[----:B------:R-:W-:Y:S05]  /*3630*/  @!P0 BRA `(.L_x_130) ;  /* 0x0000000000988947 */ /* 0x000fea0003800000 */
[----:B------:R-:W-:-:S13]  /*3640*/  ISETP.NE.AND P0, PT, R19, RZ, PT ;  /* 0x000000ff1300720c */ /* 0x000fda0003f05270 */
[----:B------:R-:W-:Y:S05]  /*3650*/  @!P0 BRA `(.L_x_192) ;  /* 0x0000000000648947 */ /* 0x000fea0003800000 */
[----:B01234-:R-:W-:Y:S01]  /*3660*/  IMAD R10, R9, 0x400, R2 ;  /* 0x00000400090a7824 */ /* 0x01ffe200078e0202 */
[----:B------:R-:W-:Y:S04]  /*3670*/  BSSY.RECONVERGENT B1, `(.L_x_193) ;  /* 0x000000c000017945 */ /* 0x000fe80003800200 */
[----:B------:R-:W0:Y:S04]  /*3680*/  LDS R6, [R10+0x200] ;  /* 0x000200000a067984 */ /* 0x000e280000000800 */
        /* <DEDUP_REMOVED lines=10> */
.L_x_194:
[----:B------:R-:W-:Y:S05]  /*3730*/  BSYNC.RECONVERGENT B1 ;  /* 0x0000000000017941 */ /* 0x000fea0003800200 */
.L_x_193:
        /* <DEDUP_REMOVED lines=9> */
.L_x_196:
[----:B------:R-:W-:Y:S05]  /*37d0*/  BSYNC.RECONVERGENT B1 ;  /* 0x0000000000017941 */ /* 0x000fea0003800200 */
.L_x_195:
[----:B------:R-:W-:-:S07]  /*37e0*/  VIADD R9, R9, 0x2 ;  /* 0x0000000209097836 */ /* 0x000fce0000000000 */
.L_x_192:
[----:B------:R-:W-:-:S13]  /*37f0*/  ISETP.NE.AND P0, PT, R7, RZ, PT ;  /* 0x000000ff0700720c */ /* 0x000fda0003f05270 */
[----:B------:R-:W-:Y:S05]  /*3800*/  @!P0 BRA `(.L_x_130) ;  /* 0x0000000000248947 */ /* 0x000fea0003800000 */
[----:B------:R-:W-:-:S05]  /*3810*/  IMAD R6, R9, 0x400, R2 ;  /* 0x0000040009067824 */ /* 0x000fca00078e0202 */
[----:B------:R-:W5:Y:S02]  /*3820*/  LDS R8, [R6+0x200] ;  /* 0x0002000006087984 */ /* 0x000f640000000800 */
[----:B-----5:R-:W-:-:S13]  /*3830*/  ISETP.NE.AND P0, PT, R8, RZ, PT ;  /* 0x000000ff0800720c */ /* 0x020fda0003f05270 */
[----:B------:R-:W-:Y:S05]  /*3840*/  @!P0 BRA `(.L_x_130) ;  /* 0x0000000000148947 */ /* 0x000fea0003800000 */
[----:B------:R-:W5:Y:S01]  /*3850*/  LDC.64 R6, c[0x0][0x380] ;  /* 0x0000e000ff067b82 */ /* 0x000f620000000a00 */
[----:B------:R-:W-:-:S04]  /*3860*/  IMAD R9, R9, 0x100, R0 ;  /* 0x0000010009097824 */ /* 0x000fc800078e0200 */
[----:B-----5:R-:W-:-:S04]  /*3870*/  IMAD.WIDE.U32 R6, R9, 0x8, R6 ;  /* 0x0000000809067825 */ /* 0x020fc800078e0006 */
[----:B------:R-:W-:-:S05]  /*3880*/  IMAD.MOV.U32 R9, RZ, RZ, RZ ;  /* 0x000000ffff097224 */ /* 0x000fca00078e00ff */
[----:B------:R0:W-:Y:S02]  /*3890*/  REDG.E.ADD.64.STRONG.GPU desc[UR16][R6.64+0x400], R8 ;  /* 0x000400080600798e */ /* 0x0001e4000c12e510 */
.L_x_130:
[----:B------:R-:W-:Y:S05]  /*38a0*/  BSYNC.RECONVERGENT B0 ;  /* 0x0000000000007941 */ /* 0x000fea0003800200 */
.L_x_129:
[----:B------:R-:W1:Y:S01]  /*38b0*/  LDCU.64 UR4, c[0x0][0x390] ;  /* 0x00007200ff0477ac */ /* 0x000e620008000a00 */
[----:B------:R-:W-:-:S04]  /*38c0*/  UIADD3 UR6, UP1, UPT, UR6, 0x1, URZ ;  /* 0x0000000106067890 */ /* 0x000fc8000ff3e0ff */
[----:B------:R-:W-:Y:S02]  /*38d0*/  UIADD3.X UR7, UPT, UPT, URZ, UR7, URZ, UP1, !UPT ;  /* 0x00000007ff077290 */ /* 0x000fe40008ffe4ff */
[----:B-1----:R-:W-:-:S04]  /*38e0*/  UIADD3 UR9, UP0, UPT, UR4, -0x1, URZ ;  /* 0xffffffff04097890 */ /* 0x002fc8000ff1e0ff */
[----:B------:R-:W-:-:S04]  /*38f0*/  UIADD3.X UR10, UPT, UPT, UR5, -0x1, URZ, UP0, !UPT ;  /* 0xffffffff050a7890 */ /* 0x000fc800087fe4ff */
[----:B------:R-:W-:-:S04]  /*3900*/  USHF.R.U64 UR9, UR9, 0x1e, UR10 ;  /* 0x0000001e09097899 */ /* 0x000fc8000800120a */
[----:B------:R-:W-:-:S04]  /*3910*/  UIADD3 UR9, UP0, UPT, UR9, 0x1, URZ ;  /* 0x0000000109097890 */ /* 0x000fc8000ff1e0ff */
[----:B------:R-:W-:Y:S02]  /*3920*/  ULEA.HI.X UR10, UR10, URZ, URZ, 0x2, UP0 ;  /* 0x000000ff0a0a7291 */ /* 0x000fe400080f14ff */
[----:B------:R-:W-:-:S04]  /*3930*/  UISETP.LT.U32.AND UP0, UPT, UR9, UR4, UPT ;  /* 0x000000040900728c */ /* 0x000fc8000bf01070 */
[----:B------:R-:W-:-:S04]  /*3940*/  UISETP.LT.U32.AND.EX UP0, UPT, UR10, UR5, UPT, UP0 ;  /* 0x000000050a00728c */ /* 0x000fc8000bf01100 */
[----:B------:R-:W-:Y:S02]  /*3950*/  USEL UR4, UR9, UR4, UP0 ;  /* 0x0000000409047287 */ /* 0x000fe40008000000 */
[----:B------:R-:W-:Y:S02]  /*3960*/  USEL UR5, UR10, UR5, UP0 ;  /* 0x000000050a057287 */ /* 0x000fe40008000000 */
[----:B------:R-:W-:-:S04]  /*3970*/  UISETP.NE.U32.AND UP0, UPT, UR6, UR4, UPT ;  /* 0x000000040600728c */ /* 0x000fc8000bf05070 */
[----:B------:R-:W-:Y:S01]  /*3980*/  UISETP.NE.AND.EX UP0, UPT, UR7, UR5, UPT, UP0 ;  /* 0x000000050700728c */ /* 0x000fe2000bf05300 */
[----:B------:R-:W-:Y:S08]  /*3990*/  BAR.SYNC.DEFER_BLOCKING 0x0 ;  /* 0x0000000000007b1d */ /* 0x000ff00000010000 */
[----:B------:R-:W-:Y:S05]  /*39a0*/  BRA.U UP0, `(.L_x_197) ;  /* 0xffffffc900007547 */ /* 0x000fea000b83ffff */
[----:B------:R-:W-:Y:S05]  /*39b0*/  EXIT ;  /* 0x000000000000794d */ /* 0x000fea0003800000 */
.L_x_198:
        /* <DEDUP_REMOVED lines=12> */
.L_x_505:


//--------------------- .text._ZN3cub18CUB_300001_SM_10006detail10radix_sort31DeviceRadixSortSingleTileKernelINS1_5radix10policy_hubIddyE10Policy1000ELNS0_9SortOrderE0EddyNS1_21identity_decomposer_tEEEvPKT1_PSA_PKT2_PSE_T3_iiT4_ --------------------------
	.section	.text._ZN3cub18CUB_300001_SM_10006detail10radix_sort31DeviceRadixSortSingleTileKernelINS1_5radix10policy_hubIddyE10Policy1000ELNS0_9SortOrderE0EddyNS1_21identity_decomposer_tEEEvPKT1_PSA_PKT2_PSE_T3_iiT4_,"ax",@progbits
	.align	128
        .global         _ZN3cub18CUB_300001_SM_10006detail10radix_sort31DeviceRadixSortSingleTileKernelINS1_5radix10policy_hubIddyE10Policy1000ELNS0_9SortOrderE0EddyNS1_21identity_decomposer_tEEEvPKT1_PSA_PKT2_PSE_T3_iiT4_
        .type           _ZN3cub18CUB_300001_SM_10006detail10radix_sort31DeviceRadixSortSingleTileKernelINS1_5radix10policy_hubIddyE10Policy1000ELNS0_9SortOrderE0EddyNS1_21identity_decomposer_tEEEvPKT1_PSA_PKT2_PSE_T3_iiT4_,@function
        .size           _ZN3cub18CUB_300001_SM_10006detail10radix_sort31DeviceRadixSortSingleTileKernelINS1_5radix10policy_hubIddyE10Policy1000ELNS0_9SortOrderE0EddyNS1_21identity_decomposer_tEEEvPKT1_PSA_PKT2_PSE_T3_iiT4_,(.L_x_506 - _ZN3cub18CUB_300001_SM_10006detail10radix_sort31DeviceRadixSortSingleTileKernelINS1_5radix10policy_hubIddyE10Policy1000ELNS0_9SortOrderE0EddyNS1_21identity_decomposer_tEEEvPKT1_PSA_PKT2_PSE_T3_iiT4_)
        .other          _ZN3cub18CUB_300001_SM_10006detail10radix_sort31DeviceRadixSortSingleTileKernelINS1_5radix10policy_hubIddyE10Policy1000ELNS0_9SortOrderE0EddyNS1_21identity_decomposer_tEEEvPKT1_PSA_PKT2_PSE_T3_iiT4_,@"STO_CUDA_ENTRY STV_DEFAULT"
_ZN3cub18CUB_300001_SM_10006detail10radix_sort31DeviceRadixSortSingleTileKernelINS1_5radix10policy_hubIddyE10Policy1000ELNS0_9SortOrderE0EddyNS1_21identity_decomposer_tEEEvPKT1_PSA_PKT2_PSE_T3_iiT4_:
.text._ZN3cub18CUB_300001_SM_10006detail10radix_sort31DeviceRadixSortSingleTileKernelINS1_5radix10policy_hubIddyE10Policy1000ELNS0_9SortOrderE0EddyNS1_21identity_decomposer_tEEEvPKT1_PSA_PKT2_PSE_T3_iiT4_:
[----:B------:R-:W-:Y:S01]  /*0000*/  LDC R1, c[0x0][0x37c] ;  /* 0x0000df00ff017b82 */ /* 0x000fe20000000800 */
[----:B------:R-:W0:Y:S01]  /*0010*/  S2R R0, SR_TID.X ;  /* 0x0000000000007919 */ /* 0x000e220000002100 */
[----:B------:R-:W1:Y:S06]  /*0020*/  LDCU UR4, c[0x0][0x3a0] ;  /* 0x00007400ff0477ac */ /* 0x000e6c0008000800 */
[----:B------:R-:W2:Y:S01]  /*0030*/  LDC.64 R4, c[0x0][0x380] ;  /* 0x0000e000ff047b82 */ /* 0x000ea20000000a00 */
[----:B------:R-:W-:Y:S01]  /*0040*/  IMAD.MOV.U32 R7, RZ, RZ, 0x7fffffff ;  /* 0x7fffffffff077424 */ /* 0x000fe200078e00ff */
[----:B------:R-:W3:Y:S01]  /*0050*/  LDCU.64 UR10, c[0x0][0x358] ;  /* 0x00006b00ff0a77ac */ /* 0x000ee20008000a00 */
[----:B------:R-:W-:-:S02]  /*0060*/  IMAD.MOV.U32 R8, RZ, RZ, -0x1 ;  /* 0xffffffffff087424 */ /* 0x000fc400078e00ff */
[----:B------:R-:W-:Y:S02]  /*0070*/  IMAD.MOV.U32 R9, RZ, RZ, 0x7fffffff ;  /* 0x7fffffffff097424 */ /* 0x000fe400078e00ff */
[----:B------:R-:W-:Y:S02]  /*0080*/  IMAD.MOV.U32 R34, RZ, RZ, -0x1 ;  /* 0xffffffffff227424 */ /* 0x000fe400078e00ff */
[----:B------:R-:W-:Y:S02]  /*0090*/  IMAD.MOV.U32 R35, RZ, RZ, 0x7fffffff ;  /* 0x7fffffffff237424 */ /* 0x000fe400078e00ff */
[----:B------:R-:W-:Y:S02]  /*00a0*/  IMAD.MOV.U32 R36, RZ, RZ, -0x1 ;  /* 0xffffffffff247424 */ /* 0x000fe400078e00ff */
[----:B------:R-:W-:Y:S02]  /*00b0*/  IMAD.MOV.U32 R37, RZ, RZ, 0x7fffffff ;  /* 0x7fffffffff257424 */ /* 0x000fe400078e00ff */
[----:B------:R-:W-:-:S02]  /*00c0*/  IMAD.MOV.U32 R38, RZ, RZ, -0x1 ;  /* 0xffffffffff267424 */ /* 0x000fc400078e00ff */
[----:B------:R-:W-:Y:S02]  /*00d0*/  IMAD.MOV.U32 R39, RZ, RZ, 0x7fffffff ;  /* 0x7fffffffff277424 */ /* 0x000fe400078e00ff */
[----:B------:R-:W-:Y:S02]  /*00e0*/  IMAD.MOV.U32 R40, RZ, RZ, -0x1 ;  /* 0xffffffffff287424 */ /* 0x000fe400078e00ff */
[----:B------:R-:W-:Y:S02]  /*00f0*/  IMAD.MOV.U32 R41, RZ, RZ, 0x7fffffff ;  /* 0x7fffffffff297424 */ /* 0x000fe400078e00ff */
[----:B------:R-:W-:Y:S02]  /*0100*/  IMAD.MOV.U32 R42, RZ, RZ, -0x1 ;  /* 0xffffffffff2a7424 */ /* 0x000fe400078e00ff */
[----:B------:R-:W-:Y:S02]  /*0110*/  IMAD.MOV.U32 R43, RZ, RZ, 0x7fffffff ;  /* 0x7fffffffff2b7424 */ /* 0x000fe400078e00ff */
[----:B------:R-:W-:-:S02]  /*0120*/  IMAD.MOV.U32 R44, RZ, RZ, -0x1 ;  /* 0xffffffffff2c7424 */ /* 0x000fc400078e00ff */
[----:B------:R-:W-:Y:S01]  /*0130*/  IMAD.MOV.U32 R45, RZ, RZ, 0x7fffffff ;  /* 0x7fffffffff2d7424 */ /* 0x000fe200078e00ff */
[----:B------:R-:W4:Y:S01]  /*0140*/  S2UR UR6, SR_CgaCtaId ;  /* 0x00000000000679c3 */ /* 0x000f220000008800 */
[----:B0-----:R-:W-:Y:S01]  /*0150*/  IMAD R31, R0, 0x9, RZ ;  /* 0x00000009001f7824 */ /* 0x001fe200078e02ff */
[----:B------:R-:W0:Y:S01]  /*0160*/  S2R R101, SR_LANEID ;  /* 0x0000000000657919 */ /* 0x000e220000000000 */
[----:B------:R-:W0:Y:S02]  /*0170*/  LDCU UR9, c[0x0][0x3ac] ;  /* 0x00007580ff0977ac */ /* 0x000e240008000800 */
[C---:B------:R-:W-:Y:S01]  /*0180*/  VIADD R6, R31.reuse, 0x1 ;  /* 0x000000011f067836 */ /* 0x040fe20000000000 */
[C---:B-1----:R-:W-:Y:S01]  /*0190*/  ISETP.GE.AND P2, PT, R31.reuse, UR4, PT ;  /* 0x000000041f007c0c */ /* 0x042fe2000bf46270 */
[C---:B------:R-:W-:Y:S02]  /*01a0*/  VIADD R10, R31.reuse, 0x2 ;  /* 0x000000021f0a7836 */ /* 0x040fe40000000000 */
[----:B--2---:R-:W-:Y:S01]  /*01b0*/  IMAD.WIDE.U32 R4, R31, 0x8, R4 ;  /* 0x000000081f047825 */ /* 0x004fe200078e0004 */
[----:B------:R-:W-:-:S02]  /*01c0*/  ISETP.GE.AND P1, PT, R6, UR4, PT ;  /* 0x0000000406007c0c */ /* 0x000fc4000bf26270 */
[----:B------:R-:W-:Y:S01]  /*01d0*/  ISETP.GE.AND P0, PT, R10, UR4, PT ;  /* 0x000000040a007c0c */ /* 0x000fe2000bf06270 */
[----:B------:R-:W-:Y:S01]  /*01e0*/  IMAD.MOV.U32 R6, RZ, RZ, -0x1 ;  /* 0xffffffffff067424 */ /* 0x000fe200078e00ff */
[----:B------:R-:W-:Y:S01]  /*01f0*/  P2R R30, PR, RZ, 0x4 ;  /* 0x00000004ff1e7803 */ /* 0x000fe20000000000 */
[C---:B------:R-:W-:Y:S01]  /*0200*/  VIADD R11, R31.reuse, 0x3 ;  /* 0x000000031f0b7836 */ /* 0x040fe20000000000 */
[----:B------:R-:W-:Y:S01]  /*0210*/  P2R R32, PR, RZ, 0x2 ;  /* 0x00000002ff207803 */ /* 0x000fe20000000000 */
[----:B------:R-:W-:Y:S02]  /*0220*/  VIADD R10, R31, 0x4 ;  /* 0x000000041f0a7836 */ /* 0x000fe40000000000 */
[----:B---3--:R-:W2:Y:S03]  /*0230*/  @!P2 LDG.E.64 R6, desc[UR10][R4.64] ;  /* 0x0000000a0406a981 */ /* 0x008ea6000c1e1b00 */
[----:B------:R-:W-:Y:S01]  /*0240*/  ISETP.GE.AND P2, PT, R10, UR4, PT ;  /* 0x000000040a007c0c */ /* 0x000fe2000bf46270 */
[----:B------:R-:W3:Y:S01]  /*0250*/  @!P1 LDG.E.64 R8, desc[UR10][R4.64+0x8] ;  /* 0x0000080a04089981 */ /* 0x000ee2000c1e1b00 */
[----:B------:R-:W-:Y:S01]  /*0260*/  ISETP.GE.AND P1, PT, R11, UR4, PT ;  /* 0x000000040b007c0c */ /* 0x000fe2000bf26270 */
[----:B------:R-:W-:-:S02]  /*0270*/  IMAD.MOV.U32 R10, RZ, RZ, -0x1 ;  /* 0xffffffffff0a7424 */ /* 0x000fc400078e00ff */
[----:B------:R-:W-:Y:S02]  /*0280*/  IMAD.MOV.U32 R11, RZ, RZ, 0x7fffffff ;  /* 0x7fffffffff0b7424 */ /* 0x000fe400078e00ff */
[C---:B------:R-:W-:Y:S02]  /*0290*/  VIADD R28, R31.reuse, 0x5 ;  /* 0x000000051f1c7836 */ /* 0x040fe40000000000 */
[----:B------:R-:W-:Y:S01]  /*02a0*/  VIADD R29, R31, 0x6 ;  /* 0x000000061f1d7836 */ /* 0x000fe20000000000 */
[----:B------:R-:W-:Y:S01]  /*02b0*/  P2R R46, PR, RZ, 0x1 ;  /* 0x00000001ff2e7803 */ /* 0x000fe20000000000 */
[----:B------:R-:W3:Y:S01]  /*02c0*/  @!P0 LDG.E.64 R10, desc[UR10][R4.64+0x10] ;  /* 0x0000100a040a8981 */ /* 0x000ee2000c1e1b00 */
[----:B------:R-:W-:Y:S02]  /*02d0*/  ISETP.NE.AND P0, PT, R32, RZ, PT ;  /* 0x000000ff2000720c */ /* 0x000fe40003f05270 */
[----:B------:R-:W-:Y:S01]  /*02e0*/  ISETP.GE.AND P3, PT, R28, UR4, PT ;  /* 0x000000041c007c0c */ /* 0x000fe2000bf66270 */
[----:B------:R-:W3:Y:S01]  /*02f0*/  @!P1 LDG.E.64 R34, desc[UR10][R4.64+0x18] ;  /* 0x0000180a04229981 */ /* 0x000ee2000c1e1b00 */
[----:B------:R-:W-:-:S02]  /*0300*/  ISETP.GE.AND P4, PT, R29, UR4, PT ;  /* 0x000000041d007c0c */ /* 0x000fc4000bf86270 */
[----:B------:R-:W-:Y:S01]  /*0310*/  P2R R33, PR, RZ, 0x1 ;  /* 0x00000001ff217803 */ /* 0x000fe20000000000 */
[C---:B------:R-:W-:Y:S01]  /*0320*/  VIADD R32, R31.reuse, 0x8 ;  /* 0x000000081f207836 */ /* 0x040fe20000000000 */
[----:B------:R-:W-:Y:S01]  /*0330*/  ISETP.NE.AND P0, PT, R30, RZ, PT ;  /* 0x000000ff1e00720c */ /* 0x000fe20003f05270 */
[C---:B------:R-:W-:Y:S01]  /*0340*/  VIADD R30, R31.reuse, 0x7 ;  /* 0x000000071f1e7836 */ /* 0x040fe20000000000 */
[----:B------:R-:W3:Y:S01]  /*0350*/  @!P2 LDG.E.64 R36, desc[UR10][R4.64+0x20] ;  /* 0x0000200a0424a981 */ /* 0x000ee2000c1e1b00 */
[----:B------:R-:W1:Y:S01]  /*0360*/  LDC.64 R28, c[0x0][0x390] ;  /* 0x0000e400ff1c7b82 */ /* 0x000e620000000a00 */
[----:B------:R-:W-:Y:S02]  /*0370*/  ISETP.GE.AND P6, PT, R32, UR4, PT ;  /* 0x0000000420007c0c */ /* 0x000fe4000bfc6270 */
[----:B------:R-:W-:Y:S01]  /*0380*/  ISETP.GE.AND P5, PT, R30, UR4, PT ;  /* 0x000000041e007c0c */ /* 0x000fe2000bfa6270 */
[----:B------:R-:W3:Y:S01]  /*0390*/  @!P3 LDG.E.64 R38, desc[UR10][R4.64+0x28] ;  /* 0x0000280a0426b981 */ /* 0x000ee2000c1e1b00 */
[----:B------:R-:W4:Y:S03]  /*03a0*/  LDCU.64 UR4, c[0x0][0x3a8] ;  /* 0x00007500ff0477ac */ /* 0x000f260008000a00 */
[----:B------:R-:W3:Y:S06]  /*03b0*/  @!P4 LDG.E.64 R40, desc[UR10][R4.64+0x30] ;  /* 0x0000300a0428c981 */ /* 0x000eec000c1e1b00 */
[----:B------:R-:W3:Y:S04]  /*03c0*/  @!P6 LDG.E.64 R44, desc[UR10][R4.64+0x40] ;  /* 0x0000400a042ce981 */ /* 0x000ee8000c1e1b00 */
[----:B------:R0:W3:Y:S01]  /*03d0*/  @!P5 LDG.E.64 R42, desc[UR10][R4.64+0x38] ;  /* 0x0000380a042ad981 */ /* 0x0000e2000c1e1b00 */
[----:B-1----:R-:W-:Y:S01]  /*03e0*/  IMAD.WIDE.U32 R28, R31, 0x8, R28 ;  /* 0x000000081f1c7825 */ /* 0x002fe200078e001c */
[----:B------:R-:W-:Y:S06]  /*03f0*/  BAR.SYNC.DEFER_BLOCKING 0x0 ;  /* 0x0000000000007b1d */ /* 0x000fec0000010000 */
[----:B------:R-:W5:Y:S01]  /*0400*/  @!P0 LDG.E.64 R2, desc[UR10][R28.64] ;  /* 0x0000000a1c028981 */ /* 0x000f62000c1e1b00 */
[----:B------:R-:W-:-:S03]  /*0410*/  ISETP.NE.AND P0, PT, R33, RZ, PT ;  /* 0x000000ff2100720c */ /* 0x000fc60003f05270 */
[----:B------:R-:W5:Y:S01]  /*0420*/  @!P1 LDG.E.64 R16, desc[UR10][R28.64+0x18] ;  /* 0x0000180a1c109981 */ /* 0x000f62000c1e1b00 */
[----:B0-----:R-:W-:-:S03]  /*0430*/  IMAD.MOV.U32 R4, RZ, RZ, -0x1 ;  /* 0xffffffffff047424 */ /* 0x001fc600078e00ff */
[----:B------:R-:W5:Y:S04]  /*0440*/  @!P2 LDG.E.64 R18, desc[UR10][R28.64+0x20] ;  /* 0x0000200a1c12a981 */ /* 0x000f68000c1e1b00 */
[----:B------:R-:W5:Y:S04]  /*0450*/  @!P3 LDG.E.64 R20, desc[UR10][R28.64+0x28] ;  /* 0x0000280a1c14b981 */ /* 0x000f68000c1e1b00 */
[----:B------:R-:W5:Y:S01]  /*0460*/  @!P0 LDG.E.64 R12, desc[UR10][R28.64+0x8] ;  /* 0x0000080a1c0c8981 */ /* 0x000f62000c1e1b00 */
[----:B------:R-:W-:-:S03]  /*0470*/  ISETP.NE.AND P0, PT, R46, RZ, PT ;  /* 0x000000ff2e00720c */ /* 0x000fc60003f05270 */
[----:B------:R-:W5:Y:S04]  /*0480*/  @!P4 LDG.E.64 R22, desc[UR10][R28.64+0x30] ;  /* 0x0000300a1c16c981 */ /* 0x000f68000c1e1b00 */
[----:B------:R-:W5:Y:S04]  /*0490*/  @!P5 LDG.E.64 R24, desc[UR10][R28.64+0x38] ;  /* 0x0000380a1c18d981 */ /* 0x000f68000c1e1b00 */
[----:B------:R-:W5:Y:S04]  /*04a0*/  @!P6 LDG.E.64 R26, desc[UR10][R28.64+0x40] ;  /* 0x0000400a1c1ae981 */ /* 0x000f68000c1e1b00 */
[----:B------:R0:W5:Y:S01]  /*04b0*/  @!P0 LDG.E.64 R14, desc[UR10][R28.64+0x10] ;  /* 0x0000100a1c0e8981 */ /* 0x000162000c1e1b00 */
[----:B----4-:R-:W-:-:S02]  /*04c0*/  UIADD3 UR7, UPT, UPT, UR4, 0x6, URZ ;  /* 0x0000000604077890 */ /* 0x010fc4000fffe0ff */
[----:B------:R-:W-:-:S03]  /*04d0*/  UIADD3 UR5, UPT, UPT, -UR4, UR5, URZ ;  /* 0x0000000504057290 */ /* 0x000fc6000fffe1ff */
[----:B------:R-:W-:Y:S02]  /*04e0*/  UMOV UR4, 0x400 ;  /* 0x0000040000047882 */ /* 0x000fe40000000000 */
[----:B------:R-:W-:Y:S01]  /*04f0*/  ULEA UR4, UR6, UR4, 0x18 ;  /* 0x0000000406047291 */ /* 0x000fe2000f8ec0ff */
[----:B------:R-:W-:-:S05]  /*0500*/  SHF.R.U32.HI R102, RZ, 0x5, R0 ;  /* 0x00000005ff667819 */ /* 0x000fca0000011600 */
[----:B------:R-:W-:Y:S02]  /*0510*/  LEA R49, R0, UR4, 0x2 ;  /* 0x0000000400317c11 */ /* 0x000fe4000f8e10ff */
[----:B------:R-:W-:Y:S01]  /*0520*/  LEA R46, R102, UR4, 0x2 ;  /* 0x00000004662e7c11 */ /* 0x000fe2000f8e10ff */
[----:B------:R-:W-:Y:S01]  /*0530*/  BAR.SYNC.DEFER_BLOCKING 0x0 ;  /* 0x0000000000007b1d */ /* 0x000fe20000010000 */
[----:B--2---:R-:W-:Y:S02]  /*0540*/  ISETP.GT.U32.AND P0, PT, R6, -0x1, PT ;  /* 0xffffffff0600780c */ /* 0x004fe40003f04070 */
[----:B---3--:R-:W-:Y:S02]  /*0550*/  ISETP.GT.U32.AND P1, PT, R8, -0x1, PT ;  /* 0xffffffff0800780c */ /* 0x008fe40003f24070 */
[----:B------:R-:W-:Y:S02]  /*0560*/  ISETP.GT.AND.EX P0, PT, R7, -0x1, PT, P0 ;  /* 0xffffffff0700780c */ /* 0x000fe40003f04300 */
[----:B------:R-:W-:-:S02]  /*0570*/  ISETP.GT.AND.EX P1, PT, R9, -0x1, PT, P1 ;  /* 0xffffffff0900780c */ /* 0x000fc40003f24310 */
[----:B------:R-:W-:Y:S02]  /*0580*/  SEL R33, RZ, 0xffffffff, P0 ;  /* 0xffffffffff217807 */ /* 0x000fe40000000000 */
[----:B------:R-:W-:Y:S02]  /*0590*/  SEL R5, RZ, 0xffffffff, P1 ;  /* 0xffffffffff057807 */ /* 0x000fe40000800000 */
[C---:B------:R-:W-:Y:S02]  /*05a0*/  SEL R31, R4.reuse, 0x80000000, !P1 ;  /* 0x80000000041f7807 */ /* 0x040fe40004800000 */
[----:B------:R-:W-:Y:S02]  /*05b0*/  SEL R47, R4, 0x80000000, !P0 ;  /* 0x80000000042f7807 */ /* 0x000fe40004000000 */
[----:B------:R-:W-:Y:S02]  /*05c0*/  ISETP.GT.U32.AND P1, PT, R34, -0x1, PT ;  /* 0xffffffff2200780c */ /* 0x000fe40003f24070 */
[----:B------:R-:W-:-:S02]  /*05d0*/  ISETP.GT.U32.AND P0, PT, R10, -0x1, PT ;  /* 0xffffffff0a00780c */ /* 0x000fc40003f04070 */
[----:B------:R-:W-:Y:S02]  /*05e0*/  ISETP.GT.AND.EX P1, PT, R35, -0x1, PT, P1 ;  /* 0xffffffff2300780c */ /* 0x000fe40003f24310 */
[----:B------:R-:W-:Y:S02]  /*05f0*/  ISETP.GT.AND.EX P0, PT, R11, -0x1, PT, P0 ;  /* 0xffffffff0b00780c */ /* 0x000fe40003f04300 */
[----:B------:R-:W-:Y:S02]  /*0600*/  ISETP.GT.U32.AND P2, PT, R36, -0x1, PT ;  /* 0xffffffff2400780c */ /* 0x000fe40003f44070 */
[----:B0-----:R-:W-:Y:S02]  /*0610*/  LOP3.LUT R29, R47, R7, RZ, 0x3c, !PT ;  /* 0x000000072f1d7212 */ /* 0x001fe400078e3cff */
[----:B------:R-:W-:Y:S02]  /*0620*/  LOP3.LUT R30, R5, R8, RZ, 0x3c, !PT ;  /* 0x00000008051e7212 */ /* 0x000fe400078e3cff */
[----:B------:R-:W-:-:S02]  /*0630*/  LOP3.LUT R28, R33, R6, RZ, 0x3c, !PT ;  /* 0x00000006211c7212 */ /* 0x000fc400078e3cff */
[----:B------:R-:W-:Y:S02]  /*0640*/  LOP3.LUT R31, R31, R9, RZ, 0x3c, !PT ;  /* 0x000000091f1f7212 */ /* 0x000fe400078e3cff */
[----:B------:R-:W-:Y:S02]  /*0650*/  SEL R5, RZ, 0xffffffff, P1 ;  /* 0xffffffffff057807 */ /* 0x000fe40000800000 */
[C---:B------:R-:W-:Y:S02]  /*0660*/  SEL R7, R4.reuse, 0x80000000, !P1 ;  /* 0x8000000004077807 */ /* 0x040fe40004800000 */
[----:B------:R-:W-:Y:S02]  /*0670*/  ISETP.GT.AND.EX P2, PT, R37, -0x1, PT, P2 ;  /* 0xffffffff2500780c */ /* 0x000fe40003f44320 */
[----:B------:R-:W-:Y:S02]  /*0680*/  SEL R9, RZ, 0xffffffff, P0 ;  /* 0xffffffffff097807 */ /* 0x000fe40000000000 */
[----:B------:R-:W-:-:S02]  /*0690*/  SEL R33, R4, 0x80000000, !P0 ;  /* 0x8000000004217807 */ /* 0x000fc40004000000 */
[----:B------:R-:W-:Y:S02]  /*06a0*/  ISETP.GT.U32.AND P0, PT, R38, -0x1, PT ;  /* 0xffffffff2600780c */ /* 0x000fe40003f04070 */
[----:B------:R-:W-:Y:S02]  /*06b0*/  ISETP.GT.U32.AND P1, PT, R40, -0x1, PT ;  /* 0xffffffff2800780c */ /* 0x000fe40003f24070 */
[----:B------:R-:W-:Y:S02]  /*06c0*/  LOP3.LUT R34, R5, R34, RZ, 0x3c, !PT ;  /* 0x0000002205227212 */ /* 0x000fe400078e3cff */
[----:B------:R-:W-:Y:S02]  /*06d0*/  LOP3.LUT R35, R7, R35, RZ, 0x3c, !PT ;  /* 0x0000002307237212 */ /* 0x000fe400078e3cff */
[----:B------:R-:W-:Y:S02]  /*06e0*/  SEL R5, RZ, 0xffffffff, P2 ;  /* 0xffffffffff057807 */ /* 0x000fe40001000000 */
[----:B------:R-:W-:-:S02]  /*06f0*/  SEL R7, R4, 0x80000000, !P2 ;  /* 0x8000000004077807 */ /* 0x000fc40005000000 */
[----:B------:R-:W-:Y:S02]  /*0700*/  ISETP.GT.AND.EX P0, PT, R39, -0x1, PT, P0 ;  /* 0xffffffff2700780c */ /* 0x000fe40003f04300 */
[----:B------:R-:W-:Y:S02]  /*0710*/  ISETP.GT.AND.EX P1, PT, R41, -0x1, PT, P1 ;  /* 0xffffffff2900780c */ /* 0x000fe40003f24310 */
[----:B------:R-:W-:Y:S02]  /*0720*/  LOP3.LUT R32, R9, R10, RZ, 0x3c, !PT ;  /* 0x0000000a09207212 */ /* 0x000fe400078e3cff */
[----:B------:R-:W-:Y:S02]  /*0730*/  LOP3.LUT R33, R33, R11, RZ, 0x3c, !PT ;  /* 0x0000000b21217212 */ /* 0x000fe400078e3cff */
[----:B------:R-:W-:Y:S02]  /*0740*/  LOP3.LUT R36, R5, R36, RZ, 0x3c, !PT ;  /* 0x0000002405247212 */ /* 0x000fe400078e3cff */
[----:B------:R-:W-:-:S02]  /*0750*/  LOP3.LUT R37, R7, R37, RZ, 0x3c, !PT ;  /* 0x0000002507257212 */ /* 0x000fc400078e3cff */
[----:B------:R-:W-:Y:S02]  /*0760*/  SEL R9, RZ, 0xffffffff, P0 ;  /* 0xffffffffff097807 */ /* 0x000fe40000000000 */
[C---:B------:R-:W-:Y:S02]  /*0770*/  SEL R11, R4.reuse, 0x80000000, !P0 ;  /* 0x80000000040b7807 */ /* 0x040fe40004000000 */
[----:B------:R-:W-:Y:S02]  /*0780*/  SEL R5, RZ, 0xffffffff, P1 ;  /* 0xffffffffff057807 */ /* 0x000fe40000800000 */
[----:B------:R-:W-:Y:S02]  /*0790*/  SEL R7, R4, 0x80000000, !P1 ;  /* 0x8000000004077807 */ /* 0x000fe40004800000 */
[----:B------:R-:W-:Y:S02]  /*07a0*/  ISETP.GT.U32.AND P0, PT, R42, -0x1, PT ;  /* 0xffffffff2a00780c */ /* 0x000fe40003f04070 */
[----:B------:R-:W-:-:S02]  /*07b0*/  ISETP.GT.U32.AND P1, PT, R44, -0x1, PT ;  /* 0xffffffff2c00780c */ /* 0x000fc40003f24070 */
[----:B------:R-:W-:Y:S02]  /*07c0*/  ISETP.GT.AND.EX P0, PT, R43, -0x1, PT, P0 ;  /* 0xffffffff2b00780c */ /* 0x000fe40003f04300 */
[----:B------:R-:W-:Y:S01]  /*07d0*/  ISETP.GT.AND.EX P1, PT, R45, -0x1, PT, P1 ;  /* 0xffffffff2d00780c */ /* 0x000fe20003f24310 */
[----:B------:R-:W-:Y:S01]  /*07e0*/  IMAD R47, R0, 0x80, R49 ;  /* 0x00000080002f7824 */ /* 0x000fe200078e0231 */
[----:B------:R-:W-:Y:S02]  /*07f0*/  LOP3.LUT R38, R9, R38, RZ, 0x3c, !PT ;  /* 0x0000002609267212 */ /* 0x000fe400078e3cff */
[----:B------:R-:W-:Y:S02]  /*0800*/  LOP3.LUT R39, R11, R39, RZ, 0x3c, !PT ;  /* 0x000000270b277212 */ /* 0x000fe400078e3cff */
[----:B------:R-:W-:Y:S02]  /*0810*/  LOP3.LUT R40, R5, R40, RZ, 0x3c, !PT ;  /* 0x0000002805287212 */ /* 0x000fe400078e3cff */
[----:B------:R-:W-:-:S02]  /*0820*/  LOP3.LUT R41, R7, R41, RZ, 0x3c, !PT ;  /* 0x0000002907297212 */ /* 0x000fc400078e3cff */
[----:B------:R-:W-:Y:S02]  /*0830*/  SEL R9, RZ, 0xffffffff, P0 ;  /* 0xffffffffff097807 */ /* 0x000fe40000000000 */
[C---:B------:R-:W-:Y:S02]  /*0840*/  SEL R11, R4.reuse, 0x80000000, !P0 ;  /* 0x80000000040b7807 */ /* 0x040fe40004000000 */
[----:B------:R-:W-:Y:S02]  /*0850*/  SEL R5, RZ, 0xffffffff, P1 ;  /* 0xffffffffff057807 */ /* 0x000fe40000800000 */
[----:B------:R-:W-:Y:S01]  /*0860*/  SEL R7, R4, 0x80000000, !P1 ;  /* 0x8000000004077807 */ /* 0x000fe20004800000 */
[----:B------:R-:W-:Y:S01]  /*0870*/  IMAD R51, R0, -0x3c, R47 ;  /* 0xffffffc400337824 */ /* 0x000fe200078e022f */
[----:B------:R-:W-:Y:S02]  /*0880*/  LOP3.LUT R42, R9, R42, RZ, 0x3c, !PT ;  /* 0x0000002a092a7212 */ /* 0x000fe400078e3cff */
[----:B------:R-:W-:-:S02]  /*0890*/  LOP3.LUT R43, R11, R43, RZ, 0x3c, !PT ;  /* 0x0000002b0b2b7212 */ /* 0x000fc400078e3cff */
[----:B------:R-:W-:Y:S02]  /*08a0*/  LOP3.LUT R44, R5, R44, RZ, 0x3c, !PT ;  /* 0x0000002c052c7212 */ /* 0x000fe400078e3cff */
[----:B------:R-:W-:-:S07]  /*08b0*/  LOP3.LUT R45, R7, R45, RZ, 0x3c, !PT ;  /* 0x0000002d072d7212 */ /* 0x000fce00078e3cff */
.L_x_200:
[----:B------:R-:W-:Y:S01]  /*08c0*/  UISETP.LT.AND UP0, UPT, UR5, 0x6, UPT ;  /* 0x000000060500788c */ /* 0x000fe2000bf01270 */
[C---:B------:R-:W-:Y:S01]  /*08d0*/  ISETP.NE.U32.AND P0, PT, R28.reuse, -0x1, PT ;  /* 0xffffffff1c00780c */ /* 0x040fe20003f05070 */
[----:B------:R-:W-:Y:S01]  /*08e0*/  UMOV UR6, 0x1 ;  /* 0x0000000100067882 */ /* 0x000fe20000000000 */
[----:B------:R-:W-:Y:S01]  /*08f0*/  UIADD3 UR8, UPT, UPT, UR7, -0x6, URZ ;  /* 0xfffffffa07087890 */ /* 0x000fe2000fffe0ff */
[----:B------:R-:W-:Y:S01]  /*0900*/  STS [R49], RZ ;  /* 0x000000ff31007388 */ /* 0x000fe20000000800 */
[----:B------:R-:W-:Y:S01]  /*0910*/  USEL UR4, UR5, 0x6, UP0 ;  /* 0x0000000605047887 */ /* 0x000fe20008000000 */
[C---:B------:R-:W-:Y:S01]  /*0920*/  ISETP.NE.AND.EX P0, PT, R29.reuse, 0x7fffffff, PT, P0 ;  /* 0x7fffffff1d00780c */ /* 0x040fe20003f05300 */
[----:B------:R-:W-:Y:S01]  /*0930*/  UISETP.GE.AND UP0, UPT, UR7, UR9, UPT ;  /* 0x000000090700728c */ /* 0x000fe2000bf06270 */
[----:B------:R-:W-:Y:S01]  /*0940*/  STS [R49+0x400], RZ ;  /* 0x000400ff31007388 */ /* 0x000fe20000000800 */
[----:B------:R-:W-:Y:S01]  /*0950*/  USHF.L.U32 UR4, UR6, UR4, URZ ;  /* 0x0000000406047299 */ /* 0x000fe200080006ff */
[----:B0-----:R-:W-:Y:S01]  /*0960*/  SEL R4, R28, RZ, P0 ;  /* 0x000000ff1c047207 */ /* 0x001fe20000000000 */
[----:B------:R-:W0:Y:S01]  /*0970*/  S2UR UR6, SR_CgaCtaId ;  /* 0x00000000000679c3 */ /* 0x000e220000008800 */
[----:B------:R-:W-:Y:S01]  /*0980*/  SEL R5, R29, 0x80000000, P0 ;  /* 0x800000001d057807 */ /* 0x000fe20000000000 */
[----:B------:R-:W-:Y:S01]  /*0990*/  UIADD3 UR4, UPT, UPT, UR4, -0x1, URZ ;  /* 0xffffffff04047890 */ /* 0x000fe2000fffe0ff */
[----:B------:R-:W-:Y:S01]  /*09a0*/  STS [R49+0x800], RZ ;  /* 0x000800ff31007388 */ /* 0x000fe20000000800 */
[----:B------:R-:W-:-:S02]  /*09b0*/  ISETP.NE.U32.AND P0, PT, R30, -0x1, PT ;  /* 0xffffffff1e00780c */ /* 0x000fc40003f05070 */
[----:B------:R-:W-:Y:S01]  /*09c0*/  SHF.R.U64 R4, R4, UR8, R5 ;  /* 0x0000000804047c19 */ /* 0x000fe20008001205 */
[----:B------:R-:W-:Y:S01]  /*09d0*/  STS [R49+0xc00], RZ ;  /* 0x000c00ff31007388 */ /* 0x000fe20000000800 */
[----:B------:R-:W-:Y:S02]  /*09e0*/  ISETP.NE.AND.EX P0, PT, R31, 0x7fffffff, PT, P0 ;  /* 0x7fffffff1f00780c */ /* 0x000fe40003f05300 */
[----:B------:R-:W-:Y:S01]  /*09f0*/  LOP3.LUT R4, R4, UR4, RZ, 0xc0, !PT ;  /* 0x0000000404047c12 */ /* 0x000fe2000f8ec0ff */
[----:B------:R-:W-:Y:S01]  /*0a00*/  STS [R49+0x1000], RZ ;  /* 0x001000ff31007388 */ /* 0x000fe20000000800 */
[----:B------:R-:W-:Y:S02]  /*0a10*/  ISETP.NE.AND P1, PT, R101, 0x1f, PT ;  /* 0x0000001f6500780c */ /* 0x000fe40003f25270 */
[----:B------:R-:W-:Y:S01]  /*0a20*/  ISETP.NE.AND P2, PT, R102, 0x6, PT ;  /* 0x000000066600780c */ /* 0x000fe20003f45270 */
[----:B------:R-:W-:Y:S01]  /*0a30*/  IMAD.SHL.U32 R5, R4, 0x400, RZ ;  /* 0x0000040004057824 */ /* 0x000fe200078e00ff */
[----:B------:R-:W-:Y:S01]  /*0a40*/  SHF.R.U32.HI R4, RZ, 0x4, R4 ;  /* 0x00000004ff047819 */ /* 0x000fe20000011604 */
[----:B------:R-:W-:Y:S01]  /*0a50*/  STS [R49+0x1400], RZ ;  /* 0x001400ff31007388 */ /* 0x000fe20000000800 */
[----:B------:R-:W-:-:S02]  /*0a60*/  ISETP.NE.AND P3, PT, R102, 0x7, PT ;  /* 0x000000076600780c */ /* 0x000fc40003f65270 */
[----:B------:R-:W-:Y:S01]  /*0a70*/  LOP3.LUT R50, R5, 0x7c00, RZ, 0xc0, !PT ;  /* 0x00007c0005327812 */ /* 0x000fe200078ec0ff */
[----:B------:R-:W-:Y:S01]  /*0a80*/  STS [R49+0x1800], RZ ;  /* 0x001800ff31007388 */ /* 0x000fe20000000800 */
[----:B------:R-:W-:Y:S02]  /*0a90*/  LOP3.LUT R4, R4, 0xffffffe, RZ, 0xc0, !PT ;  /* 0x0ffffffe04047812 */ /* 0x000fe400078ec0ff */
[----:B------:R-:W-:Y:S01]  /*0aa0*/  SEL R5, R31, 0x80000000, P0 ;  /* 0x800000001f057807 */ /* 0x000fe20000000000 */
[----:B------:R-:W-:Y:S01]  /*0ab0*/  STS [R49+0x1c00], RZ ;  /* 0x001c00ff31007388 */ /* 0x000fe20000000800 */
[----:B------:R-:W-:Y:S02]  /*0ac0*/  IADD3 R50, PT, PT, R4, R49, R50 ;  /* 0x0000003104327210 */ /* 0x000fe40007ffe032 */
[----:B------:R-:W-:Y:S01]  /*0ad0*/  SEL R4, R30, RZ, P0 ;  /* 0x000000ff1e047207 */ /* 0x000fe20000000000 */
[----:B------:R-:W-:Y:S01]  /*0ae0*/  STS [R49+0x2000], RZ ;  /* 0x002000ff31007388 */ /* 0x000fe20000000800 */
[----:B------:R-:W-:-:S02]  /*0af0*/  ISETP.NE.U32.AND P0, PT, R32, -0x1, PT ;  /* 0xffffffff2000780c */ /* 0x000fc40003f05070 */
[----:B------:R-:W-:Y:S01]  /*0b00*/  SHF.R.U64 R4, R4, UR8, R5 ;  /* 0x0000000804047c19 */ /* 0x000fe20008001205 */
[----:B------:R-:W-:Y:S01]  /*0b10*/  STS [R49+0x2400], RZ ;  /* 0x002400ff31007388 */ /* 0x000fe20000000800 */
[C---:B------:R-:W-:Y:S02]  /*0b20*/  ISETP.NE.AND.EX P0, PT, R33.reuse, 0x7fffffff, PT, P0 ;  /* 0x7fffffff2100780c */ /* 0x040fe40003f05300 */
[----:B------:R-:W-:Y:S01]  /*0b30*/  LOP3.LUT R4, R4, UR4, RZ, 0xc0, !PT ;  /* 0x0000000404047c12 */ /* 0x000fe2000f8ec0ff */
[----:B------:R-:W-:Y:S01]  /*0b40*/  STS [R49+0x2800], RZ ;  /* 0x002800ff31007388 */ /* 0x000fe20000000800 */
[----:B------:R-:W-:-:S03]  /*0b50*/  SEL R7, R33, 0x80000000, P0 ;  /* 0x8000000021077807 */ /* 0x000fc60000000000 */
[----:B------:R-:W-:Y:S01]  /*0b60*/  STS [R49+0x2c00], RZ ;  /* 0x002c00ff31007388 */ /* 0x000fe20000000800 */
[----:B------:R-:W-:Y:S01]  /*0b70*/  IMAD.SHL.U32 R5, R4, 0x400, RZ ;  /* 0x0000040004057824 */ /* 0x000fe200078e00ff */
[----:B------:R-:W-:Y:S02]  /*0b80*/  SHF.R.U32.HI R4, RZ, 0x4, R4 ;  /* 0x00000004ff047819 */ /* 0x000fe40000011604 */
[----:B------:R-:W-:Y:S02]  /*0b90*/  STS [R49+0x3000], RZ ;  /* 0x003000ff31007388 */ /* 0x000fe40000000800 */
[----:B------:R-:W-:Y:S02]  /*0ba0*/  LOP3.LUT R52, R5, 0x7c00, RZ, 0xc0, !PT ;  /* 0x00007c0005347812 */ /* 0x000fe400078ec0ff */
[----:B------:R-:W-:Y:S01]  /*0bb0*/  STS [R49+0x3400], RZ ;  /* 0x003400ff31007388 */ /* 0x000fe20000000800 */
[----:B------:R-:W-:-:S03]  /*0bc0*/  LOP3.LUT R4, R4, 0xffffffe, RZ, 0xc0, !PT ;  /* 0x0ffffffe04047812 */ /* 0x000fc600078ec0ff */
[----:B------:R-:W-:Y:S01]  /*0bd0*/  STS [R49+0x3800], RZ ;  /* 0x003800ff31007388 */ /* 0x000fe20000000800 */
[----:B------:R-:W-:Y:S02]  /*0be0*/  IADD3 R52, PT, PT, R4, R49, R52 ;  /* 0x0000003104347210 */ /* 0x000fe40007ffe034 */
[----:B------:R-:W-:Y:S01]  /*0bf0*/  SEL R4, R32, RZ, P0 ;  /* 0x000000ff20047207 */ /* 0x000fe20000000000 */
[----:B------:R-:W-:Y:S01]  /*0c00*/  STS [R49+0x3c00], RZ ;  /* 0x003c00ff31007388 */ /* 0x000fe20000000800 */
[----:B------:R-:W-:Y:S02]  /*0c10*/  ISETP.NE.U32.AND P0, PT, R34, -0x1, PT ;  /* 0xffffffff2200780c */ /* 0x000fe40003f05070 */
        /* <DEDUP_REMOVED lines=20> */
[----:B------:R-:W-:Y:S02]  /*0d60*/  ISETP.NE.AND.EX P0, PT, R37, 0x7fffffff, PT, P0 ;  /* 0x7fffffff2500780c */ /* 0x000fe40003f05300 */
[----:B------:R-:W-:Y:S01]  /*0d70*/  LOP3.LUT R4, R4, UR4, RZ, 0xc0, !PT ;  /* 0x0000000404047c12 */ /* 0x000fe2000f8ec0ff */
[----:B------:R-:W-:Y:S04]  /*0d80*/  STS [R49+0x6000], RZ ;  /* 0x006000ff31007388 */ /* 0x000fe80000000800 */
[----:B------:R-:W-:Y:S01]  /*0d90*/  STS [R49+0x6400], RZ ;  /* 0x006400ff31007388 */ /* 0x000fe20000000800 */
[----:B------:R-:W-:Y:S01]  /*0da0*/  IMAD.SHL.U32 R6, R4, 0x400, RZ ;  /* 0x0000040004067824 */ /* 0x000fe200078e00ff */
[----:B------:R-:W-:-:S02]  /*0db0*/  SHF.R.U32.HI R4, RZ, 0x4, R4 ;  /* 0x00000004ff047819 */ /* 0x000fc40000011604 */
[----:B------:R-:W-:Y:S02]  /*0dc0*/  STS [R49+0x6800], RZ ;  /* 0x006800ff31007388 */ /* 0x000fe40000000800 */
[----:B------:R-:W-:Y:S02]  /*0dd0*/  LOP3.LUT R6, R6, 0x7c00, RZ, 0xc0, !PT ;  /* 0x00007c0006067812 */ /* 0x000fe400078ec0ff */
[----:B------:R-:W-:Y:S01]  /*0de0*/  STS [R49+0x6c00], RZ ;  /* 0x006c00ff31007388 */ /* 0x000fe20000000800 */
[----:B------:R-:W-:-:S03]  /*0df0*/  LOP3.LUT R57, R4, 0xffffffe, RZ, 0xc0, !PT ;  /* 0x0ffffffe04397812 */ /* 0x000fc600078ec0ff */
[----:B------:R-:W-:Y:S01]  /*0e00*/  STS [R49+0x7000], RZ ;  /* 0x007000ff31007388 */ /* 0x000fe20000000800 */
[----:B------:R-:W-:Y:S02]  /*0e10*/  IADD3 R57, PT, PT, R57, R49, R6 ;  /* 0x0000003139397210 */ /* 0x000fe40007ffe006 */
[----:B------:R-:W-:Y:S01]  /*0e20*/  SEL R6, R37, 0x80000000, P0 ;  /* 0x8000000025067807 */ /* 0x000fe20000000000 */
[----:B------:R-:W-:Y:S04]  /*0e30*/  STS [R49+0x7400], RZ ;  /* 0x007400ff31007388 */ /* 0x000fe80000000800 */
[----:B------:R-:W-:Y:S04]  /*0e40*/  STS [R49+0x7800], RZ ;  /* 0x007800ff31007388 */ /* 0x000fe80000000800 */
[----:B------:R-:W-:Y:S04]  /*0e50*/  STS [R49+0x7c00], RZ ;  /* 0x007c00ff31007388 */ /* 0x000fe80000000800 */
[----:B------:R-:W-:Y:S04]  /*0e60*/  STS [R49+0x8000], RZ ;  /* 0x008000ff31007388 */ /* 0x000fe80000000800 */
[----:B------:R-:W1:Y:S02]  /*0e70*/  LDS.U16 R48, [R50] ;  /* 0x0000000032307984 */ /* 0x000e640000000400 */
[----:B-1----:R-:W-:-:S05]  /*0e80*/  VIADD R5, R48, 0x1 ;  /* 0x0000000130057836 */ /* 0x002fca0000000000 */
[----:B------:R-:W-:Y:S04]  /*0e90*/  STS.U16 [R50], R5 ;  /* 0x0000000532007388 */ /* 0x000fe80000000400 */
[----:B------:R-:W1:Y:S02]  /*0ea0*/  LDS.U16 R54, [R52] ;  /* 0x0000000034367984 */ /* 0x000e640000000400 */
[----:B-1----:R-:W-:-:S05]  /*0eb0*/  VIADD R5, R54, 0x1 ;  /* 0x0000000136057836 */ /* 0x002fca0000000000 */
[----:B------:R1:W-:Y:S04]  /*0ec0*/  STS.U16 [R52], R5 ;  /* 0x0000000534007388 */ /* 0x0003e80000000400 */
[----:B------:R-:W2:Y:S01]  /*0ed0*/  LDS.U16 R56, [R55] ;  /* 0x0000000037387984 */ /* 0x000ea20000000400 */
[----:B-1----:R-:W-:Y:S02]  /*0ee0*/  SEL R5, R36, RZ, P0 ;  /* 0x000000ff24057207 */ /* 0x002fe40000000000 */
[----:B------:R-:W-:Y:S02]  /*0ef0*/  ISETP.NE.U32.AND P0, PT, R38, -0x1, PT ;  /* 0xffffffff2600780c */ /* 0x000fe40003f05070 */
[----:B------:R-:W-:Y:S02]  /*0f00*/  SHF.R.U64 R5, R5, UR8, R6 ;  /* 0x0000000805057c19 */ /* 0x000fe40008001206 */
[----:B------:R-:W-:-:S02]  /*0f10*/  ISETP.NE.AND.EX P0, PT, R39, 0x7fffffff, PT, P0 ;  /* 0x7fffffff2700780c */ /* 0x000fc40003f05300 */
[----:B------:R-:W-:-:S05]  /*0f20*/  LOP3.LUT R5, R5, UR4, RZ, 0xc0, !PT ;  /* 0x0000000405057c12 */ /* 0x000fca000f8ec0ff */
[----:B------:R-:W-:Y:S01]  /*0f30*/  IMAD.SHL.U32 R6, R5, 0x400, RZ ;  /* 0x0000040005067824 */ /* 0x000fe200078e00ff */
[----:B------:R-:W-:-:S04]  /*0f40*/  SHF.R.U32.HI R5, RZ, 0x4, R5 ;  /* 0x00000004ff057819 */ /* 0x000fc80000011605 */
[----:B------:R-:W-:Y:S02]  /*0f50*/  LOP3.LUT R6, R6, 0x7c00, RZ, 0xc0, !PT ;  /* 0x00007c0006067812 */ /* 0x000fe400078ec0ff */
[----:B------:R-:W-:-:S04]  /*0f60*/  LOP3.LUT R5, R5, 0xffffffe, RZ, 0xc0, !PT ;  /* 0x0ffffffe05057812 */ /* 0x000fc800078ec0ff */
[----:B------:R-:W-:Y:S02]  /*0f70*/  IADD3 R59, PT, PT, R5, R49, R6 ;  /* 0x00000031053b7210 */ /* 0x000fe40007ffe006 */
[----:B------:R-:W-:Y:S02]  /*0f80*/  SEL R5, R38, RZ, P0 ;  /* 0x000000ff26057207 */ /* 0x000fe40000000000 */
[----:B------:R-:W-:Y:S02]  /*0f90*/  SEL R6, R39, 0x80000000, P0 ;  /* 0x8000000027067807 */ /* 0x000fe40000000000 */
[----:B------:R-:W-:Y:S02]  /*0fa0*/  ISETP.NE.U32.AND P0, PT, R40, -0x1, PT ;  /* 0xffffffff2800780c */ /* 0x000fe40003f05070 */
[----:B------:R-:W-:Y:S01]  /*0fb0*/  SHF.R.U64 R5, R5, UR8, R6 ;  /* 0x0000000805057c19 */ /* 0x000fe20008001206 */
[----:B--2---:R-:W-:Y:S01]  /*0fc0*/  VIADD R4, R56, 0x1 ;  /* 0x0000000138047836 */ /* 0x004fe20000000000 */
[----:B------:R-:W-:-:S02]  /*0fd0*/  ISETP.NE.AND.EX P0, PT, R41, 0x7fffffff, PT, P0 ;  /* 0x7fffffff2900780c */ /* 0x000fc40003f05300 */
[----:B------:R-:W-:Y:S02]  /*0fe0*/  LOP3.LUT R5, R5, UR4, RZ, 0xc0, !PT ;  /* 0x0000000405057c12 */ /* 0x000fe4000f8ec0ff */
[----:B------:R-:W-:Y:S03]  /*0ff0*/  STS.U16 [R55], R4 ;  /* 0x0000000437007388 */ /* 0x000fe60000000400 */
[----:B------:R-:W-:Y:S01]  /*1000*/  IMAD.SHL.U32 R6, R5, 0x400, RZ ;  /* 0x0000040005067824 */ /* 0x000fe200078e00ff */
[----:B------:R-:W1:Y:S01]  /*1010*/  LDS.U16 R58, [R57] ;  /* 0x00000000393a7984 */ /* 0x000e620000000400 */
[----:B------:R-:W-:-:S03]  /*1020*/  SHF.R.U32.HI R5, RZ, 0x4, R5 ;  /* 0x00000004ff057819 */ /* 0x000fc60000011605 */
[----:B------:R-:W-:Y:S02]  /*1030*/  LOP3.LUT R6, R6, 0x7c00, RZ, 0xc0, !PT ;  /* 0x00007c0006067812 */ /* 0x000fe400078ec0ff */
[----:B------:R-:W-:-:S04]  /*1040*/  LOP3.LUT R5, R5, 0xffffffe, RZ, 0xc0, !PT ;  /* 0x0ffffffe05057812 */ /* 0x000fc800078ec0ff */
[----:B------:R-:W-:Y:S02]  /*1050*/  IADD3 R61, PT, PT, R5, R49, R6 ;  /* 0x00000031053d7210 */ /* 0x000fe40007ffe006 */
[----:B------:R-:W-:Y:S02]  /*1060*/  SEL R5, R40, RZ, P0 ;  /* 0x000000ff28057207 */ /* 0x000fe40000000000 */
[----:B------:R-:W-:Y:S02]  /*1070*/  SEL R6, R41, 0x80000000, P0 ;  /* 0x8000000029067807 */ /* 0x000fe40000000000 */
        /* <DEDUP_REMOVED lines=8> */
[----:B------:R-:W-:Y:S01]  /*1100*/  IADD3 R63, PT, PT, R5, R49, R6 ;  /* 0x00000031053f7210 */ /* 0x000fe20007ffe006 */
[----:B-1----:R-:W-:Y:S01]  /*1110*/  VIADD R4, R58, 0x1 ;  /* 0x000000013a047836 */ /* 0x002fe20000000000 */
[----:B------:R-:W-:Y:S02]  /*1120*/  SEL R5, R42, RZ, P0 ;  /* 0x000000ff2a057207 */ /* 0x000fe40000000000 */
[----:B------:R-:W-:Y:S02]  /*1130*/  SEL R6, R43, 0x80000000, P0 ;  /* 0x800000002b067807 */ /* 0x000fe40000000000 */
[----:B------:R-:W-:Y:S01]  /*1140*/  STS.U16 [R57], R4 ;  /* 0x0000000439007388 */ /* 0x000fe20000000400 */
[----:B------:R-:W-:Y:S02]  /*1150*/  ISETP.NE.U32.AND P0, PT, R44, -0x1, PT ;  /* 0xffffffff2c00780c */ /* 0x000fe40003f05070 */
[----:B------:R-:W-:Y:S01]  /*1160*/  SHF.R.U64 R5, R5, UR8, R6 ;  /* 0x0000000805057c19 */ /* 0x000fe20008001206 */
[----:B------:R-:W1:Y:S01]  /*1170*/  LDS.U16 R60, [R59] ;  /* 0x000000003b3c7984 */ /* 0x000e620000000400 */
        /* <DEDUP_REMOVED lines=8> */
[----:B------:R-:W-:-:S04]  /*1200*/  SEL R6, R45, 0x80000000, P0 ;  /* 0x800000002d067807 */ /* 0x000fc80000000000 */
[----:B------:R-:W-:-:S04]  /*1210*/  SHF.R.U64 R5, R5, UR8, R6 ;  /* 0x0000000805057c19 */ /* 0x000fc80008001206 */
[----:B------:R-:W-:Y:S01]  /*1220*/  LOP3.LUT R5, R5, UR4, RZ, 0xc0, !PT ;  /* 0x0000000405057c12 */ /* 0x000fe2000f8ec0ff */
[----:B------:R-:W-:Y:S02]  /*1230*/  UMOV UR4, 0x400 ;  /* 0x0000040000047882 */ /* 0x000fe40000000000 */
[----:B0-----:R-:W-:Y:S02]  /*1240*/  ULEA UR4, UR6, UR4, 0x18 ;  /* 0x0000000406047291 */ /* 0x001fe4000f8ec0ff */
[----:B------:R-:W-:Y:S01]  /*1250*/  IMAD.SHL.U32 R6, R5, 0x400, RZ ;  /* 0x0000040005067824 */ /* 0x000fe200078e00ff */
[----:B------:R-:W-:Y:S01]  /*1260*/  SHF.R.U32.HI R5, RZ, 0x4, R5 ;  /* 0x00000004ff057819 */ /* 0x000fe20000011605 */
[----:B-1----:R-:W-:-:S03]  /*1270*/  VIADD R4, R60, 0x1 ;  /* 0x000000013c047836 */ /* 0x002fc60000000000 */
[----:B------:R-:W-:Y:S02]  /*1280*/  LOP3.LUT R6, R6, 0x7c00, RZ, 0xc0, !PT ;  /* 0x00007c0006067812 */ /* 0x000fe400078ec0ff */
[----:B------:R-:W-:Y:S01]  /*1290*/  LOP3.LUT R5, R5, 0xffffffe, RZ, 0xc0, !PT ;  /* 0x0ffffffe05057812 */ /* 0x000fe200078ec0ff */
[----:B------:R-:W-:Y:S03]  /*12a0*/  STS.U16 [R59], R4 ;  /* 0x000000043b007388 */ /* 0x000fe60000000400 */
[----:B------:R-:W-:Y:S01]  /*12b0*/  IADD3 R67, PT, PT, R5, R49, R6 ;  /* 0x0000003105437210 */ /* 0x000fe20007ffe006 */
[----:B------:R-:W0:Y:S02]  /*12c0*/  LDS.U16 R62, [R61] ;  /* 0x000000003d3e7984 */ /* 0x000e240000000400 */
[----:B0-----:R-:W-:-:S05]  /*12d0*/  VIADD R4, R62, 0x1 ;  /* 0x000000013e047836 */ /* 0x001fca0000000000 */
[----:B------:R-:W-:Y:S04]  /*12e0*/  STS.U16 [R61], R4 ;  /* 0x000000043d007388 */ /* 0x000fe80000000400 */
        /* <DEDUP_REMOVED lines=8> */
[----:B------:R-:W-:Y:S01]  /*1370*/  STS.U16 [R67], R6 ;  /* 0x0000000643007388 */ /* 0x000fe20000000400 */
[----:B------:R-:W-:Y:S06]  /*1380*/  BAR.SYNC.DEFER_BLOCKING 0x0 ;  /* 0x0000000000007b1d */ /* 0x000fec0000010000 */
[----:B------:R-:W-:Y:S04]  /*1390*/  LDS R69, [R47] ;  /* 0x000000002f457984 */ /* 0x000fe80000000800 */
[----:B------:R-:W0:Y:S04]  /*13a0*/  LDS R70, [R47+0x4] ;  /* 0x000004002f467984 */ /* 0x000e280000000800 */
[----:B------:R-:W1:Y:S04]  /*13b0*/  LDS R71, [R47+0x8] ;  /* 0x000008002f477984 */ /* 0x000e680000000800 */
[----:B------:R-:W2:Y:S04]  /*13c0*/  LDS R72, [R47+0xc] ;  /* 0x00000c002f487984 */ /* 0x000ea80000000800 */
[----:B------:R-:W3:Y:S04]  /*13d0*/  LDS R73, [R47+0x10] ;  /* 0x000010002f497984 */ /* 0x000ee80000000800 */
[----:B------:R-:W4:Y:S04]  /*13e0*/  LDS R74, [R47+0x14] ;  /* 0x000014002f4a7984 */ /* 0x000f280000000800 */
[----:B------:R-:W4:Y:S04]  /*13f0*/  LDS R75, [R47+0x18] ;  /* 0x000018002f4b7984 */ /* 0x000f280000000800 */
[----:B------:R-:W4:Y:S04]  /*1400*/  LDS R76, [R47+0x1c] ;  /* 0x00001c002f4c7984 */ /* 0x000f280000000800 */
[----:B------:R-:W4:Y:S04]  /*1410*/  LDS R77, [R47+0x20] ;  /* 0x000020002f4d7984 */ /* 0x000f280000000800 */
[----:B------:R-:W4:Y:S04]  /*1420*/  LDS R78, [R47+0x24] ;  /* 0x000024002f4e7984 */ /* 0x000f280000000800 */
[----:B------:R-:W4:Y:S04]  /*1430*/  LDS R79, [R47+0x28] ;  /* 0x000028002f4f7984 */ /* 0x000f280000000800 */
[----:B------:R-:W4:Y:S01]  /*1440*/  LDS R80, [R47+0x2c] ;  /* 0x00002c002f507984 */ /* 0x000f220000000800 */
[----:B0-----:R-:W-:-:S03]  /*1450*/  IMAD.IADD R70, R69, 0x1, R70 ;  /* 0x0000000145467824 */ /* 0x001fc600078e0246 */
[----:B------:R-:W0:Y:S01]  /*1460*/  LDS R81, [R47+0x30] ;  /* 0x000030002f517984 */ /* 0x000e220000000800 */
[----:B-1----:R-:W-:-:S03]  /*1470*/  IMAD.IADD R71, R71, 0x1, R70 ;  /* 0x0000000147477824 */ /* 0x002fc600078e0246 */
[----:B------:R-:W1:Y:S01]  /*1480*/  LDS R82, [R47+0x34] ;  /* 0x000034002f527984 */ /* 0x000e620000000800 */
[----:B--2---:R-:W-:-:S03]  /*1490*/  IMAD.IADD R72, R72, 0x1, R71 ;  /* 0x0000000148487824 */ /* 0x004fc600078e0247 */
[----:B------:R-:W2:Y:S01]  /*14a0*/  LDS R83, [R47+0x38] ;  /* 0x000038002f537984 */ /* 0x000ea20000000800 */
[----:B---3--:R-:W-:-:S03]  /*14b0*/  IMAD.IADD R73, R73, 0x1, R72 ;  /* 0x0000000149497824 */ /* 0x008fc600078e0248 */
[----:B------:R-:W3:Y:S01]  /*14c0*/  LDS R84, [R47+0x3c] ;  /* 0x00003c002f547984 */ /* 0x000ee20000000800 */
[----:B----4-:R-:W-:-:S03]  /*14d0*/  IMAD.IADD R74, R74, 0x1, R73 ;  /* 0x000000014a4a7824 */ /* 0x010fc600078e0249 */
[----:B------:R-:W4:Y:S01]  /*14e0*/  LDS R85, [R47+0x40] ;  /* 0x000040002f557984 */ /* 0x000f220000000800 */
[----:B------:R-:W-:-:S03]  /*14f0*/  IMAD.IADD R75, R75, 0x1, R74 ;  /* 0x000000014b4b7824 */ /* 0x000fc600078e024a */
        /* <DEDUP_REMOVED lines=31> */
[----:B------:R-:W-:-:S04]  /*16f0*/  IMAD.IADD R91, R91, 0x1, R90 ;  /* 0x000000015b5b7824 */ /* 0x000fc800078e025a */
[----:B0-----:R-:W-:-:S04]  /*1700*/  IMAD.IADD R92, R92, 0x1, R91 ;  /* 0x000000015c5c7824 */ /* 0x001fc800078e025b */
[----:B-1----:R-:W-:-:S04]  /*1710*/  IMAD.IADD R93, R93, 0x1, R92 ;  /* 0x000000015d5d7824 */ /* 0x002fc800078e025c */
[----:B--2---:R-:W-:-:S04]  /*1720*/  IMAD.IADD R94, R94, 0x1, R93 ;  /* 0x000000015e5e7824 */ /* 0x004fc800078e025d */
[----:B---3--:R-:W-:-:S04]  /*1730*/  IMAD.IADD R95, R95, 0x1, R94 ;  /* 0x000000015f5f7824 */ /* 0x008fc800078e025e */
[----:B----4-:R-:W-:-:S04]  /*1740*/  IMAD.IADD R96, R96, 0x1, R95 ;  /* 0x0000000160607824 */ /* 0x010fc800078e025f */
[----:B------:R-:W-:-:S04]  /*1750*/  IMAD.IADD R97, R97, 0x1, R96 ;  /* 0x0000000161617824 */ /* 0x000fc800078e0260 */
[----:B------:R-:W-:-:S04]  /*1760*/  IMAD.IADD R98, R98, 0x1, R97 ;  /* 0x0000000162627824 */ /* 0x000fc800078e0261 */
[----:B------:R-:W-:-:S04]  /*1770*/  IMAD.IADD R99, R99, 0x1, R98 ;  /* 0x0000000163637824 */ /* 0x000fc800078e0262 */
[----:B------:R-:W-:-:S04]  /*1780*/  IMAD.IADD R100, R100, 0x1, R99 ;  /* 0x0000000164647824 */ /* 0x000fc800078e0263 */
[----:B------:R-:W-:-:S05]  /*1790*/  IMAD.IADD R103, R5, 0x1, R100 ;  /* 0x0000000105677824 */ /* 0x000fca00078e0264 */
        /* <DEDUP_REMOVED lines=8> */
[----:B------:R-:W0:Y:S02]  /*1820*/  SHFL.UP P0, R104, R105, 0x10, RZ ;  /* 0x0600000069687989 */ /* 0x000e2400000000ff */
[----:B0-----:R-:W-:Y:S01]  /*1830*/  @P0 IMAD.IADD R104, R105, 0x1, R104 ;  /* 0x0000000169680824 */ /* 0x001fe200078e0268 */
[----:B------:R-:W-:-:S03]  /*1840*/  ISETP.NE.AND P0, PT, R102, 0x1, PT ;  /* 0x000000016600780c */ /* 0x000fc60003f05270 */
[----:B------:R-:W-:Y:S01]  /*1850*/  IMAD.IADD R103, R104, 0x1, -R103 ;  /* 0x0000000168677824 */ /* 0x000fe200078e0a67 */
[----:B------:R-:W-:Y:S01]  /*1860*/  @!P1 STS [R46+0x8400], R104 ;  /* 0x008400682e009388 */ /* 0x000fe20000000800 */
[----:B------:R-:W-:Y:S01]  /*1870*/  BAR.SYNC.DEFER_BLOCKING 0x0 ;  /* 0x0000000000007b1d */ /* 0x000fe20000010000 */
[----:B------:R-:W-:-:S05]  /*1880*/  ISETP.NE.AND P1, PT, R102, 0x4, PT ;  /* 0x000000046600780c */ /* 0x000fca0003f25270 */
[----:B------:R-:W0:Y:S04]  /*1890*/  LDS.128 R4, [UR4+0x8400] ;  /* 0x00840004ff047984 */ /* 0x000e280008000c00 */
[----:B------:R-:W1:Y:S01]  /*18a0*/  LDS.128 R8, [UR4+0x8410] ;  /* 0x00841004ff087984 */ /* 0x000e620008000c00 */
[C---:B0-----:R-:W-:Y:S01]  /*18b0*/  SEL R53, R4.reuse, R53, !P0 ;  /* 0x0000003504357207 */ /* 0x041fe20004000000 */
[----:B------:R-:W-:Y:S01]  /*18c0*/  IMAD.IADD R5, R4, 0x1, R5 ;  /* 0x0000000104057824 */ /* 0x000fe200078e0205 */
[----:B------:R-:W-:-:S03]  /*18d0*/  ISETP.NE.AND P0, PT, R102, 0x2, PT ;  /* 0x000000026600780c */ /* 0x000fc60003f05270 */
[----:B------:R-:W-:Y:S01]  /*18e0*/  IMAD.IADD R6, R6, 0x1, R5 ;  /* 0x0000000106067824 */ /* 0x000fe200078e0205 */
[----:B------:R-:W-:Y:S02]  /*18f0*/  SEL R53, R5, R53, !P0 ;  /* 0x0000003505357207 */ /* 0x000fe40004000000 */
[----:B------:R-:W-:Y:S01]  /*1900*/  ISETP.NE.AND P0, PT, R102, 0x3, PT ;  /* 0x000000036600780c */ /* 0x000fe20003f05270 */
[----:B------:R-:W-:-:S03]  /*1910*/  IMAD.IADD R7, R7, 0x1, R6 ;  /* 0x0000000107077824 */ /* 0x000fc600078e0206 */
[----:B------:R-:W-:Y:S01]  /*1920*/  SEL R53, R6, R53, !P0 ;  /* 0x0000003506357207 */ /* 0x000fe20004000000 */
[C---:B-1----:R-:W-:Y:S01]  /*1930*/  IMAD.IADD R8, R7.reuse, 0x1, R8 ;  /* 0x0000000107087824 */ /* 0x042fe200078e0208 */
[----:B------:R-:W-:Y:S02]  /*1940*/  ISETP.NE.AND P0, PT, R102, 0x5, PT ;  /* 0x000000056600780c */ /* 0x000fe40003f05270 */
[----:B------:R-:W-:Y:S01]  /*1950*/  SEL R53, R7, R53, !P1 ;  /* 0x0000003507357207 */ /* 0x000fe20004800000 */
[----:B------:R-:W-:Y:S01]  /*1960*/  IMAD.IADD R9, R9, 0x1, R8 ;  /* 0x0000000109097824 */ /* 0x000fe200078e0208 */
[----:B------:R-:W-:Y:S02]  /*1970*/  ISETP.NE.AND P1, PT, R101, RZ, PT ;  /* 0x000000ff6500720c */ /* 0x000fe40003f25270 */
[----:B------:R-:W-:Y:S01]  /*1980*/  SEL R53, R8, R53, !P0 ;  /* 0x0000003508357207 */ /* 0x000fe20004000000 */
[----:B------:R-:W-:Y:S01]  /*1990*/  IMAD.IADD R10, R10, 0x1, R9 ;  /* 0x000000010a0a7824 */ /* 0x000fe200078e0209 */
[----:B------:R-:W-:-:S02]  /*19a0*/  ISETP.GT.U32.AND P0, PT, R0, 0x1f, PT ;  /* 0x0000001f0000780c */ /* 0x000fc40003f04070 */
[----:B------:R-:W-:Y:S01]  /*19b0*/  SEL R53, R9, R53, !P2 ;  /* 0x0000003509357207 */ /* 0x000fe20005000000 */
[----:B------:R-:W-:Y:S01]  /*19c0*/  IMAD.IADD R11, R11, 0x1, R10 ;  /* 0x000000010b0b7824 */ /* 0x000fe200078e020a */
[----:B------:R-:W-:Y:S02]  /*19d0*/  ISETP.GT.U32.OR P2, PT, R0, 0x1f, P1 ;  /* 0x0000001f0000780c */ /* 0x000fe40000f44470 */
[----:B------:R-:W-:Y:S02]  /*19e0*/  SEL R4, R103, RZ, P1 ;  /* 0x000000ff67047207 */ /* 0x000fe40000800000 */
[----:B------:R-:W-:-:S05]  /*19f0*/  SEL R53, R10, R53, !P3 ;  /* 0x000000350a357207 */ /* 0x000fca0005800000 */
[----:B------:R-:W-:Y:S01]  /*1a00*/  @P0 IMAD.IADD R103, R53, 0x1, R4 ;  /* 0x0000000135670824 */ /* 0x000fe200078e0204 */
[----:B------:R-:W-:-:S03]  /*1a10*/  ISETP.NE.AND P0, PT, R0, RZ, PT ;  /* 0x000000ff0000720c */ /* 0x000fc60003f05270 */
[----:B------:R-:W-:-:S05]  /*1a20*/  @!P2 IMAD.U32 R103, R11, 0x10000, RZ ;  /* 0x000100000b67a824 */ /* 0x000fca00078e00ff */
[----:B------:R-:W-:Y:S01]  /*1a30*/  @!P2 STS [UR4+0x8428], R103 ;  /* 0x00842867ff00a988 */ /* 0x000fe20008000804 */
[----:B------:R-:W-:Y:S06]  /*1a40*/  BAR.SYNC.DEFER_BLOCKING 0x0 ;  /* 0x0000000000007b1d */ /* 0x000fec0000010000 */
[----:B------:R-:W0:Y:S02]  /*1a50*/  LDS R4, [UR4+0x8428] ;  /* 0x00842804ff047984 */ /* 0x000e240008000800 */
[----:B0-----:R-:W-:-:S05]  /*1a60*/  SEL R4, R4, RZ, P0 ;  /* 0x000000ff04047207 */ /* 0x001fca0000000000 */
[----:B------:R-:W-:-:S04]  /*1a70*/  IMAD.IADD R4, R4, 0x1, R103 ;  /* 0x0000000104047824 */ /* 0x000fc800078e0267 */
[--C-:B------:R-:W-:Y:S01]  /*1a80*/  IMAD.IADD R6, R69, 0x1, R4.reuse ;  /* 0x0000000145067824 */ /* 0x100fe200078e0204 */
[----:B------:R-:W-:Y:S01]  /*1a90*/  STS [R47], R4 ;  /* 0x000000042f007388 */ /* 0x000fe20000000800 */
[--C-:B------:R-:W-:Y:S02]  /*1aa0*/  IMAD.IADD R70, R70, 0x1, R4.reuse ;  /* 0x0000000146467824 */ /* 0x100fe400078e0204 */
[--C-:B------:R-:W-:Y:S01]  /*1ab0*/  IMAD.IADD R8, R71, 0x1, R4.reuse ;  /* 0x0000000147087824 */ /* 0x100fe200078e0204 */
[----:B------:R-:W-:Y:S01]  /*1ac0*/  STS [R47+0x4], R6 ;  /* 0x000004062f007388 */ /* 0x000fe20000000800 */
[--C-:B------:R-:W-:Y:S02]  /*1ad0*/  IMAD.IADD R72, R72, 0x1, R4.reuse ;  /* 0x0000000148487824 */ /* 0x100fe400078e0204 */
[--C-:B------:R-:W-:Y:S01]  /*1ae0*/  IMAD.IADD R10, R73, 0x1, R4.reuse ;  /* 0x00000001490a7824 */ /* 0x100fe200078e0204 */
[----:B------:R-:W-:Y:S01]  /*1af0*/  STS [R47+0x8], R70 ;  /* 0x000008462f007388 */ /* 0x000fe20000000800 */
[----:B------:R-:W-:-:S02]  /*1b00*/  IMAD.IADD R74, R74, 0x1, R4 ;  /* 0x000000014a4a7824 */ /* 0x000fc400078e0204 */
[--C-:B------:R-:W-:Y:S01]  /*1b10*/  IMAD.IADD R104, R75, 0x1, R4.reuse ;  /* 0x000000014b687824 */ /* 0x100fe200078e0204 */
[----:B------:R-:W-:Y:S01]  /*1b20*/  STS [R47+0xc], R8 ;  /* 0x00000c082f007388 */ /* 0x000fe20000000800 */
        /* <DEDUP_REMOVED lines=36> */
[----:B------:R-:W-:-:S03]  /*1d70*/  IMAD.IADD R100, R100, 0x1, R4 ;  /* 0x0000000164647824 */ /* 0x000fc600078e0204 */
[----:B------:R-:W-:Y:S04]  /*1d80*/  STS [R47+0x40], R84 ;  /* 0x000040542f007388 */ /* 0x000fe80000000800 */
        /* <DEDUP_REMOVED lines=15> */
[----:B------:R-:W-:Y:S01]  /*1e80*/  STS [R47+0x80], R100 ;  /* 0x000080642f007388 */ /* 0x000fe20000000800 */
[----:B------:R-:W-:Y:S06]  /*1e90*/  BAR.SYNC.DEFER_BLOCKING 0x0 ;  /* 0x0000000000007b1d */ /* 0x000fec0000010000 */
[----:B------:R-:W0:Y:S04]  /*1ea0*/  LDS.U16 R5, [R50] ;  /* 0x0000000032057984 */ /* 0x000e280000000400 */
[----:B------:R-:W1:Y:S04]  /*1eb0*/  LDS.U16 R7, [R52] ;  /* 0x0000000034077984 */ /* 0x000e680000000400 */
[----:B------:R-:W2:Y:S04]  /*1ec0*/  LDS.U16 R55, [R55] ;  /* 0x0000000037377984 */ /* 0x000ea80000000400 */
[----:B------:R-:W3:Y:S04]  /*1ed0*/  LDS.U16 R57, [R57] ;  /* 0x0000000039397984 */ /* 0x000ee80000000400 */
[----:B------:R-:W4:Y:S04]  /*1ee0*/  LDS.U16 R59, [R59] ;  /* 0x000000003b3b7984 */ /* 0x000f280000000400 */
[----:B------:R-:W4:Y:S04]  /*1ef0*/  LDS.U16 R61, [R61] ;  /* 0x000000003d3d7984 */ /* 0x000f280000000400 */
[----:B------:R-:W4:Y:S04]  /*1f00*/  LDS.U16 R63, [R63] ;  /* 0x000000003f3f7984 */ /* 0x000f280000000400 */
[----:B------:R-:W4:Y:S04]  /*1f10*/  LDS.U16 R65, [R65] ;  /* 0x0000000041417984 */ /* 0x000f280000000400 */
[----:B------:R-:W4:Y:S01]  /*1f20*/  LDS.U16 R67, [R67] ;  /* 0x0000000043437984 */ /* 0x000f220000000400 */
[----:B0-----:R-:W-:-:S02]  /*1f30*/  IMAD.IADD R5, R48, 0x1, R5 ;  /* 0x0000000130057824 */ /* 0x001fc400078e0205 */
[----:B-1----:R-:W-:Y:S02]  /*1f40*/  IMAD.IADD R7, R54, 0x1, R7 ;  /* 0x0000000136077824 */ /* 0x002fe400078e0207 */
[----:B--2---:R-:W-:Y:S02]  /*1f50*/  IMAD.IADD R56, R56, 0x1, R55 ;  /* 0x0000000138387824 */ /* 0x004fe400078e0237 */
[----:B---3--:R-:W-:Y:S02]  /*1f60*/  IMAD.IADD R58, R58, 0x1, R57 ;  /* 0x000000013a3a7824 */ /* 0x008fe400078e0239 */
[----:B----4-:R-:W-:Y:S02]  /*1f70*/  IMAD.IADD R60, R60, 0x1, R59 ;  /* 0x000000013c3c7824 */ /* 0x010fe400078e023b */
[----:B------:R-:W-:Y:S02]  /*1f80*/  IMAD.IADD R61, R62, 0x1, R61 ;  /* 0x000000013e3d7824 */ /* 0x000fe400078e023d */
[----:B------:R-:W-:-:S02]  /*1f90*/  IMAD.IADD R63, R64, 0x1, R63 ;  /* 0x00000001403f7824 */ /* 0x000fc400078e023f */
[----:B------:R-:W-:Y:S02]  /*1fa0*/  IMAD.IADD R65, R66, 0x1, R65 ;  /* 0x0000000142417824 */ /* 0x000fe400078e0241 */
[----:B------:R-:W-:Y:S01]  /*1fb0*/  IMAD.IADD R67, R68, 0x1, R67 ;  /* 0x0000000144437824 */ /* 0x000fe200078e0243 */
[----:B------:R-:W-:Y:S06]  /*1fc0*/  BAR.SYNC.DEFER_BLOCKING 0x0 ;  /* 0x0000000000007b1d */ /* 0x000fec0000010000 */
[----:B------:R-:W-:Y:S05]  /*1fd0*/  BRA.U UP0, `(.L_x_199) ;  /* 0x0000000100e07547 */ /* 0x000fea000b800000 */
[----:B------:R-:W-:Y:S01]  /*1fe0*/  LEA R9, R5, UR4, 0x3 ;  /* 0x0000000405097c11 */ /* 0x000fe2000f8e18ff */
[----:B------:R-:W-:Y:S01]  /*1ff0*/  IMAD.MOV.U32 R4, RZ, RZ, R42 ;  /* 0x000000ffff047224 */ /* 0x000fe200078e002a */
[----:B------:R-:W-:Y:S01]  /*2000*/  LEA R11, R7, UR4, 0x3 ;  /* 0x00000004070b7c11 */ /* 0x000fe2000f8e18ff */
[----:B------:R-:W-:Y:S01]  /*2010*/  IMAD.MOV.U32 R5, RZ, RZ, R43 ;  /* 0x000000ffff057224 */ /* 0x000fe200078e002b */
[----:B------:R-:W-:Y:S01]  /*2020*/  LEA R55, R56, UR4, 0x3 ;  /* 0x0000000438377c11 */ /* 0x000fe2000f8e18ff */
[----:B------:R0:W-:Y:S01]  /*2030*/  STS.64 [R9], R28 ;  /* 0x0000001c09007388 */ /* 0x0001e20000000a00 */
        /* <DEDUP_REMOVED lines=9> */
[----:B------:R-:W-:Y:S01]  /*20d0*/  UIADD3 UR7, UPT, UPT, UR7, 0x6, URZ ;  /* 0x0000000607077890 */ /* 0x000fe2000fffe0ff */
[----:B------:R-:W-:Y:S01]  /*20e0*/  LEA R67, R67, UR4, 0x3 ;  /* 0x0000000443437c11 */ /* 0x000fe2000f8e18ff */
[----:B------:R0:W-:Y:S01]  /*20f0*/  STS.64 [R57], R34 ;  /* 0x0000002239007388 */ /* 0x0001e20000000a00 */
[----:B------:R-:W-:-:S03]  /*2100*/  UIADD3 UR5, UPT, UPT, UR5, -0x6, URZ ;  /* 0xfffffffa05057890 */ /* 0x000fc6000fffe0ff */
[----:B------:R0:W-:Y:S04]  /*2110*/  STS.64 [R59], R36 ;  /* 0x000000243b007388 */ /* 0x0001e80000000a00 */
[----:B------:R0:W-:Y:S04]  /*2120*/  STS.64 [R61], R38 ;  /* 0x000000263d007388 */ /* 0x0001e80000000a00 */
[----:B------:R0:W-:Y:S04]  /*2130*/  STS.64 [R63], R40 ;  /* 0x000000283f007388 */ /* 0x0001e80000000a00 */
[----:B------:R0:W-:Y:S04]  /*2140*/  STS.64 [R65], R4 ;  /* 0x0000000441007388 */ /* 0x0001e80000000a00 */
[----:B------:R0:W-:Y:S01]  /*2150*/  STS.64 [R67], R6 ;  /* 0x0000000643007388 */ /* 0x0001e20000000a00 */
[----:B------:R-:W-:Y:S06]  /*2160*/  BAR.SYNC.DEFER_BLOCKING 0x0 ;  /* 0x0000000000007b1d */ /* 0x000fec0000010000 */
[----:B------:R0:W1:Y:S04]  /*2170*/  LDS.64 R28, [R51] ;  /* 0x00000000331c7984 */ /* 0x0000680000000a00 */
[----:B------:R0:W2:Y:S04]  /*2180*/  LDS.64 R30, [R51+0x8] ;  /* 0x00000800331e7984 */ /* 0x0000a80000000a00 */
[----:B------:R0:W3:Y:S04]  /*2190*/  LDS.64 R32, [R51+0x10] ;  /* 0x0000100033207984 */ /* 0x0000e80000000a00 */
[----:B------:R0:W4:Y:S04]  /*21a0*/  LDS.64 R34, [R51+0x18] ;  /* 0x0000180033227984 */ /* 0x0001280000000a00 */
[----:B------:R0:W0:Y:S04]  /*21b0*/  LDS.64 R36, [R51+0x20] ;  /* 0x0000200033247984 */ /* 0x0000280000000a00 */
[----:B------:R0:W0:Y:S04]  /*21c0*/  LDS.64 R38, [R51+0x28] ;  /* 0x0000280033267984 */ /* 0x0000280000000a00 */
[----:B------:R0:W0:Y:S04]  /*21d0*/  LDS.64 R40, [R51+0x30] ;  /* 0x0000300033287984 */ /* 0x0000280000000a00 */
[----:B------:R0:W0:Y:S04]  /*21e0*/  LDS.64 R42, [R51+0x38] ;  /* 0x00003800332a7984 */ /* 0x0000280000000a00 */
[----:B------:R0:W0:Y:S01]  /*21f0*/  LDS.64 R44, [R51+0x40] ;  /* 0x00004000332c7984 */ /* 0x0000220000000a00 */
[----:B------:R-:W-:Y:S06]  /*2200*/  BAR.SYNC.DEFER_BLOCKING 0x0 ;  /* 0x0000000000007b1d */ /* 0x000fec0000010000 */
[----:B-----5:R0:W-:Y:S04]  /*2210*/  STS.64 [R9], R2 ;  /* 0x0000000209007388 */ /* 0x0201e80000000a00 */
[----:B------:R0:W-:Y:S04]  /*2220*/  STS.64 [R11], R12 ;  /* 0x0000000c0b007388 */ /* 0x0001e80000000a00 */
[----:B------:R0:W-:Y:S04]  /*2230*/  STS.64 [R55], R14 ;  /* 0x0000000e37007388 */ /* 0x0001e80000000a00 */
[----:B------:R0:W-:Y:S04]  /*2240*/  STS.64 [R57], R16 ;  /* 0x0000001039007388 */ /* 0x0001e80000000a00 */
[----:B------:R0:W-:Y:S04]  /*2250*/  STS.64 [R59], R18 ;  /* 0x000000123b007388 */ /* 0x0001e80000000a00 */
[----:B------:R0:W-:Y:S04]  /*2260*/  STS.64 [R61], R20 ;  /* 0x000000143d007388 */ /* 0x0001e80000000a00 */
[----:B------:R0:W-:Y:S04]  /*2270*/  STS.64 [R63], R22 ;  /* 0x000000163f007388 */ /* 0x0001e80000000a00 */
[----:B------:R0:W-:Y:S04]  /*2280*/  STS.64 [R65], R24 ;  /* 0x0000001841007388 */ /* 0x0001e80000000a00 */
[----:B------:R0:W-:Y:S01]  /*2290*/  STS.64 [R67], R26 ;  /* 0x0000001a43007388 */ /* 0x0001e20000000a00 */
[----:B------:R-:W-:Y:S06]  /*22a0*/  BAR.SYNC.DEFER_BLOCKING 0x0 ;  /* 0x0000000000007b1d */ /* 0x000fec0000010000 */
[----:B------:R0:W0:Y:S04]  /*22b0*/  LDS.64 R2, [R51] ;  /* 0x0000000033027984 */ /* 0x0000280000000a00 */
[----:B------:R0:W0:Y:S04]  /*22c0*/  LDS.64 R12, [R51+0x8] ;  /* 0x00000800330c7984 */ /* 0x0000280000000a00 */
[----:B------:R0:W0:Y:S04]  /*22d0*/  LDS.64 R14, [R51+0x10] ;  /* 0x00001000330e7984 */ /* 0x0000280000000a00 */
[----:B------:R0:W0:Y:S04]  /*22e0*/  LDS.64 R16, [R51+0x18] ;  /* 0x0000180033107984 */ /* 0x0000280000000a00 */
[----:B------:R0:W0:Y:S04]  /*22f0*/  LDS.64 R18, [R51+0x20] ;  /* 0x0000200033127984 */ /* 0x0000280000000a00 */
[----:B------:R0:W0:Y:S04]  /*2300*/  LDS.64 R20, [R51+0x28] ;  /* 0x0000280033147984 */ /* 0x0000280000000a00 */
[----:B------:R0:W0:Y:S04]  /*2310*/  LDS.64 R22, [R51+0x30] ;  /* 0x0000300033167984 */ /* 0x0000280000000a00 */
[----:B------:R0:W0:Y:S04]  /*2320*/  LDS.64 R24, [R51+0x38] ;  /* 0x0000380033187984 */ /* 0x0000280000000a00 */
[----:B------:R0:W0:Y:S01]  /*2330*/  LDS.64 R26, [R51+0x40] ;  /* 0x00004000331a7984 */ /* 0x0000220000000a00 */
[----:B------:R-:W-:Y:S06]  /*2340*/  BAR.SYNC.DEFER_BLOCKING 0x0 ;  /* 0x0000000000007b1d */ /* 0x000fec0000010000 */
[----:B-1234-:R-:W-:Y:S05]  /*2350*/  BRA `(.L_x_200) ;  /* 0xffffffe400587947 */ /* 0x01efea000383ffff */
.L_x_199:
[----:B------:R-:W-:Y:S01]  /*2360*/  LEA R47, R5, UR4, 0x3 ;  /* 0x00000004052f7c11 */ /* 0x000fe2000f8e18ff */
[----:B------:R-:W-:Y:S01]  /*2370*/  IMAD R51, R0, -0x40, R51 ;  /* 0xffffffc000337824 */ /* 0x000fe200078e0233 */
[----:B------:R-:W-:Y:S01]  /*2380*/  LEA R49, R7, UR4, 0x3 ;  /* 0x0000000407317c11 */ /* 0x000fe2000f8e18ff */
[----:B------:R-:W-:Y:S01]  /*2390*/  BSSY.RECONVERGENT B0, `(.L_x_201) ;  /* 0x0000049000007945 */ /* 0x000fe20003800200 */
[----:B------:R-:W-:Y:S01]  /*23a0*/  LEA R53, R56, UR4, 0x3 ;  /* 0x0000000438357c11 */ /* 0x000fe2000f8e18ff */
[----:B------:R-:W-:Y:S01]  /*23b0*/  STS.64 [R47], R28 ;  /* 0x0000001c2f007388 */ /* 0x000fe20000000a00 */
[----:B------:R-:W-:Y:S02]  /*23c0*/  LEA R55, R58, UR4, 0x3 ;  /* 0x000000043a377c11 */ /* 0x000fe4000f8e18ff */
[----:B------:R-:W-:Y:S01]  /*23d0*/  LEA R57, R60, UR4, 0x3 ;  /* 0x000000043c397c11 */ /* 0x000fe2000f8e18ff */
[----:B------:R-:W-:Y:S01]  /*23e0*/  STS.64 [R49], R30 ;  /* 0x0000001e31007388 */ /* 0x000fe20000000a00 */
[----:B------:R-:W-:-:S02]  /*23f0*/  LEA R61, R61, UR4, 0x3 ;  /* 0x000000043d3d7c11 */ /* 0x000fc4000f8e18ff */
[----:B------:R-:W-:Y:S01]  /*2400*/  LEA R63, R63, UR4, 0x3 ;  /* 0x000000043f3f7c11 */ /* 0x000fe2000f8e18ff */
[----:B------:R-:W-:Y:S01]  /*2410*/  STS.64 [R53], R32 ;  /* 0x0000002035007388 */ /* 0x000fe20000000a00 */
[----:B------:R-:W-:Y:S02]  /*2420*/  LEA R65, R65, UR4, 0x3 ;  /* 0x0000000441417c11 */ /* 0x000fe4000f8e18ff */
[----:B------:R-:W-:Y:S01]  /*2430*/  LEA R67, R67, UR4, 0x3 ;  /* 0x0000000443437c11 */ /* 0x000fe2000f8e18ff */
[----:B------:R-:W-:Y:S01]  /*2440*/  STS.64 [R55], R34 ;  /* 0x0000002237007388 */ /* 0x000fe20000000a00 */
[----:B------:R-:W0:Y:S03]  /*2450*/  LDCU.64 UR4, c[0x0][0x3a0] ;  /* 0x00007400ff0477ac */ /* 0x000e260008000a00 */
[----:B------:R-:W-:Y:S04]  /*2460*/  STS.64 [R57], R36 ;  /* 0x0000002439007388 */ /* 0x000fe80000000a00 */
[----:B------:R-:W-:Y:S04]  /*2470*/  STS.64 [R61], R38 ;  /* 0x000000263d007388 */ /* 0x000fe80000000a00 */
[----:B------:R-:W-:Y:S04]  /*2480*/  STS.64 [R63], R40 ;  /* 0x000000283f007388 */ /* 0x000fe80000000a00 */
[----:B------:R-:W-:Y:S01]  /*2490*/  STS.64 [R65], R42 ;  /* 0x0000002a41007388 */ /* 0x000fe20000000a00 */
[----:B0-----:R-:W-:-:S03]  /*24a0*/  ISETP.LT.U32.AND P1, PT, R0, UR4, PT ;  /* 0x0000000400007c0c */ /* 0x001fc6000bf21070 */
[----:B------:R-:W-:Y:S01]  /*24b0*/  STS.64 [R67], R44 ;  /* 0x0000002c43007388 */ /* 0x000fe20000000a00 */
[----:B------:R-:W-:Y:S06]  /*24c0*/  BAR.SYNC.DEFER_BLOCKING 0x0 ;  /* 0x0000000000007b1d */ /* 0x000fec0000010000 */
[----:B------:R-:W0:Y:S04]  /*24d0*/  LDS.64 R36, [R51] ;  /* 0x0000000033247984 */ /* 0x000e280000000a00 */
[----:B------:R-:W1:Y:S04]  /*24e0*/  LDS.64 R38, [R51+0x800] ;  /* 0x0008000033267984 */ /* 0x000e680000000a00 */
[----:B------:R-:W2:Y:S04]  /*24f0*/  LDS.64 R34, [R51+0x1000] ;  /* 0x0010000033227984 */ /* 0x000ea80000000a00 */
[----:B------:R-:W3:Y:S04]  /*2500*/  LDS.64 R32, [R51+0x1800] ;  /* 0x0018000033207984 */ /* 0x000ee80000000a00 */
[----:B------:R-:W4:Y:S04]  /*2510*/  LDS.64 R28, [R51+0x2000] ;  /* 0x00200000331c7984 */ /* 0x000f280000000a00 */
[----:B------:R-:W0:Y:S04]  /*2520*/  LDS.64 R10, [R51+0x2800] ;  /* 0x00280000330a7984 */ /* 0x000e280000000a00 */
[----:B------:R-:W0:Y:S04]  /*2530*/  LDS.64 R8, [R51+0x3000] ;  /* 0x0030000033087984 */ /* 0x000e280000000a00 */
[----:B------:R-:W0:Y:S04]  /*2540*/  LDS.64 R6, [R51+0x3800] ;  /* 0x0038000033067984 */ /* 0x000e280000000a00 */
[----:B------:R-:W0:Y:S01]  /*2550*/  LDS.64 R4, [R51+0x4000] ;  /* 0x0040000033047984 */ /* 0x000e220000000a00 */
[----:B------:R-:W-:Y:S06]  /*2560*/  BAR.SYNC.DEFER_BLOCKING 0x0 ;  /* 0x0000000000007b1d */ /* 0x000fec0000010000 */
[----:B-----5:R1:W-:Y:S04]  /*2570*/  STS.64 [R47], R2 ;  /* 0x000000022f007388 */ /* 0x0203e80000000a00 */
[----:B------:R2:W-:Y:S04]  /*2580*/  STS.64 [R49], R12 ;  /* 0x0000000c31007388 */ /* 0x0005e80000000a00 */
[----:B------:R3:W-:Y:S04]  /*2590*/  STS.64 [R53], R14 ;  /* 0x0000000e35007388 */ /* 0x0007e80000000a00 */
[----:B------:R4:W-:Y:S01]  /*25a0*/  STS.64 [R55], R16 ;  /* 0x0000001037007388 */ /* 0x0009e20000000a00 */
[----:B-1----:R-:W1:Y:S03]  /*25b0*/  LDC.64 R2, c[0x0][0x388] ;  /* 0x0000e200ff027b82 */ /* 0x002e660000000a00 */
[----:B------:R0:W-:Y:S04]  /*25c0*/  STS.64 [R57], R18 ;  /* 0x0000001239007388 */ /* 0x0001e80000000a00 */
[----:B------:R0:W-:Y:S01]  /*25d0*/  STS.64 [R61], R20 ;  /* 0x000000143d007388 */ /* 0x0001e20000000a00 */
[----:B--2---:R-:W2:Y:S01]  /*25e0*/  LDC.64 R12, c[0x0][0x398] ;  /* 0x0000e600ff0c7b82 */ /* 0x004ea20000000a00 */
[----:B---3--:R-:W-:-:S02]  /*25f0*/  VIADD R14, R0, 0x100 ;  /* 0x00000100000e7836 */ /* 0x008fc40000000000 */
[----:B------:R3:W-:Y:S01]  /*2600*/  STS.64 [R63], R22 ;  /* 0x000000163f007388 */ /* 0x0007e20000000a00 */
[C---:B----4-:R-:W-:Y:S01]  /*2610*/  VIADD R16, R0.reuse, 0x300 ;  /* 0x0000030000107836 */ /* 0x050fe20000000000 */
[C---:B------:R-:W-:Y:S01]  /*2620*/  LOP3.LUT R17, R0.reuse, 0x400, RZ, 0xfc, !PT ;  /* 0x0000040000117812 */ /* 0x040fe200078efcff */
[----:B------:R-:W-:Y:S01]  /*2630*/  VIADD R15, R0, 0x200 ;  /* 0x00000200000f7836 */ /* 0x000fe20000000000 */
[----:B------:R3:W-:Y:S01]  /*2640*/  STS.64 [R65], R24 ;  /* 0x0000001841007388 */ /* 0x0007e20000000a00 */
[----:B------:R-:W-:Y:S01]  /*2650*/  ISETP.LT.U32.AND P4, PT, R14, UR4, PT ;  /* 0x000000040e007c0c */ /* 0x000fe2000bf81070 */
[----:B------:R-:W-:Y:S01]  /*2660*/  VIADD R14, R0, 0x500 ;  /* 0x00000500000e7836 */ /* 0x000fe20000000000 */
[----:B------:R-:W-:Y:S01]  /*2670*/  ISETP.LT.U32.AND P0, PT, R16, UR4, PT ;  /* 0x0000000410007c0c */ /* 0x000fe2000bf01070 */
[----:B------:R3:W-:Y:S01]  /*2680*/  STS.64 [R67], R26 ;  /* 0x0000001a43007388 */ /* 0x0007e20000000a00 */
[----:B------:R-:W-:Y:S01]  /*2690*/  IMAD.U32 R16, RZ, RZ, UR5 ;  /* 0x00000005ff107e24 */ /* 0x000fe2000f8e00ff */
[----:B------:R-:W-:Y:S01]  /*26a0*/  BAR.SYNC.DEFER_BLOCKING 0x0 ;  /* 0x0000000000007b1d */ /* 0x000fe20000010000 */
[----:B------:R-:W-:Y:S01]  /*26b0*/  ISETP.LT.U32.AND P5, PT, R15, UR4, PT ;  /* 0x000000040f007c0c */ /* 0x000fe2000bfa1070 */
[----:B------:R-:W-:-:S02]  /*26c0*/  VIADD R15, R0, 0x600 ;  /* 0x00000600000f7836 */ /* 0x000fc40000000000 */
[----:B------:R-:W-:Y:S01]  /*26d0*/  ISETP.GT.U32.AND.EX P1, PT, R16, RZ, PT, P1 ;  /* 0x000000ff1000720c */ /* 0x000fe20003f24110 */
[----:B0-----:R-:W-:Y:S01]  /*26e0*/  VIADD R18, R0, 0x700 ;  /* 0x0000070000127836 */ /* 0x001fe20000000000 */
[----:B------:R-:W-:Y:S01]  /*26f0*/  ISETP.LT.U32.AND P6, PT, R17, UR4, PT ;  /* 0x0000000411007c0c */ /* 0x000fe2000bfc1070 */
[----:B------:R-:W-:Y:S01]  /*2700*/  IMAD.U32 R17, RZ, RZ, UR5 ;  /* 0x00000005ff117e24 */ /* 0x000fe2000f8e00ff */
[----:B------:R-:W-:Y:S01]  /*2710*/  ISETP.LT.U32.AND P3, PT, R14, UR4, PT ;  /* 0x000000040e007c0c */ /* 0x000fe2000bf61070 */
[C---:B-1----:R-:W-:Y:S01]  /*2720*/  IMAD.WIDE.U32 R2, R0.reuse, 0x8, R2 ;  /* 0x0000000800027825 */ /* 0x042fe200078e0002 */
[----:B------:R-:W-:Y:S02]  /*2730*/  ISETP.LT.U32.AND P2, PT, R15, UR4, PT ;  /* 0x000000040f007c0c */ /* 0x000fe4000bf41070 */
[----:B------:R-:W-:Y:S01]  /*2740*/  ISETP.GT.U32.AND.EX P4, PT, R17, RZ, PT, P4 ;  /* 0x000000ff1100720c */ /* 0x000fe20003f84140 */
[----:B--2---:R-:W-:Y:S01]  /*2750*/  IMAD.WIDE.U32 R12, R0, 0x8, R12 ;  /* 0x00000008000c7825 */ /* 0x004fe200078e000c */
[----:B------:R3:W0:Y:S03]  /*2760*/  LDS.64 R30, [R51+0x4000] ;  /* 0x00400000331e7984 */ /* 0x0006260000000a00 */
[----:B------:R-:W-:Y:S08]  /*2770*/  @!P1 BRA `(.L_x_202) ;  /* 0x0000000000289947 */ /* 0x000ff00003800000 */
[----:B------:R-:W1:Y:S01]  /*2780*/  LDS.64 R14, [R51] ;  /* 0x00000000330e7984 */ /* 0x000e620000000a00 */
[----:B------:R-:W-:Y:S01]  /*2790*/  ISETP.GT.U32.AND P1, PT, R36, -0x1, PT ;  /* 0xffffffff2400780c */ /* 0x000fe20003f24070 */
[----:B------:R-:W-:-:S03]  /*27a0*/  IMAD.MOV.U32 R19, RZ, RZ, -0x1 ;  /* 0xffffffffff137424 */ /* 0x000fc600078e00ff */
[----:B------:R-:W-:-:S04]  /*27b0*/  ISETP.GT.AND.EX P1, PT, R37, -0x1, PT, P1 ;  /* 0xffffffff2500780c */ /* 0x000fc80003f24310 */
[----:B------:R-:W-:Y:S02]  /*27c0*/  SEL R17, RZ, 0xffffffff, !P1 ;  /* 0xffffffffff117807 */ /* 0x000fe40004800000 */
[----:B------:R-:W-:Y:S02]  /*27d0*/  SEL R19, R19, 0x80000000, P1 ;  /* 0x8000000013137807 */ /* 0x000fe40000800000 */
[----:B------:R-:W-:Y:S02]  /*27e0*/  LOP3.LUT R16, R17, R36, RZ, 0x3c, !PT ;  /* 0x0000002411107212 */ /* 0x000fe400078e3cff */
[----:B------:R-:W-:-:S05]  /*27f0*/  LOP3.LUT R17, R19, R37, RZ, 0x3c, !PT ;  /* 0x0000002513117212 */ /* 0x000fca00078e3cff */
[----:B------:R2:W-:Y:S04]  /*2800*/  STG.E.64 desc[UR10][R2.64], R16 ;  /* 0x0000001002007986 */ /* 0x0005e8000c101b0a */
[----:B-1----:R2:W-:Y:S02]  /*2810*/  STG.E.64 desc[UR10][R12.64], R14 ;  /* 0x0000000e0c007986 */ /* 0x0025e4000c101b0a */
.L_x_202:
[----:B------:R-:W-:Y:S05]  /*2820*/  BSYNC.RECONVERGENT B0 ;  /* 0x0000000000007941 */ /* 0x000fea0003800200 */
.L_x_201:
[----:B--2---:R1:W2:Y:S01]  /*2830*/  LDS.64 R14, [R51+0x800] ;  /* 0x00080000330e7984 */ /* 0x0042a20000000a00 */
[----:B------:R-:W-:Y:S01]  /*2840*/  BSSY.RECONVERGENT B0, `(.L_x_203) ;  /* 0x000000c000007945 */ /* 0x000fe20003800200 */
[----:B------:R-:W-:-:S03]  /*2850*/  ISETP.LT.U32.AND P1, PT, R18, UR4, PT ;  /* 0x0000000412007c0c */ /* 0x000fc6000bf21070 */
[----:B------:R-:W-:Y:S10]  /*2860*/  @!P4 BRA `(.L_x_204) ;  /* 0x000000000024c947 */ /* 0x000ff40003800000 */
        /* <DEDUP_REMOVED lines=8> */
[----:B--2---:R4:W-:Y:S02]  /*28f0*/  STG.E.64 desc[UR10][R12.64+0x800], R14 ;  /* 0x0008000e0c007986 */ /* 0x0049e4000c101b0a */
.L_x_204:
[----:B------:R-:W-:Y:S05]  /*2900*/  BSYNC.RECONVERGENT B0 ;  /* 0x0000000000007941 */ /* 0x000fea0003800200 */
.L_x_203:
[----:B--2-4-:R-:W-:Y:S01]  /*2910*/  IMAD.U32 R14, RZ, RZ, UR5 ;  /* 0x00000005ff0e7e24 */ /* 0x014fe2000f8e00ff */
[----:B------:R-:W-:Y:S01]  /*2920*/  LOP3.LUT R0, R0, 0x800, RZ, 0xfc, !PT ;  /* 0x0000080000007812 */ /* 0x000fe200078efcff */
[----:B------:R-:W-:Y:S01]  /*2930*/  IMAD.U32 R15, RZ, RZ, UR5 ;  /* 0x00000005ff0f7e24 */ /* 0x000fe2000f8e00ff */
[----:B------:R-:W-:Y:S01]  /*2940*/  BSSY.RECONVERGENT B0, `(.L_x_205) ;  /* 0x0000016000007945 */ /* 0x000fe20003800200 */
[----:B------:R-:W-:Y:S01]  /*2950*/  IMAD.U32 R16, RZ, RZ, UR5 ;  /* 0x00000005ff107e24 */ /* 0x000fe2000f8e00ff */
[C---:B------:R-:W-:Y:S02]  /*2960*/  ISETP.GT.U32.AND.EX P5, PT, R14.reuse, RZ, PT, P5 ;  /* 0x000000ff0e00720c */ /* 0x040fe40003fa4150 */
[C---:B------:R-:W-:Y:S02]  /*2970*/  ISETP.GT.U32.AND.EX P0, PT, R15.reuse, RZ, PT, P0 ;  /* 0x000000ff0f00720c */ /* 0x040fe40003f04100 */
[----:B------:R-:W-:Y:S02]  /*2980*/  ISETP.GT.U32.AND.EX P2, PT, R14, RZ, PT, P2 ;  /* 0x000000ff0e00720c */ /* 0x000fe40003f44120 */
[----:B------:R-:W-:-:S02]  /*2990*/  ISETP.GT.U32.AND.EX P1, PT, R15, RZ, PT, P1 ;  /* 0x000000ff0f00720c */ /* 0x000fc40003f24110 */
[----:B------:R2:W4:Y:S01]  /*29a0*/  LDS.64 R14, [R51+0x1000] ;  /* 0x00100000330e7984 */ /* 0x0005220000000a00 */
[----:B------:R-:W-:Y:S01]  /*29b0*/  ISETP.LT.U32.AND P4, PT, R0, UR4, PT ;  /* 0x0000000400007c0c */ /* 0x000fe2000bf81070 */
[----:B------:R-:W-:Y:S01]  /*29c0*/  IMAD.U32 R0, RZ, RZ, UR5 ;  /* 0x00000005ff007e24 */ /* 0x000fe2000f8e00ff */
[C---:B------:R-:W-:Y:S02]  /*29d0*/  ISETP.GT.U32.AND.EX P6, PT, R16.reuse, RZ, PT, P6 ;  /* 0x000000ff1000720c */ /* 0x040fe40003fc4160 */
[----:B------:R-:W-:Y:S02]  /*29e0*/  ISETP.GT.U32.AND.EX P4, PT, R16, RZ, PT, P4 ;  /* 0x000000ff1000720c */ /* 0x000fe40003f84140 */
[----:B------:R-:W-:Y:S01]  /*29f0*/  ISETP.GT.U32.AND.EX P3, PT, R0, RZ, PT, P3 ;  /* 0x000000ff0000720c */ /* 0x000fe20003f64130 */
[----:B--2---:R-:W-:-:S12]  /*2a00*/  @!P5 BRA `(.L_x_206) ;  /* 0x000000000024d947 */ /* 0x004fd80003800000 */
        /* <DEDUP_REMOVED lines=8> */
[----:B----4-:R2:W-:Y:S02]  /*2a90*/  STG.E.64 desc[UR10][R12.64+0x1000], R14 ;  /* 0x0010000e0c007986 */ /* 0x0105e4000c101b0a */
.L_x_206:
[----:B------:R-:W-:Y:S05]  /*2aa0*/  BSYNC.RECONVERGENT B0 ;  /* 0x0000000000007941 */ /* 0x000fea0003800200 */
.L_x_205:
[----:B--2-4-:R2:W4:Y:S01]  /*2ab0*/  LDS.64 R14, [R51+0x1800] ;  /* 0x00180000330e7984 */ /* 0x0145220000000a00 */
[----:B------:R-:W-:Y:S04]  /*2ac0*/  BSSY.RECONVERGENT B0, `(.L_x_207) ;  /* 0x000000b000007945 */ /* 0x000fe80003800200 */
[----:B------:R-:W-:Y:S05]  /*2ad0*/  @!P0 BRA `(.L_x_208) ;  /* 0x0000000000248947 */ /* 0x000fea0003800000 */
        /* <DEDUP_REMOVED lines=9> */
.L_x_208:
[----:B------:R-:W-:Y:S05]  /*2b70*/  BSYNC.RECONVERGENT B0 ;  /* 0x0000000000007941 */ /* 0x000fea0003800200 */
.L_x_207:
[----:B----4-:R4:W0:Y:S01]  /*2b80*/  LDS.64 R14, [R51+0x2000] ;  /* 0x00200000330e7984 */ /* 0x0108220000000a00 */
[----:B------:R-:W-:Y:S04]  /*2b90*/  BSSY.RECONVERGENT B0, `(.L_x_209) ;  /* 0x000000b000007945 */ /* 0x000fe80003800200 */
[----:B------:R-:W-:Y:S05]  /*2ba0*/  @!P6 BRA `(.L_x_210) ;  /* 0x000000000024e947 */ /* 0x000fea0003800000 */
[----:B------:R-:W-:Y:S01]  /*2bb0*/  ISETP.GT.U32.AND P0, PT, R28, -0x1, PT ;  /* 0xffffffff1c00780c */ /* 0x000fe20003f04070 */
[----:B------:R-:W-:-:S03]  /*2bc0*/  IMAD.MOV.U32 R19, RZ, RZ, -0x1 ;  /* 0xffffffffff137424 */ /* 0x000fc600078e00ff */
[----:B------:R-:W-:-:S04]  /*2bd0*/  ISETP.GT.AND.EX P0, PT, R29, -0x1, PT, P0 ;  /* 0xffffffff1d00780c */ /* 0x000fc80003f04300 */
[----:B0-----:R-:W-:Y:S02]  /*2be0*/  SEL R17, RZ, 0xffffffff, !P0 ;  /* 0xffffffffff117807 */ /* 0x001fe40004000000 */
[----:B------:R-:W-:Y:S02]  /*2bf0*/  SEL R19, R19, 0x80000000, P0 ;  /* 0x8000000013137807 */ /* 0x000fe40000000000 */
[----:B------:R-:W-:Y:S02]  /*2c00*/  LOP3.LUT R16, R17, R28, RZ, 0x3c, !PT ;  /* 0x0000001c11107212 */ /* 0x000fe400078e3cff */
[----:B------:R-:W-:-:S05]  /*2c10*/  LOP3.LUT R17, R19, R29, RZ, 0x3c, !PT ;  /* 0x0000001d13117212 */ /* 0x000fca00078e3cff */
[----:B------:R0:W-:Y:S04]  /*2c20*/  STG.E.64 desc[UR10][R2.64+0x2000], R16 ;  /* 0x0020001002007986 */ /* 0x0001e8000c101b0a */
[----:B------:R0:W-:Y:S02]  /*2c30*/  STG.E.64 desc[UR10][R12.64+0x2000], R14 ;  /* 0x0020000e0c007986 */ /* 0x0001e4000c101b0a */
.L_x_210:
[----:B------:R-:W-:Y:S05]  /*2c40*/  BSYNC.RECONVERGENT B0 ;  /* 0x0000000000007941 */ /* 0x000fea0003800200 */
.L_x_209:
[----:B0-----:R0:W0:Y:S01]  /*2c50*/  LDS.64 R14, [R51+0x2800] ;  /* 0x00280000330e7984 */ /* 0x0010220000000a00 */
        /* <DEDUP_REMOVED lines=10> */
[----:B0-----:R1:W-:Y:S02]  /*2d00*/  STG.E.64 desc[UR10][R12.64+0x2800], R14 ;  /* 0x0028000e0c007986 */ /* 0x0013e4000c101b0a */
.L_x_212:
[----:B------:R-:W-:Y:S05]  /*2d10*/  BSYNC.RECONVERGENT B0 ;  /* 0x0000000000007941 */ /* 0x000fea0003800200 */
.L_x_211:
[----:B-1----:R1:W0:Y:S01]  /*2d20*/  LDS.64 R10, [R51+0x3000] ;  /* 0x00300000330a7984 */ /* 0x0022220000000a00 */
        /* <DEDUP_REMOVED lines=11> */
.L_x_214:
[----:B------:R-:W-:Y:S05]  /*2de0*/  BSYNC.RECONVERGENT B0 ;  /* 0x0000000000007941 */ /* 0x000fea0003800200 */
.L_x_213:
        /* <DEDUP_REMOVED lines=12> */
.L_x_216:
[----:B------:R-:W-:Y:S05]  /*2eb0*/  BSYNC.RECONVERGENT B0 ;  /* 0x0000000000007941 */ /* 0x000fea0003800200 */
.L_x_215:
[----:B------:R-:W-:Y:S05]  /*2ec0*/  @!P4 EXIT ;  /* 0x000000000000c94d */ /* 0x000fea0003800000 */
[----:B------:R-:W-:Y:S01]  /*2ed0*/  ISETP.GT.U32.AND P0, PT, R4, -0x1, PT ;  /* 0xffffffff0400780c */ /* 0x000fe20003f04070 */
[----:B01----:R-:W-:-:S03]  /*2ee0*/  IMAD.MOV.U32 R9, RZ, RZ, -0x1 ;  /* 0xffffffffff097424 */ /* 0x003fc600078e00ff */
[----:B------:R-:W-:-:S04]  /*2ef0*/  ISETP.GT.AND.EX P0, PT, R5, -0x1, PT, P0 ;  /* 0xffffffff0500780c */ /* 0x000fc80003f04300 */
[----:B------:R-:W-:Y:S02]  /*2f00*/  SEL R7, RZ, 0xffffffff, !P0 ;  /* 0xffffffffff077807 */ /* 0x000fe40004000000 */
[----:B------:R-:W-:Y:S02]  /*2f10*/  SEL R9, R9, 0x80000000, P0 ;  /* 0x8000000009097807 */ /* 0x000fe40000000000 */
[----:B------:R-:W-:Y:S02]  /*2f20*/  LOP3.LUT R4, R7, R4, RZ, 0x3c, !PT ;  /* 0x0000000407047212 */ /* 0x000fe400078e3cff */
[----:B------:R-:W-:-:S05]  /*2f30*/  LOP3.LUT R5, R9, R5, RZ, 0x3c, !PT ;  /* 0x0000000509057212 */ /* 0x000fca00078e3cff */
[----:B------:R-:W-:Y:S04]  /*2f40*/  STG.E.64 desc[UR10][R2.64+0x4000], R4 ;  /* 0x0040000402007986 */ /* 0x000fe8000c101b0a */
[----:B------:R-:W-:Y:S01]  /*2f50*/  STG.E.64 desc[UR10][R12.64+0x4000], R30 ;  /* 0x0040001e0c007986 */ /* 0x000fe2000c101b0a */
[----:B------:R-:W-:Y:S05]  /*2f60*/  EXIT ;  /* 0x000000000000794d */ /* 0x000fea0003800000 */
.L_x_217:
        /* <DEDUP_REMOVED lines=9> */
.L_x_506:


//--------------------- .text._ZN3cub18CUB_300001_SM_10006detail10radix_sort29DeviceRadixSortOnesweepKernelINS1_5radix10policy_hubIdmyE10Policy1000ELNS0_9SortOrderE0EdmyiiNS1_21identity_decomposer_tEEEvPT5_SB_PT3_PKSC_PT1_PKSG_PT2_PKSK_T4_iiT6_ --------------------------
	.section	.text._ZN3cub18CUB_300001_SM_10006detail10radix_sort29DeviceRadixSortOnesweepKernelINS1_5radix10policy_hubIdmyE10Policy1000ELNS0_9SortOrderE0EdmyiiNS1_21identity_decomposer_tEEEvPT5_SB_PT3_PKSC_PT1_PKSG_PT2_PKSK_T4_iiT6_,"ax",@progbits
	.align	128
        .global         _ZN3cub18CUB_300001_SM_10006detail10radix_sort29DeviceRadixSortOnesweepKernelINS1_5radix10policy_hubIdmyE10Policy1000ELNS0_9SortOrderE0EdmyiiNS1_21identity_decomposer_tEEEvPT5_SB_PT3_PKSC_PT1_PKSG_PT2_PKSK_T4_iiT6_
        .type           _ZN3cub18CUB_300001_SM_10006detail10radix_sort29DeviceRadixSortOnesweepKernelINS1_5radix10policy_hubIdmyE10Policy1000ELNS0_9SortOrderE0EdmyiiNS1_21identity_decomposer_tEEEvPT5_SB_PT3_PKSC_PT1_PKSG_PT2_PKSK_T4_iiT6_,@function
        .size           _ZN3cub18CUB_300001_SM_10006detail10radix_sort29DeviceRadixSortOnesweepKernelINS1_5radix10policy_hubIdmyE10Policy1000ELNS0_9SortOrderE0EdmyiiNS1_21identity_decomposer_tEEEvPT5_SB_PT3_PKSC_PT1_PKSG_PT2_PKSK_T4_iiT6_,(.L_x_507 - _ZN3cub18CUB_300001_SM_10006detail10radix_sort29DeviceRadixSortOnesweepKernelINS1_5radix10policy_hubIdmyE10Policy1000ELNS0_9SortOrderE0EdmyiiNS1_21identity_decomposer_tEEEvPT5_SB_PT3_PKSC_PT1_PKSG_PT2_PKSK_T4_iiT6_)
        .other          _ZN3cub18CUB_300001_SM_10006detail10radix_sort29DeviceRadixSortOnesweepKernelINS1_5radix10policy_hubIdmyE10Policy1000ELNS0_9SortOrderE0EdmyiiNS1_21identity_decomposer_tEEEvPT5_SB_PT3_PKSC_PT1_PKSG_PT2_PKSK_T4_iiT6_,@"STO_CUDA_ENTRY STV_DEFAULT"
_ZN3cub18CUB_300001_SM_10006detail10radix_sort29DeviceRadixSortOnesweepKernelINS1_5radix10policy_hubIdmyE10Policy1000ELNS0_9SortOrderE0EdmyiiNS1_21identity_decomposer_tEEEvPT5_SB_PT3_PKSC_PT1_PKSG_PT2_PKSK_T4_iiT6_:
.text._ZN3cub18CUB_300001_SM_10006detail10radix_sort29DeviceRadixSortOnesweepKernelINS1_5radix10policy_hubIdmyE10Policy1000ELNS0_9SortOrderE0EdmyiiNS1_21identity_decomposer_tEEEvPT5_SB_PT3_PKSC_PT1_PKSG_PT2_PKSK_T4_iiT6_:
        /* <DEDUP_REMOVED lines=16> */
.L_x_219:
[----:B------:R-:W-:Y:S05]  /*0100*/  BSYNC.RECONVERGENT B0 ;  /* 0x0000000000007941 */ /* 0x000fea0003800200 */
.L_x_218:
        /* <DEDUP_REMOVED lines=31> */
.L_x_220:
        /* <DEDUP_REMOVED lines=68> */
.L_x_221:
        /* <DEDUP_REMOVED lines=89> */
.L_x_224:
        /* <DEDUP_REMOVED lines=21> */
.L_x_223:
[----:B------:R-:W-:Y:S05]  /*0e20*/  BSYNC.RECONVERGENT B0 ;  /* 0x0000000000007941 */ /* 0x000fea0003800200 */
.L_x_222:
        /* <DEDUP_REMOVED lines=19> */
.L_x_228:
[----:B------:R-:W-:Y:S05]  /*0f60*/  BSYNC.RECONVERGENT B1 ;  /* 0x0000000000017941 */ /* 0x000fea0003800200 */
.L_x_227:
        /* <DEDUP_REMOVED lines=14> */
.L_x_229:
[----:B------:R-:W-:Y:S01]  /*1050*/  VIADD R17, R17, 0x1 ;  /* 0x0000000111117836 */ /* 0x000fe20000000000 */
[----:B------:R0:W-:Y:S04]  /*1060*/  STS [R16], RZ ;  /* 0x000000ff10007388 */ /* 0x0001e80000000800 */
[----:B------:R-:W-:Y:S01]  /*1070*/  ISETP.NE.AND P0, PT, R17, RZ, PT ;  /* 0x000000ff1100720c */ /* 0x000fe20003f05270 */
[----:B0-----:R-:W-:-:S12]  /*1080*/  VIADD R16, R16, 0x80 ;  /* 0x0000008010107836 */ /* 0x001fd80000000000 */
[----:B------:R-:W-:Y:S05]  /*1090*/  @P0 BRA `(.L_x_229) ;  /* 0xfffffffc00ec0947 */ /* 0x000fea000383ffff */
.L_x_226:
[----:B------:R-:W-:Y:S05]  /*10a0*/  BSYNC.RECONVERGENT B0 ;  /* 0x0000000000007941 */ /* 0x000fea0003800200 */
.L_x_225:
        /* <DEDUP_REMOVED lines=141> */
.L_x_231:
[----:B------:R-:W-:Y:S05]  /*1980*/  BSYNC.RECONVERGENT B0 ;  /* 0x0000000000007941 */ /* 0x000fea0003800200 */
.L_x_230:
        /* <DEDUP_REMOVED lines=32> */
.L_x_240:
[----:B------:R-:W2:Y:S01]  /*1b90*/  LDC.64 R22, c[0x0][0x380] ;  /* 0x0000e000ff167b82 */ /* 0x000ea20000000a00 */
[----:B------:R-:W-:Y:S01]  /*1ba0*/  VIADD R49, R40, 0xffffffff ;  /* 0xffffffff28317836 */ /* 0x000fe20000000000 */
[----:B------:R-:W-:Y:S03]  /*1bb0*/  BSSY B2, `(.L_x_237) ;  /* 0x0000008000027945 */ /* 0x000fe60003800000 */
[----:B0-----:R-:W-:-:S04]  /*1bc0*/  IMAD R43, R49, 0x100, R13 ;  /* 0x00000100312b7824 */ /* 0x001fc800078e020d */
[----:B--2---:R-:W-:-:S07]  /*1bd0*/  IMAD.WIDE R22, R43, 0x4, R22 ;  /* 0x000000042b167825 */ /* 0x004fce00078e0216 */
.L_x_238:
[----:B------:R-:W-:Y:S05]  /*1be0*/  YIELD ;  /* 0x0000000000007946 */ /* 0x000fea0003800000 */
[----:B------:R0:W-:Y:S06]  /*1bf0*/  MEMBAR.SC.CTA ;  /* 0x0000000000007992 */ /* 0x0001ec0000000000 */
[----:B0-----:R-:W2:Y:S02]  /*1c00*/  LDG.E.STRONG.SYS R42, desc[UR6][R22.64] ;  /* 0x00000006162a7981 */ /* 0x001ea4000c1f5900 */
[----:B--2---:R-:W-:-:S13]  /*1c10*/  ISETP.NE.AND P0, PT, R42, RZ, PT ;  /* 0x000000ff2a00720c */ /* 0x004fda0003f05270 */
[----:B------:R-:W-:Y:S05]  /*1c20*/  @!P0 BRA `(.L_x_238) ;  /* 0xfffffffc00ec8947 */ /* 0x000fea000383ffff */
[----:B------:R-:W-:Y:S05]  /*1c30*/  BSYNC B2 ;  /* 0x0000000000027941 */ /* 0x000fea0003800000 */
.L_x_237:
[----:B------:R-:W-:Y:S01]  /*1c40*/  BSSY.RECONVERGENT B2, `(.L_x_239) ;  /* 0x0000006000027945 */ /* 0x000fe20003800200 */
[C---:B------:R-:W-:Y:S02]  /*1c50*/  ISETP.GT.AND P0, PT, R42.reuse, -0x1, PT ;  /* 0xffffffff2a00780c */ /* 0x040fe40003f04270 */
[----:B------:R-:W-:Y:S01]  /*1c60*/  LOP3.LUT R42, R42, 0x3fffffff, RZ, 0xc0, !PT ;  /* 0x3fffffff2a2a7812 */ /* 0x000fe200078ec0ff */
[----:B------:R-:W-:Y:S05]  /*1c70*/  WARPSYNC.EXCLUSIVE R38 ;  /* 0x0000000026007348 */ /* 0x000fea0003a00000 */
[----:B------:R-:W-:-:S05]  /*1c80*/  IMAD.IADD R47, R42, 0x1, R47 ;  /* 0x000000012a2f7824 */ /* 0x000fca00078e022f */
[----:B------:R-:W-:-:S07]  /*1c90*/  VOTE.ANY R38, PT, P0 ;  /* 0x0000000000267806 */ /* 0x000fce00000e0100 */
[----:B------:R-:W-:Y:S05]  /*1ca0*/  BSYNC.RECONVERGENT B2 ;  /* 0x0000000000027941 */ /* 0x000fea0003800200 */
.L_x_239:
[----:B------:R-:W-:Y:S01]  /*1cb0*/  ISETP.GT.U32.AND P1, PT, R40, 0x1, PT ;  /* 0x000000012800780c */ /* 0x000fe20003f24070 */
[----:B------:R-:W-:-:S12]  /*1cc0*/  IMAD.MOV.U32 R40, RZ, RZ, R49 ;  /* 0x000000ffff287224 */ /* 0x000fd800078e0031 */
[----:B------:R-:W-:Y:S05]  /*1cd0*/  @P0 BRA P1, `(.L_x_240) ;  /* 0xfffffffc00ac0947 */ /* 0x000fea000083ffff */
[----:B------:R-:W-:Y:S05]  /*1ce0*/  BSYNC B0 ;  /* 0x0000000000007941 */ /* 0x000fea0003800000 */
.L_x_236:
[----:B------:R2:W3:Y:S02]  /*1cf0*/  LDS.64 R42, [R45+0x9000] ;  /* 0x009000002d2a7984 */ /* 0x0004e40000000a00 */
.L_x_235:
[C---:B------:R-:W-:Y:S01]  /*1d00*/  IMAD.IADD R23, R47.reuse, 0x1, -R28 ;  /* 0x000000012f177824 */ /* 0x040fe200078e0a1c */
[----:B------:R-:W-:-:S04]  /*1d10*/  LOP3.LUT R47, R47, 0x80000000, RZ, 0xfc, !PT ;  /* 0x800000002f2f7812 */ /* 0x000fc800078efcff */
[C---:B---3--:R-:W-:Y:S01]  /*1d20*/  IADD3 R22, P0, PT, R23.reuse, R42, RZ ;  /* 0x0000002a17167210 */ /* 0x048fe20007f1e0ff */
[----:B------:R3:W-:Y:S03]  /*1d30*/  STG.E.STRONG.SYS desc[UR6][R16.64], R47 ;  /* 0x0000002f10007986 */ /* 0x0007e6000c115906 */
[----:B------:R-:W-:-:S05]  /*1d40*/  LEA.HI.X.SX32 R23, R23, R43, 0x1, P0 ;  /* 0x0000002b17177211 */ /* 0x000fca00000f0eff */
[----:B------:R3:W-:Y:S04]  /*1d50*/  STS.64 [R45+0x9000], R22 ;  /* 0x009000162d007388 */ /* 0x0007e80000000a00 */
.L_x_234:
[----:B------:R-:W-:Y:S05]  /*1d60*/  BSYNC B1 ;  /* 0x0000000000017941 */ /* 0x000fea0003800000 */
.L_x_233:
        /* <DEDUP_REMOVED lines=111> */
.L_x_241:
        /* <DEDUP_REMOVED lines=41> */
.L_x_242:
        /* <DEDUP_REMOVED lines=14> */
.L_x_243:
        /* <DEDUP_REMOVED lines=36> */
.L_x_244:
        /* <DEDUP_REMOVED lines=17> */
.L_x_245:
        /* <DEDUP_REMOVED lines=41> */
.L_x_232:
        /* <DEDUP_REMOVED lines=38> */
.L_x_316:
        /* <DEDUP_REMOVED lines=25> */
.L_x_246:
        /* <DEDUP_REMOVED lines=42> */
.L_x_249:
[----:B------:R-:W-:Y:S05]  /*3440*/  BSYNC.RECONVERGENT B0 ;  /* 0x0000000000007941 */ /* 0x000fea0003800200 */
.L_x_248:
        /* <DEDUP_REMOVED lines=36> */
.L_x_251:
[----:B------:R-:W-:Y:S05]  /*3690*/  BSYNC.RECONVERGENT B0 ;  /* 0x0000000000007941 */ /* 0x000fea0003800200 */
.L_x_250:
        /* <DEDUP_REMOVED lines=35> */
.L_x_253:
[----:B------:R-:W-:Y:S05]  /*38d0*/  BSYNC.RECONVERGENT B0 ;  /* 0x0000000000007941 */ /* 0x000fea0003800200 */
.L_x_252:
        /* <DEDUP_REMOVED lines=35> */
.L_x_255:
[----:B------:R-:W-:Y:S05]  /*3b10*/  BSYNC.RECONVERGENT B0 ;  /* 0x0000000000007941 */ /* 0x000fea0003800200 */
.L_x_254:
        /* <DEDUP_REMOVED lines=35> */
.L_x_257:
[----:B------:R-:W-:Y:S05]  /*3d50*/  BSYNC.RECONVERGENT B0 ;  /* 0x0000000000007941 */ /* 0x000fea0003800200 */
.L_x_256:
        /* <DEDUP_REMOVED lines=35> */
.L_x_259:
[----:B------:R-:W-:Y:S05]  /*3f90*/  BSYNC.RECONVERGENT B0 ;  /* 0x0000000000007941 */ /* 0x000fea0003800200 */
.L_x_258:
        /* <DEDUP_REMOVED lines=35> */
.L_x_261:
[----:B------:R-:W-:Y:S05]  /*41d0*/  BSYNC.RECONVERGENT B0 ;  /* 0x0000000000007941 */ /* 0x000fea0003800200 */
.L_x_260:
        /* <DEDUP_REMOVED lines=35> */
.L_x_263:
[----:B------:R-:W-:Y:S05]  /*4410*/  BSYNC.RECONVERGENT B0 ;  /* 0x0000000000007941 */ /* 0x000fea0003800200 */
.L_x_262:
        /* <DEDUP_REMOVED lines=35> */
.L_x_265:
[----:B------:R-:W-:Y:S05]  /*4650*/  BSYNC.RECONVERGENT B0 ;  /* 0x0000000000007941 */ /* 0x000fea0003800200 */
.L_x_264:
        /* <DEDUP_REMOVED lines=35> */
.L_x_267:
[----:B------:R-:W-:Y:S05]  /*4890*/  BSYNC.RECONVERGENT B0 ;  /* 0x0000000000007941 */ /* 0x000fea0003800200 */
.L_x_266:
        /* <DEDUP_REMOVED lines=35> */
.L_x_269:
[----:B------:R-:W-:Y:S05]  /*4ad0*/  BSYNC.RECONVERGENT B0 ;  /* 0x0000000000007941 */ /* 0x000fea0003800200 */
.L_x_268:
        /* <DEDUP_REMOVED lines=36> */
.L_x_271:
[----:B------:R-:W-:Y:S05]  /*4d20*/  BSYNC.RECONVERGENT B0 ;  /* 0x0000000000007941 */ /* 0x000fea0003800200 */
.L_x_270:
        /* <DEDUP_REMOVED lines=35> */
.L_x_273:
[----:B------:R-:W-:Y:S05]  /*4f60*/  BSYNC.RECONVERGENT B0 ;  /* 0x0000000000007941 */ /* 0x000fea0003800200 */
.L_x_272:
        /* <DEDUP_REMOVED lines=53> */
.L_x_281:
[----:B0-----:R-:W0:Y:S01]  /*52c0*/  LDC.64 R2, c[0x0][0x380] ;  /* 0x0000e000ff027b82 */ /* 0x001e220000000a00 */
[----:B------:R-:W-:Y:S01]  /*52d0*/  VIADD R9, R6, 0xffffffff ;  /* 0xffffffff06097836 */ /* 0x000fe20000000000 */
[----:B------:R-:W-:Y:S03]  /*52e0*/  BSSY B2, `(.L_x_278) ;  /* 0x0000008000027945 */ /* 0x000fe60003800000 */
[----:B------:R-:W-:-:S04]  /*52f0*/  IMAD R7, R9, 0x100, R13 ;  /* 0x0000010009077824 */ /* 0x000fc800078e020d */
[----:B0-----:R-:W-:-:S07]  /*5300*/  IMAD.WIDE R2, R7, 0x4, R2 ;  /* 0x0000000407027825 */ /* 0x001fce00078e0202 */
.L_x_279:
[----:B------:R-:W-:Y:S05]  /*5310*/  YIELD ;  /* 0x0000000000007946 */ /* 0x000fea0003800000 */
[----:B------:R0:W-:Y:S06]  /*5320*/  MEMBAR.SC.CTA ;  /* 0x0000000000007992 */ /* 0x0001ec0000000000 */
[----:B0-----:R-:W2:Y:S02]  /*5330*/  LDG.E.STRONG.SYS R7, desc[UR6][R2.64] ;  /* 0x0000000602077981 */ /* 0x001ea4000c1f5900 */
[----:B--2---:R-:W-:-:S13]  /*5340*/  ISETP.NE.AND P0, PT, R7, RZ, PT ;  /* 0x000000ff0700720c */ /* 0x004fda0003f05270 */
[----:B------:R-:W-:Y:S05]  /*5350*/  @!P0 BRA `(.L_x_279) ;  /* 0xfffffffc00ec8947 */ /* 0x000fea000383ffff */
[----:B------:R-:W-:Y:S05]  /*5360*/  BSYNC B2 ;  /* 0x0000000000027941 */ /* 0x000fea0003800000 */
.L_x_278:
[----:B------:R-:W-:Y:S01]  /*5370*/  BSSY.RECONVERGENT B2, `(.L_x_280) ;  /* 0x0000006000027945 */ /* 0x000fe20003800200 */
[C---:B------:R-:W-:Y:S02]  /*5380*/  ISETP.GT.AND P0, PT, R7.reuse, -0x1, PT ;  /* 0xffffffff0700780c */ /* 0x040fe40003f04270 */
[----:B------:R-:W-:Y:S01]  /*5390*/  LOP3.LUT R2, R7, 0x3fffffff, RZ, 0xc0, !PT ;  /* 0x3fffffff07027812 */ /* 0x000fe200078ec0ff */
[----:B------:R-:W-:Y:S05]  /*53a0*/  WARPSYNC.EXCLUSIVE R4 ;  /* 0x0000000004007348 */ /* 0x000fea0003a00000 */
[----:B------:R-:W-:-:S05]  /*53b0*/  IMAD.IADD R5, R2, 0x1, R5 ;  /* 0x0000000102057824 */ /* 0x000fca00078e0205 */
[----:B------:R-:W-:-:S07]  /*53c0*/  VOTE.ANY R4, PT, P0 ;  /* 0x0000000000047806 */ /* 0x000fce00000e0100 */
[----:B------:R-:W-:Y:S05]  /*53d0*/  BSYNC.RECONVERGENT B2 ;  /* 0x0000000000027941 */ /* 0x000fea0003800200 */
.L_x_280:
[----:B------:R-:W-:Y:S01]  /*53e0*/  ISETP.GT.U32.AND P1, PT, R6, 0x1, PT ;  /* 0x000000010600780c */ /* 0x000fe20003f24070 */
[----:B------:R-:W-:-:S12]  /*53f0*/  IMAD.MOV.U32 R6, RZ, RZ, R9 ;  /* 0x000000ffff067224 */ /* 0x000fd800078e0009 */
[----:B------:R-:W-:Y:S05]  /*5400*/  @P0 BRA P1, `(.L_x_281) ;  /* 0xfffffffc00ac0947 */ /* 0x000fea000083ffff */
[----:B------:R-:W-:Y:S05]  /*5410*/  BSYNC B0 ;  /* 0x0000000000007941 */ /* 0x000fea0003800000 */
.L_x_277:
[----:B------:R1:W2:Y:S02]  /*5420*/  LDS.64 R2, [R20+0x9000] ;  /* 0x0090000014027984 */ /* 0x0002a40000000a00 */
.L_x_276:
[C---:B------:R-:W-:Y:S01]  /*5430*/  IMAD.IADD R7, R5.reuse, 0x1, -R28 ;  /* 0x0000000105077824 */ /* 0x040fe200078e0a1c */
[----:B------:R-:W-:-:S04]  /*5440*/  LOP3.LUT R5, R5, 0x80000000, RZ, 0xfc, !PT ;  /* 0x8000000005057812 */ /* 0x000fc800078efcff */
[C---:B0-2---:R-:W-:Y:S01]  /*5450*/  IADD3 R2, P0, PT, R7.reuse, R2, RZ ;  /* 0x0000000207027210 */ /* 0x045fe20007f1e0ff */
[----:B------:R0:W-:Y:S03]  /*5460*/  STG.E.STRONG.SYS desc[UR6][R16.64], R5 ;  /* 0x0000000510007986 */ /* 0x0001e6000c115906 */
[----:B------:R-:W-:-:S05]  /*5470*/  LEA.HI.X.SX32 R3, R7, R3, 0x1, P0 ;  /* 0x0000000307037211 */ /* 0x000fca00000f0eff */
[----:B------:R0:W-:Y:S04]  /*5480*/  STS.64 [R20+0x9000], R2 ;  /* 0x0090000214007388 */ /* 0x0001e80000000a00 */
.L_x_275:
[----:B------:R-:W-:Y:S05]  /*5490*/  BSYNC B1 ;  /* 0x0000000000017941 */ /* 0x000fea0003800000 */
.L_x_274:
        /* <DEDUP_REMOVED lines=14> */
.L_x_282:
        /* <DEDUP_REMOVED lines=260> */
.L_x_283:
        /* <DEDUP_REMOVED lines=36> */
.L_x_286:
[----:B------:R-:W-:Y:S05]  /*6800*/  BSYNC.RECONVERGENT B0 ;  /* 0x0000000000007941 */ /* 0x000fea0003800200 */
.L_x_285:
        /* <DEDUP_REMOVED lines=28> */
.L_x_288:
[----:B------:R-:W-:Y:S05]  /*69d0*/  BSYNC.RECONVERGENT B0 ;  /* 0x0000000000007941 */ /* 0x000fea0003800200 */
.L_x_287:
        /* <DEDUP_REMOVED lines=28> */
.L_x_290:
[----:B------:R-:W-:Y:S05]  /*6ba0*/  BSYNC.RECONVERGENT B0 ;  /* 0x0000000000007941 */ /* 0x000fea0003800200 */
.L_x_289:
        /* <DEDUP_REMOVED lines=28> */
.L_x_292:
[----:B------:R-:W-:Y:S05]  /*6d70*/  BSYNC.RECONVERGENT B0 ;  /* 0x0000000000007941 */ /* 0x000fea0003800200 */
.L_x_291:
        /* <DEDUP_REMOVED lines=28> */
.L_x_294:
[----:B------:R-:W-:Y:S05]  /*6f40*/  BSYNC.RECONVERGENT B0 ;  /* 0x0000000000007941 */ /* 0x000fea0003800200 */
.L_x_293:
        /* <DEDUP_REMOVED lines=28> */
.L_x_296:
[----:B------:R-:W-:Y:S05]  /*7110*/  BSYNC.RECONVERGENT B0 ;  /* 0x0000000000007941 */ /* 0x000fea0003800200 */
.L_x_295:
        /* <DEDUP_REMOVED lines=28> */
.L_x_298:
[----:B------:R-:W-:Y:S05]  /*72e0*/  BSYNC.RECONVERGENT B0 ;  /* 0x0000000000007941 */ /* 0x000fea0003800200 */
.L_x_297:
        /* <DEDUP_REMOVED lines=27> */
.L_x_300:
[----:B------:R-:W-:Y:S05]  /*74a0*/  BSYNC.RECONVERGENT B0 ;  /* 0x0000000000007941 */ /* 0x000fea0003800200 */
.L_x_299:
        /* <DEDUP_REMOVED lines=26> */
.L_x_302:
[----:B------:R-:W-:Y:S05]  /*7650*/  BSYNC.RECONVERGENT B0 ;  /* 0x0000000000007941 */ /* 0x000fea0003800200 */
.L_x_301:
        /* <DEDUP_REMOVED lines=26> */
.L_x_304:
[----:B------:R-:W-:Y:S05]  /*7800*/  BSYNC.RECONVERGENT B0 ;  /* 0x0000000000007941 */ /* 0x000fea0003800200 */
.L_x_303:
        /* <DEDUP_REMOVED lines=26> */
.L_x_306:
[----:B------:R-:W-:Y:S05]  /*79b0*/  BSYNC.RECONVERGENT B0 ;  /* 0x0000000000007941 */ /* 0x000fea0003800200 */
.L_x_305:
        /* <DEDUP_REMOVED lines=26> */
.L_x_308:
[----:B------:R-:W-:Y:S05]  /*7b60*/  BSYNC.RECONVERGENT B0 ;  /* 0x0000000000007941 */ /* 0x000fea0003800200 */
.L_x_307:
[----:B------:R-:W-:Y:S01]  /*7b70*/  NOP ;  /* 0x0000000000007918 */ /* 0x000fe20000000000 */
.L_x_284:
        /* <DEDUP_REMOVED lines=135> */
.L_x_309:
        /* <DEDUP_REMOVED lines=133> */
.L_x_310:
        /* <DEDUP_REMOVED lines=148> */
.L_x_247:
[----:B------:R-:W-:Y:S02]  /*9580*/  IMAD.MOV.U32 R72, RZ, RZ, R60 ;  /* 0x000000ffff487224 */ /* 0x000fe400078e003c */
[----:B------:R-:W-:Y:S02]  /*9590*/  IMAD.MOV.U32 R74, RZ, RZ, 0x1 ;  /* 0x00000001ff4a7424 */ /* 0x000fe400078e00ff */
[----:B------:R-:W-:Y:S02]  /*95a0*/  IMAD.MOV.U32 R76, RZ, RZ, RZ ;  /* 0x000000ffff4c7224 */ /* 0x000fe400078e00ff */
[----:B------:R-:W-:-:S07]  /*95b0*/  IMAD.MOV.U32 R70, RZ, RZ, -0x1 ;  /* 0xffffffffff467424 */ /* 0x000fce00078e00ff */
[----:B------:R-:W-:Y:S05]  /*95c0*/  WARPSYNC.COLLECTIVE R70, `(.L_x_311) ;  /* 0x0000000046087348 */ /* 0x000fea0003c00000 */
[----:B------:R0:W1:Y:S02]  /*95d0*/  SHFL.UP P0, R68, R72, R74, R76 ;  /* 0x0400004a48447389 */ /* 0x000064000000004c */
[----:B01----:R-:W-:Y:S05]  /*95e0*/  ENDCOLLECTIVE ;  /* 0x000000000000791b */ /* 0x003fea0003800000 */
.L_x_311:
[----:B------:R-:W-:Y:S02]  /*95f0*/  IMAD.MOV.U32 R74, RZ, RZ, 0x2 ;  /* 0x00000002ff4a7424 */ /* 0x000fe400078e00ff */
[----:B------:R-:W-:-:S04]  /*9600*/  IMAD.MOV.U32 R77, RZ, RZ, R68 ;  /* 0x000000ffff4d7224 */ /* 0x000fc800078e0044 */
[----:B------:R-:W-:-:S04]  /*9610*/  @P0 IMAD.IADD R77, R60, 0x1, R77 ;  /* 0x000000013c4d0824 */ /* 0x000fc800078e024d */
[----:B------:R-:W-:-:S07]  /*9620*/  IMAD.MOV.U32 R72, RZ, RZ, R77 ;  /* 0x000000ffff487224 */ /* 0x000fce00078e004d */
[----:B------:R-:W-:Y:S05]  /*9630*/  WARPSYNC.COLLECTIVE R70, `(.L_x_312) ;  /* 0x0000000046087348 */ /* 0x000fea0003c00000 */
[----:B------:R0:W1:Y:S02]  /*9640*/  SHFL.UP P0, R68, R72, R74, R76 ;  /* 0x0400004a48447389 */ /* 0x000064000000004c */
[----:B01----:R-:W-:Y:S05]  /*9650*/  ENDCOLLECTIVE ;  /* 0x000000000000791b */ /* 0x003fea0003800000 */
.L_x_312:
[----:B------:R-:W-:Y:S02]  /*9660*/  IMAD.MOV.U32 R74, RZ, RZ, 0x4 ;  /* 0x00000004ff4a7424 */ /* 0x000fe400078e00ff */
[----:B------:R-:W-:-:S04]  /*9670*/  IMAD.MOV.U32 R62, RZ, RZ, R68 ;  /* 0x000000ffff3e7224 */ /* 0x000fc800078e0044 */
[----:B------:R-:W-:-:S04]  /*9680*/  @P0 IMAD.IADD R62, R77, 0x1, R62 ;  /* 0x000000014d3e0824 */ /* 0x000fc800078e023e */
[----:B------:R-:W-:-:S07]  /*9690*/  IMAD.MOV.U32 R72, RZ, RZ, R62 ;  /* 0x000000ffff487224 */ /* 0x000fce00078e003e */
[----:B------:R-:W-:Y:S05]  /*96a0*/  WARPSYNC.COLLECTIVE R70, `(.L_x_313) ;  /* 0x0000000046087348 */ /* 0x000fea0003c00000 */
[----:B------:R0:W1:Y:S02]  /*96b0*/  SHFL.UP P0, R68, R72, R74, R76 ;  /* 0x0400004a48447389 */ /* 0x000064000000004c */
[----:B01----:R-:W-:Y:S05]  /*96c0*/  ENDCOLLECTIVE ;  /* 0x000000000000791b */ /* 0x003fea0003800000 */
.L_x_313:
[----:B------:R-:W-:Y:S02]  /*96d0*/  IMAD.MOV.U32 R74, RZ, RZ, 0x8 ;  /* 0x00000008ff4a7424 */ /* 0x000fe400078e00ff */
[----:B------:R-:W-:-:S04]  /*96e0*/  IMAD.MOV.U32 R64, RZ, RZ, R68 ;  /* 0x000000ffff407224 */ /* 0x000fc800078e0044 */
[----:B------:R-:W-:-:S04]  /*96f0*/  @P0 IMAD.IADD R64, R62, 0x1, R64 ;  /* 0x000000013e400824 */ /* 0x000fc800078e0240 */
[----:B------:R-:W-:-:S07]  /*9700*/  IMAD.MOV.U32 R72, RZ, RZ, R64 ;  /* 0x000000ffff487224 */ /* 0x000fce00078e0040 */
[----:B------:R-:W-:Y:S05]  /*9710*/  WARPSYNC.COLLECTIVE R70, `(.L_x_314) ;  /* 0x0000000046087348 */ /* 0x000fea0003c00000 */
[----:B------:R0:W1:Y:S02]  /*9720*/  SHFL.UP P0, R68, R72, R74, R76 ;  /* 0x0400004a48447389 */ /* 0x000064000000004c */
[----:B01----:R-:W-:Y:S05]  /*9730*/  ENDCOLLECTIVE ;  /* 0x000000000000791b */ /* 0x003fea0003800000 */
.L_x_314:
[----:B------:R-:W-:Y:S02]  /*9740*/  IMAD.MOV.U32 R74, RZ, RZ, 0x10 ;  /* 0x00000010ff4a7424 */ /* 0x000fe400078e00ff */
[----:B------:R-:W-:-:S04]  /*9750*/  IMAD.MOV.U32 R66, RZ, RZ, R68 ;  /* 0x000000ffff427224 */ /* 0x000fc800078e0044 */
[----:B------:R-:W-:-:S04]  /*9760*/  @P0 IMAD.IADD R66, R64, 0x1, R66 ;  /* 0x0000000140420824 */ /* 0x000fc800078e0242 */
[----:B------:R-:W-:-:S07]  /*9770*/  IMAD.MOV.U32 R72, RZ, RZ, R66 ;  /* 0x000000ffff487224 */ /* 0x000fce00078e0042 */
[----:B------:R-:W-:Y:S05]  /*9780*/  WARPSYNC.COLLECTIVE R70, `(.L_x_315) ;  /* 0x0000000046087348 */ /* 0x000fea0003c00000 */
[----:B------:R0:W1:Y:S02]  /*9790*/  SHFL.UP P0, R68, R72, R74, R76 ;  /* 0x0400004a48447389 */ /* 0x000064000000004c */
[----:B01----:R-:W-:Y:S05]  /*97a0*/  ENDCOLLECTIVE ;  /* 0x000000000000791b */ /* 0x003fea0003800000 */
.L_x_315:
[----:B------:R-:W-:Y:S05]  /*97b0*/  BRA `(.L_x_316) ;  /* 0xffffff9800147947 */ /* 0x000fea000383ffff */
.L_x_317:
        /* <DEDUP_REMOVED lines=12> */
.L_x_507:


//--------------------- .text._ZN3cub18CUB_300001_SM_10006detail10radix_sort33DeviceRadixSortExclusiveSumKernelINS1_5radix10policy_hubIdmyE10Policy1000EyEEvPT0_ --------------------------
	.section	.text._ZN3cub18CUB_300001_SM_10006detail10radix_sort33DeviceRadixSortExclusiveSumKernelINS1_5radix10policy_hubIdmyE10Policy1000EyEEvPT0_,"ax",@progbits
	.align	128
        .global         _ZN3cub18CUB_300001_SM_10006detail10radix_sort33DeviceRadixSortExclusiveSumKernelINS1_5radix10policy_hubIdmyE10Policy1000EyEEvPT0_
        .type           _ZN3cub18CUB_300001_SM_10006detail10radix_sort33DeviceRadixSortExclusiveSumKernelINS1_5radix10policy_hubIdmyE10Policy1000EyEEvPT0_,@function
        .size           _ZN3cub18CUB_300001_SM_10006detail10radix_sort33DeviceRadixSortExclusiveSumKernelINS1_5radix10policy_hubIdmyE10Policy1000EyEEvPT0_,(.L_x_508 - _ZN3cub18CUB_300001_SM_10006detail10radix_sort33DeviceRadixSortExclusiveSumKernelINS1_5radix10policy_hubIdmyE10Policy1000EyEEvPT0_)
        .other          _ZN3cub18CUB_300001_SM_10006detail10radix_sort33DeviceRadixSortExclusiveSumKernelINS1_5radix10policy_hubIdmyE10Policy1000EyEEvPT0_,@"STO_CUDA_ENTRY STV_DEFAULT"
_ZN3cub18CUB_300001_SM_10006detail10radix_sort33DeviceRadixSortExclusiveSumKernelINS1_5radix10policy_hubIdmyE10Policy1000EyEEvPT0_:
.text._ZN3cub18CUB_300001_SM_10006detail10radix_sort33DeviceRadixSortExclusiveSumKernelINS1_5radix10policy_hubIdmyE10Policy1000EyEEvPT0_:
        /* <DEDUP_REMOVED lines=63> */
.L_x_330:
        /* <DEDUP_REMOVED lines=28> */
.L_x_318:
[----:B------:R-:W-:Y:S05]  /*05b0*/  WARPSYNC.ALL ;  /* 0x0000000000007948 */ /* 0x000fea0003800000 */
[----:B------:R-:W-:Y:S06]  /*05c0*/  BAR.SYNC.DEFER_BLOCKING 0x0 ;  /* 0x0000000000007b1d */ /* 0x000fec0000010000 */
[----:B------:R-:W-:Y:S05]  /*05d0*/  @P1 EXIT ;  /* 0x000000000000194d */ /* 0x000fea0003800000 */
[----:B01----:R-:W0:Y:S04]  /*05e0*/  LDS.64 R2, [R0+0x10] ;  /* 0x0000100000027984 */ /* 0x003e280000000a00 */
[----:B0-----:R-:W-:Y:S01]  /*05f0*/  STG.E.64 desc[UR4][R16.64], R2 ;  /* 0x0000000210007986 */ /* 0x001fe2000c101b04 */
[----:B------:R-:W-:Y:S05]  /*0600*/  EXIT ;  /* 0x000000000000794d */ /* 0x000fea0003800000 */
.L_x_319:
[----:B------:R-:W-:Y:S02]  /*0610*/  IMAD.MOV.U32 R24, RZ, RZ, R20 ;  /* 0x000000ffff187224 */ /* 0x000fe400078e0014 */
[----:B------:R-:W-:Y:S02]  /*0620*/  IMAD.MOV.U32 R23, RZ, RZ, 0x1 ;  /* 0x00000001ff177424 */ /* 0x000fe400078e00ff */
[----:B------:R-:W-:Y:S02]  /*0630*/  IMAD.MOV.U32 R22, RZ, RZ, RZ ;  /* 0x000000ffff167224 */ /* 0x000fe400078e00ff */
[----:B------:R-:W-:-:S07]  /*0640*/  IMAD.MOV.U32 R21, RZ, RZ, -0x1 ;  /* 0xffffffffff157424 */ /* 0x000fce00078e00ff */
[----:B------:R-:W-:Y:S05]  /*0650*/  WARPSYNC.COLLECTIVE R21, `(.L_x_320) ;  /* 0x0000000015087348 */ /* 0x000fea0003c00000 */
[----:B------:R0:W1:Y:S02]  /*0660*/  SHFL.UP P0, R25, R24, R23, R22 ;  /* 0x0400001718197389 */ /* 0x0000640000000016 */
[----:B01----:R-:W-:Y:S05]  /*0670*/  ENDCOLLECTIVE ;  /* 0x000000000000791b */ /* 0x003fea0003800000 */
.L_x_320:
[----:B------:R-:W-:Y:S02]  /*0680*/  IMAD.MOV.U32 R24, RZ, RZ, R19 ;  /* 0x000000ffff187224 */ /* 0x000fe400078e0013 */
[----:B------:R-:W-:-:S07]  /*0690*/  IMAD.MOV.U32 R27, RZ, RZ, R25 ;  /* 0x000000ffff1b7224 */ /* 0x000fce00078e0019 */
[----:B------:R-:W-:Y:S05]  /*06a0*/  WARPSYNC.COLLECTIVE R21, `(.L_x_321) ;  /* 0x0000000015087348 */ /* 0x000fea0003c00000 */
[----:B------:R0:W1:Y:S02]  /*06b0*/  SHFL.UP P0, R25, R24, R23, R22 ;  /* 0x0400001718197389 */ /* 0x0000640000000016 */
[----:B01----:R-:W-:Y:S05]  /*06c0*/  ENDCOLLECTIVE ;  /* 0x000000000000791b */ /* 0x003fea0003800000 */
.L_x_321:
        /* <DEDUP_REMOVED lines=9> */
.L_x_322:
[----:B------:R-:W-:Y:S02]  /*0760*/  IMAD.MOV.U32 R24, RZ, RZ, R26 ;  /* 0x000000ffff187224 */ /* 0x000fe400078e001a */
[----:B------:R-:W-:-:S07]  /*0770*/  IMAD.MOV.U32 R28, RZ, RZ, R25 ;  /* 0x000000ffff1c7224 */ /* 0x000fce00078e0019 */
[----:B------:R-:W-:Y:S05]  /*0780*/  WARPSYNC.COLLECTIVE R21, `(.L_x_323) ;  /* 0x0000000015087348 */ /* 0x000fea0003c00000 */
[----:B------:R0:W1:Y:S02]  /*0790*/  SHFL.UP P0, R25, R24, R23, R22 ;  /* 0x0400001718197389 */ /* 0x0000640000000016 */
[----:B01----:R-:W-:Y:S05]  /*07a0*/  ENDCOLLECTIVE ;  /* 0x000000000000791b */ /* 0x003fea0003800000 */
.L_x_323:
        /* <DEDUP_REMOVED lines=9> */
.L_x_324:
[----:B------:R-:W-:Y:S02]  /*0840*/  IMAD.MOV.U32 R24, RZ, RZ, R29 ;  /* 0x000000ffff187224 */ /* 0x000fe400078e001d */
[----:B------:R-:W-:-:S07]  /*0850*/  IMAD.MOV.U32 R27, RZ, RZ, R25 ;  /* 0x000000ffff1b7224 */ /* 0x000fce00078e0019 */
[----:B------:R-:W-:Y:S05]  /*0860*/  WARPSYNC.COLLECTIVE R21, `(.L_x_325) ;  /* 0x0000000015087348 */ /* 0x000fea0003c00000 */
[----:B------:R0:W1:Y:S02]  /*0870*/  SHFL.UP P0, R25, R24, R23, R22 ;  /* 0x0400001718197389 */ /* 0x0000640000000016 */
[----:B01----:R-:W-:Y:S05]  /*0880*/  ENDCOLLECTIVE ;  /* 0x000000000000791b */ /* 0x003fea0003800000 */
.L_x_325:
        /* <DEDUP_REMOVED lines=9> */
.L_x_326:
[----:B------:R-:W-:Y:S02]  /*0920*/  IMAD.MOV.U32 R24, RZ, RZ, R29 ;  /* 0x000000ffff187224 */ /* 0x000fe400078e001d */
[----:B------:R-:W-:-:S07]  /*0930*/  IMAD.MOV.U32 R27, RZ, RZ, R25 ;  /* 0x000000ffff1b7224 */ /* 0x000fce00078e0019 */
[----:B------:R-:W-:Y:S05]  /*0940*/  WARPSYNC.COLLECTIVE R21, `(.L_x_327) ;  /* 0x0000000015087348 */ /* 0x000fea0003c00000 */
[----:B------:R0:W1:Y:S02]  /*0950*/  SHFL.UP P0, R25, R24, R23, R22 ;  /* 0x0400001718197389 */ /* 0x0000640000000016 */
[----:B01----:R-:W-:Y:S05]  /*0960*/  ENDCOLLECTIVE ;  /* 0x000000000000791b */ /* 0x003fea0003800000 */
.L_x_327:
        /* <DEDUP_REMOVED lines=9> */
.L_x_328:
[----:B------:R-:W-:Y:S02]  /*0a00*/  IMAD.MOV.U32 R24, RZ, RZ, R26 ;  /* 0x000000ffff187224 */ /* 0x000fe400078e001a */
[----:B------:R-:W-:-:S07]  /*0a10*/  IMAD.MOV.U32 R28, RZ, RZ, R25 ;  /* 0x000000ffff1c7224 */ /* 0x000fce00078e0019 */
[----:B------:R-:W-:Y:S05]  /*0a20*/  WARPSYNC.COLLECTIVE R21, `(.L_x_329) ;  /* 0x0000000015087348 */ /* 0x000fea0003c00000 */
[----:B------:R0:W1:Y:S02]  /*0a30*/  SHFL.UP P0, R25, R24, R23, R22 ;  /* 0x0400001718197389 */ /* 0x0000640000000016 */
[----:B01----:R-:W-:Y:S05]  /*0a40*/  ENDCOLLECTIVE ;  /* 0x000000000000791b */ /* 0x003fea0003800000 */
.L_x_329:
[----:B------:R-:W-:Y:S05]  /*0a50*/  BRA `(.L_x_330) ;  /* 0xfffffff800647947 */ /* 0x000fea000383ffff */
.L_x_331:
        /* <DEDUP_REMOVED lines=10> */
.L_x_508:


//--------------------- .text._ZN3cub18CUB_300001_SM_10006detail10radix_sort30DeviceRadixSortHistogramKernelINS1_5radix10policy_hubIdmyE10Policy1000ELNS0_9SortOrderE0EdyNS1_21identity_decomposer_tEEEvPT2_PKT1_SA_iiT3_ --------------------------
	.section	.text._ZN3cub18CUB_300001_SM_10006detail10radix_sort30DeviceRadixSortHistogramKernelINS1_5radix10policy_hubIdmyE10Policy1000ELNS0_9SortOrderE0EdyNS1_21identity_decomposer_tEEEvPT2_PKT1_SA_iiT3_,"ax",@progbits
	.align	128
        .global         _ZN3cub18CUB_300001_SM_10006detail10radix_sort30DeviceRadixSortHistogramKernelINS1_5radix10policy_hubIdmyE10Policy1000ELNS0_9SortOrderE0EdyNS1_21identity_decomposer_tEEEvPT2_PKT1_SA_iiT3_
        .type           _ZN3cub18CUB_300001_SM_10006detail10radix_sort30DeviceRadixSortHistogramKernelINS1_5radix10policy_hubIdmyE10Policy1000ELNS0_9SortOrderE0EdyNS1_21identity_decomposer_tEEEvPT2_PKT1_SA_iiT3_,@function
        .size           _ZN3cub18CUB_300001_SM_10006detail10radix_sort30DeviceRadixSortHistogramKernelINS1_5radix10policy_hubIdmyE10Policy1000ELNS0_9SortOrderE0EdyNS1_21identity_decomposer_tEEEvPT2_PKT1_SA_iiT3_,(.L_x_509 - _ZN3cub18CUB_300001_SM_10006detail10radix_sort30DeviceRadixSortHistogramKernelINS1_5radix10policy_hubIdmyE10Policy1000ELNS0_9SortOrderE0EdyNS1_21identity_decomposer_tEEEvPT2_PKT1_SA_iiT3_)
        .other          _ZN3cub18CUB_300001_SM_10006detail10radix_sort30DeviceRadixSortHistogramKernelINS1_5radix10policy_hubIdmyE10Policy1000ELNS0_9SortOrderE0EdyNS1_21identity_decomposer_tEEEvPT2_PKT1_SA_iiT3_,@"STO_CUDA_ENTRY STV_DEFAULT"
_ZN3cub18CUB_300001_SM_10006detail10radix_sort30DeviceRadixSortHistogramKernelINS1_5radix10policy_hubIdmyE10Policy1000ELNS0_9SortOrderE0EdyNS1_21identity_decomposer_tEEEvPT2_PKT1_SA_iiT3_:
.text._ZN3cub18CUB_300001_SM_10006detail10radix_sort30DeviceRadixSortHistogramKernelINS1_5radix10policy_hubIdmyE10Policy1000ELNS0_9SortOrderE0EdyNS1_21identity_decomposer_tEEEvPT2_PKT1_SA_iiT3_:
        /* <DEDUP_REMOVED lines=27> */
.L_x_415:
        /* <DEDUP_REMOVED lines=15> */
.L_x_335:
        /* <DEDUP_REMOVED lines=21> */
.L_x_334:
        /* <DEDUP_REMOVED lines=20> */
.L_x_337:
        /* <DEDUP_REMOVED lines=17> */
.L_x_336:
[----:B------:R-:W-:-:S13]  /*0640*/  ISETP.GT.U32.AND P2, PT, R0, 0x7f, PT ;  /* 0x0000007f0000780c */ /* 0x000fda0003f44070 */
[----:B------:R-:W-:Y:S05]  /*0650*/  @P2 BRA `(.L_x_333) ;  /* 0x0000000000dc2947 */ /* 0x000fea0003800000 */
[----:B--2---:R-:W-:Y:S01]  /*0660*/  IMAD.MOV.U32 R7, RZ, RZ, RZ ;  /* 0x000000ffff077224 */ /* 0x004fe200078e00ff */
[----:B------:R-:W-:Y:S06]  /*0670*/  @!P0 BRA `(.L_x_338) ;  /* 0x0000000000588947 */ /* 0x000fec0003800000 */
[----:B------:R-:W-:-:S07]  /*0680*/  IMAD.MOV.U32 R7, RZ, RZ, RZ ;  /* 0x000000ffff077224 */ /* 0x000fce00078e00ff */
.L_x_339:
        /* <DEDUP_REMOVED lines=21> */
.L_x_338:
        /* <DEDUP_REMOVED lines=14> */
.L_x_340:
        /* <DEDUP_REMOVED lines=17> */
.L_x_333:
[----:B------:R-:W-:Y:S05]  /*09d0*/  BSYNC.RECONVERGENT B0 ;  /* 0x0000000000007941 */ /* 0x000fea0003800200 */
.L_x_332:
        /* <DEDUP_REMOVED lines=16> */
.L_x_346:
        /* <DEDUP_REMOVED lines=36> */
.L_x_342:
        /* <DEDUP_REMOVED lines=79> */
.L_x_343:
        /* <DEDUP_REMOVED lines=169> */
.L_x_345:
        /* <DEDUP_REMOVED lines=72> */
.L_x_344:
[----:B------:R-:W-:Y:S05]  /*2120*/  BRA.U !UP0, `(.L_x_346) ;  /* 0xffffffe9086c7547 */ /* 0x000fea000b83ffff */
.L_x_341:
        /* <DEDUP_REMOVED lines=16> */
.L_x_366:
        /* <DEDUP_REMOVED lines=16> */
.L_x_351:
[----:B------:R-:W-:Y:S05]  /*2330*/  BSYNC.RECONVERGENT B1 ;  /* 0x0000000000017941 */ /* 0x000fea0003800200 */
.L_x_350:
        /* <DEDUP_REMOVED lines=15> */
.L_x_353:
[----:B------:R-:W-:Y:S05]  /*2430*/  BSYNC.RECONVERGENT B1 ;  /* 0x0000000000017941 */ /* 0x000fea0003800200 */
.L_x_352:
        /* <DEDUP_REMOVED lines=8> */
.L_x_355:
[----:B------:R-:W-:Y:S05]  /*24c0*/  BSYNC.RECONVERGENT B1 ;  /* 0x0000000000017941 */ /* 0x000fea0003800200 */
.L_x_354:
        /* <DEDUP_REMOVED lines=8> */
.L_x_357:
[----:B------:R-:W-:Y:S05]  /*2550*/  BSYNC.RECONVERGENT B1 ;  /* 0x0000000000017941 */ /* 0x000fea0003800200 */
.L_x_356:
[----:B------:R-:W-:Y:S04]  /*2560*/  BSSY.RECONVERGENT B1, `(.L_x_358) ;  /* 0x0000007000017945 */ /* 0x000fe80003800200 */
[----:B------:R-:W-:Y:S05]  /*2570*/  @!P2 BRA `(.L_x_359) ;  /* 0x000000000014a947 */ /* 0x000fea0003800000 */
[----:B0123--:R-:W-:Y:S02]  /*2580*/  IMAD R19, R11, 0x100, R0 ;  /* 0x000001000b137824 */ /* 0x00ffe400078e0200 */
[----:B------:R-:W-:Y:S02]  /*2590*/  IMAD.MOV.U32 R17, RZ, RZ, RZ ;  /* 0x000000ffff117224 */ /* 0x000fe400078e00ff */
[----:B------:R-:W-:-:S04]  /*25a0*/  VIADD R19, R19, 0x400 ;  /* 0x0000040013137836 */ /* 0x000fc80000000000 */
[----:B------:R-:W-:-:S05]  /*25b0*/  IMAD.WIDE.U32 R18, R19, 0x8, R8 ;  /* 0x0000000813127825 */ /* 0x000fca00078e0008 */
[----:B------:R4:W-:Y:S02]  /*25c0*/  REDG.E.ADD.64.STRONG.GPU desc[UR16][R18.64], R16 ;  /* 0x000000101200798e */ /* 0x0009e4000c12e510 */
.L_x_359:
[----:B------:R-:W-:Y:S05]  /*25d0*/  BSYNC.RECONVERGENT B1 ;  /* 0x0000000000017941 */ /* 0x000fea0003800200 */
.L_x_358:
[----:B------:R-:W-:Y:S04]  /*25e0*/  BSSY.RECONVERGENT B1, `(.L_x_360) ;  /* 0x0000007000017945 */ /* 0x000fe80003800200 */
[----:B------:R-:W-:Y:S05]  /*25f0*/  @!P3 BRA `(.L_x_361) ;  /* 0x000000000014b947 */ /* 0x000fea0003800000 */
[----:B----4-:R-:W-:Y:S02]  /*2600*/  IMAD R17, R11, 0x100, R0 ;  /* 0x000001000b117824 */ /* 0x010fe400078e0200 */
[----:B------:R-:W-:Y:S02]  /*2610*/  IMAD.MOV.U32 R15, RZ, RZ, RZ ;  /* 0x000000ffff0f7224 */ /* 0x000fe400078e00ff */
[----:B------:R-:W-:-:S04]  /*2620*/  VIADD R17, R17, 0x500 ;  /* 0x0000050011117836 */ /* 0x000fc80000000000 */
[----:B------:R-:W-:-:S05]  /*2630*/  IMAD.WIDE.U32 R16, R17, 0x8, R8 ;  /* 0x0000000811107825 */ /* 0x000fca00078e0008 */
[----:B------:R4:W-:Y:S02]  /*2640*/  REDG.E.ADD.64.STRONG.GPU desc[UR16][R16.64], R14 ;  /* 0x0000000e1000798e */ /* 0x0009e4000c12e510 */
.L_x_361:
[----:B------:R-:W-:Y:S05]  /*2650*/  BSYNC.RECONVERGENT B1 ;  /* 0x0000000000017941 */ /* 0x000fea0003800200 */
.L_x_360:
        /* <DEDUP_REMOVED lines=8> */
.L_x_363:
[----:B------:R-:W-:Y:S05]  /*26e0*/  BSYNC.RECONVERGENT B1 ;  /* 0x0000000000017941 */ /* 0x000fea0003800200 */
.L_x_362:
        /* <DEDUP_REMOVED lines=8> */
.L_x_365:
[----:B------:R-:W-:Y:S05]  /*2770*/  BSYNC.RECONVERGENT B1 ;  /* 0x0000000000017941 */ /* 0x000fea0003800200 */
.L_x_364:
[----:B------:R-:W-:-:S05]  /*2780*/  VIADD R11, R11, 0x8 ;  /* 0x000000080b0b7836 */ /* 0x000fca0000000000 */
[----:B------:R-:W-:-:S13]  /*2790*/  ISETP.NE.AND P0, PT, R11, R6, PT ;  /* 0x000000060b00720c */ /* 0x000fda0003f05270 */
[----:B------:R-:W-:Y:S05]  /*27a0*/  @P0 BRA `(.L_x_366) ;  /* 0xfffffff800a00947 */ /* 0x000fea000383ffff */
[----:B------:R-:W-:-:S07]  /*27b0*/  IMAD.MOV.U32 R9, RZ, RZ, R6 ;  /* 0x000000ffff097224 */ /* 0x000fce00078e0006 */
.L_x_349:
        /* <DEDUP_REMOVED lines=25> */
.L_x_370:
[----:B------:R-:W-:Y:S05]  /*2950*/  BSYNC.RECONVERGENT B1 ;  /* 0x0000000000017941 */ /* 0x000fea0003800200 */
.L_x_369:
        /* <DEDUP_REMOVED lines=9> */
.L_x_372:
[----:B------:R-:W-:Y:S05]  /*29f0*/  BSYNC.RECONVERGENT B1 ;  /* 0x0000000000017941 */ /* 0x000fea0003800200 */
.L_x_371:
        /* <DEDUP_REMOVED lines=9> */
.L_x_374:
[----:B------:R-:W-:Y:S05]  /*2a90*/  BSYNC.RECONVERGENT B1 ;  /* 0x0000000000017941 */ /* 0x000fea0003800200 */
.L_x_373:
        /* <DEDUP_REMOVED lines=9> */
.L_x_376:
[----:B------:R-:W-:Y:S05]  /*2b30*/  BSYNC.RECONVERGENT B1 ;  /* 0x0000000000017941 */ /* 0x000fea0003800200 */
.L_x_375:
[----:B------:R-:W-:-:S07]  /*2b40*/  VIADD R9, R9, 0x4 ;  /* 0x0000000409097836 */ /* 0x000fce0000000000 */
.L_x_368:
        /* <DEDUP_REMOVED lines=18> */
.L_x_380:
[----:B------:R-:W-:Y:S05]  /*2c70*/  BSYNC.RECONVERGENT B2 ;  /* 0x0000000000027941 */ /* 0x000fea0003800200 */
.L_x_379:
        /* <DEDUP_REMOVED lines=9> */
.L_x_382:
[----:B------:R-:W-:Y:S05]  /*2d10*/  BSYNC.RECONVERGENT B2 ;  /* 0x0000000000027941 */ /* 0x000fea0003800200 */
.L_x_381:
[----:B------:R-:W-:-:S07]  /*2d20*/  VIADD R9, R9, 0x2 ;  /* 0x0000000209097836 */ /* 0x000fce0000000000 */
.L_x_378:
        /* <DEDUP_REMOVED lines=12> */
.L_x_377:
[----:B------:R-:W-:Y:S05]  /*2df0*/  BSYNC.RECONVERGENT B1 ;  /* 0x0000000000017941 */ /* 0x000fea0003800200 */
.L_x_367:
[----:B------:R-:W-:-:S13]  /*2e00*/  ISETP.GT.U32.AND P0, PT, R0, 0x7f, PT ;  /* 0x0000007f0000780c */ /* 0x000fda0003f04070 */
[----:B------:R-:W-:Y:S05]  /*2e10*/  @P0 BRA `(.L_x_348) ;  /* 0x0000000800a00947 */ /* 0x000fea0003800000 */
[----:B------:R-:W-:Y:S01]  /*2e20*/  ISETP.GE.U32.AND P0, PT, R13, 0x7, PT ;  /* 0x000000070d00780c */ /* 0x000fe20003f06070 */
[----:B----4-:R-:W-:-:S12]  /*2e30*/  IMAD.MOV.U32 R9, RZ, RZ, RZ ;  /* 0x000000ffff097224 */ /* 0x010fd800078e00ff */
[----:B------:R-:W-:Y:S05]  /*2e40*/  @!P0 BRA `(.L_x_383) ;  /* 0x0000000400248947 */ /* 0x000fea0003800000 */
[----:B------:R-:W4:Y:S01]  /*2e50*/  LDC.64 R8, c[0x0][0x380] ;  /* 0x0000e000ff087b82 */ /* 0x000f220000000a00 */
[----:B0123--:R-:W-:-:S07]  /*2e60*/  IMAD.MOV.U32 R15, RZ, RZ, RZ ;  /* 0x000000ffff0f7224 */ /* 0x00ffce00078e00ff */
.L_x_400:
        /* <DEDUP_REMOVED lines=19> */
.L_x_385:
[----:B------:R-:W-:Y:S05]  /*2fa0*/  BSYNC.RECONVERGENT B1 ;  /* 0x0000000000017941 */ /* 0x000fea0003800200 */
.L_x_384:
[----:B------:R-:W-:Y:S04]  /*2fb0*/  BSSY.RECONVERGENT B1, `(.L_x_386) ;  /* 0x0000005000017945 */ /* 0x000fe80003800200 */
[----:B------:R-:W-:Y:S05]  /*2fc0*/  @!P1 BRA `(.L_x_387) ;  /* 0x00000000000c9947 */ /* 0x000fea0003800000 */
[----:B0-2---:R-:W-:Y:S02]  /*2fd0*/  IMAD.MOV.U32 R12, RZ, RZ, R20 ;  /* 0x000000ffff0c7224 */ /* 0x005fe400078e0014 */
[----:B------:R-:W-:-:S05]  /*2fe0*/  IMAD.MOV.U32 R13, RZ, RZ, RZ ;  /* 0x000000ffff0d7224 */ /* 0x000fca00078e00ff */
[----:B------:R1:W-:Y:S02]  /*2ff0*/  REDG.E.ADD.64.STRONG.GPU desc[UR16][R10.64+0xc00], R12 ;  /* 0x000c000c0a00798e */ /* 0x0003e4000c12e510 */
.L_x_387:
[----:B------:R-:W-:Y:S05]  /*3000*/  BSYNC.RECONVERGENT B1 ;  /* 0x0000000000017941 */ /* 0x000fea0003800200 */
.L_x_386:
        /* <DEDUP_REMOVED lines=12> */
.L_x_389:
[----:B------:R-:W-:Y:S05]  /*30d0*/  BSYNC.RECONVERGENT B1 ;  /* 0x0000000000017941 */ /* 0x000fea0003800200 */
.L_x_388:
[----:B------:R-:W-:Y:S04]  /*30e0*/  BSSY.RECONVERGENT B1, `(.L_x_390) ;  /* 0x0000005000017945 */ /* 0x000fe80003800200 */
[----:B------:R-:W-:Y:S05]  /*30f0*/  @!P1 BRA `(.L_x_391) ;  /* 0x00000000000c9947 */ /* 0x000fea0003800000 */
[----:B012---:R-:W-:Y:S02]  /*3100*/  IMAD.MOV.U32 R12, RZ, RZ, R22 ;  /* 0x000000ffff0c7224 */ /* 0x007fe400078e0016 */
[----:B------:R-:W-:-:S05]  /*3110*/  IMAD.MOV.U32 R13, RZ, RZ, RZ ;  /* 0x000000ffff0d7224 */ /* 0x000fca00078e00ff */
[----:B------:R3:W-:Y:S02]  /*3120*/  REDG.E.ADD.64.STRONG.GPU desc[UR16][R10.64+0x1c00], R12 ;  /* 0x001c000c0a00798e */ /* 0x0007e4000c12e510 */
.L_x_391:
[----:B------:R-:W-:Y:S05]  /*3130*/  BSYNC.RECONVERGENT B1 ;  /* 0x0000000000017941 */ /* 0x000fea0003800200 */
.L_x_390:
[----:B------:R-:W-:Y:S04]  /*3140*/  BSSY.RECONVERGENT B1, `(.L_x_392) ;  /* 0x0000005000017945 */ /* 0x000fe80003800200 */
[----:B------:R-:W-:Y:S05]  /*3150*/  @!P2 BRA `(.L_x_393) ;  /* 0x00000000000ca947 */ /* 0x000fea0003800000 */
[----:B0123--:R-:W-:Y:S02]  /*3160*/  IMAD.MOV.U32 R12, RZ, RZ, R23 ;  /* 0x000000ffff0c7224 */ /* 0x00ffe400078e0017 */
[----:B------:R-:W-:-:S05]  /*3170*/  IMAD.MOV.U32 R13, RZ, RZ, RZ ;  /* 0x000000ffff0d7224 */ /* 0x000fca00078e00ff */
[----:B------:R4:W-:Y:S02]  /*3180*/  REDG.E.ADD.64.STRONG.GPU desc[UR16][R10.64+0x2400], R12 ;  /* 0x0024000c0a00798e */ /* 0x0009e4000c12e510 */
.L_x_393:
[----:B------:R-:W-:Y:S05]  /*3190*/  BSYNC.RECONVERGENT B1 ;  /* 0x0000000000017941 */ /* 0x000fea0003800200 */
.L_x_392:
[----:B------:R-:W-:Y:S04]  /*31a0*/  BSSY.RECONVERGENT B1, `(.L_x_394) ;  /* 0x0000005000017945 */ /* 0x000fe80003800200 */
[----:B------:R-:W-:Y:S05]  /*31b0*/  @!P3 BRA `(.L_x_395) ;  /* 0x00000000000cb947 */ /* 0x000fea0003800000 */
[----:B01234-:R-:W-:Y:S02]  /*31c0*/  IMAD.MOV.U32 R12, RZ, RZ, R24 ;  /* 0x000000ffff0c7224 */ /* 0x01ffe400078e0018 */
[----:B------:R-:W-:-:S05]  /*31d0*/  IMAD.MOV.U32 R13, RZ, RZ, RZ ;  /* 0x000000ffff0d7224 */ /* 0x000fca00078e00ff */
[----:B------:R0:W-:Y:S02]  /*31e0*/  REDG.E.ADD.64.STRONG.GPU desc[UR16][R10.64+0x2c00], R12 ;  /* 0x002c000c0a00798e */ /* 0x0001e4000c12e510 */
.L_x_395:
[----:B------:R-:W-:Y:S05]  /*31f0*/  BSYNC.RECONVERGENT B1 ;  /* 0x0000000000017941 */ /* 0x000fea0003800200 */
.L_x_394:
[----:B------:R-:W-:Y:S04]  /*3200*/  BSSY.RECONVERGENT B1, `(.L_x_396) ;  /* 0x0000005000017945 */ /* 0x000fe80003800200 */
[----:B------:R-:W-:Y:S05]  /*3210*/  @!P4 BRA `(.L_x_397) ;  /* 0x00000000000cc947 */ /* 0x000fea0003800000 */
[----:B01234-:R-:W-:Y:S02]  /*3220*/  IMAD.MOV.U32 R12, RZ, RZ, R25 ;  /* 0x000000ffff0c7224 */ /* 0x01ffe400078e0019 */
[----:B------:R-:W-:-:S05]  /*3230*/  IMAD.MOV.U32 R13, RZ, RZ, RZ ;  /* 0x000000ffff0d7224 */ /* 0x000fca00078e00ff */
[----:B------:R0:W-:Y:S02]  /*3240*/  REDG.E.ADD.64.STRONG.GPU desc[UR16][R10.64+0x3400], R12 ;  /* 0x0034000c0a00798e */ /* 0x0001e4000c12e510 */
.L_x_397:
[----:B------:R-:W-:Y:S05]  /*3250*/  BSYNC.RECONVERGENT B1 ;  /* 0x0000000000017941 */ /* 0x000fea0003800200 */
.L_x_396:
[----:B------:R-:W-:Y:S04]  /*3260*/  BSSY.RECONVERGENT B1, `(.L_x_398) ;  /* 0x0000005000017945 */ /* 0x000fe80003800200 */
[----:B------:R-:W-:Y:S05]  /*3270*/  @!P5 BRA `(.L_x_399) ;  /* 0x00000000000cd947 */ /* 0x000fea0003800000 */
[----:B01234-:R-:W-:Y:S02]  /*3280*/  IMAD.MOV.U32 R12, RZ, RZ, R26 ;  /* 0x000000ffff0c7224 */ /* 0x01ffe400078e001a */
[----:B------:R-:W-:-:S05]  /*3290*/  IMAD.MOV.U32 R13, RZ, RZ, RZ ;  /* 0x000000ffff0d7224 */ /* 0x000fca00078e00ff */
[----:B------:R0:W-:Y:S02]  /*32a0*/  REDG.E.ADD.64.STRONG.GPU desc[UR16][R10.64+0x3c00], R12 ;  /* 0x003c000c0a00798e */ /* 0x0001e4000c12e510 */
.L_x_399:
[----:B------:R-:W-:Y:S05]  /*32b0*/  BSYNC.RECONVERGENT B1 ;  /* 0x0000000000017941 */ /* 0x000fea0003800200 */
.L_x_398:
[----:B------:R-:W-:Y:S05]  /*32c0*/  @P0 BRA `(.L_x_400) ;  /* 0xfffffff800e80947 */ /* 0x000fea000383ffff */
[----:B------:R-:W-:-:S07]  /*32d0*/  IMAD.MOV.U32 R9, RZ, RZ, R6 ;  /* 0x000000ffff097224 */ /* 0x000fce00078e0006 */
.L_x_383:
        /* <DEDUP_REMOVED lines=20> */
.L_x_403:
[----:B------:R-:W-:Y:S05]  /*3420*/  BSYNC.RECONVERGENT B1 ;  /* 0x0000000000017941 */ /* 0x000fea0003800200 */
.L_x_402:
        /* <DEDUP_REMOVED lines=9> */
.L_x_405:
[----:B------:R-:W-:Y:S05]  /*34c0*/  BSYNC.RECONVERGENT B1 ;  /* 0x0000000000017941 */ /* 0x000fea0003800200 */
.L_x_404:
        /* <DEDUP_REMOVED lines=9> */
.L_x_407:
[----:B------:R-:W-:Y:S05]  /*3560*/  BSYNC.RECONVERGENT B1 ;  /* 0x0000000000017941 */ /* 0x000fea0003800200 */
.L_x_406:
        /* <DEDUP_REMOVED lines=9> */
.L_x_409:
[----:B------:R-:W-:Y:S05]  /*3600*/  BSYNC.RECONVERGENT B1 ;  /* 0x0000000000017941 */ /* 0x000fea0003800200 */
.L_x_408:
[----:B------:R-:W-:-:S07]  /*3610*/  VIADD R9, R9, 0x4 ;  /* 0x0000000409097836 */ /* 0x000fce0000000000 */
.L_x_401:
        /* <DEDUP_REMOVED lines=17> */
.L_x_412:
[----:B------:R-:W-:Y:S05]  /*3730*/  BSYNC.RECONVERGENT B1 ;  /* 0x0000000000017941 */ /* 0x000fea0003800200 */
.L_x_411:
        /* <DEDUP_REMOVED lines=9> */
.L_x_414:
[----:B------:R-:W-:Y:S05]  /*37d0*/  BSYNC.RECONVERGENT B1 ;  /* 0x0000000000017941 */ /* 0x000fea0003800200 */
.L_x_413:
[----:B------:R-:W-:-:S07]  /*37e0*/  VIADD R9, R9, 0x2 ;  /* 0x0000000209097836 */ /* 0x000fce0000000000 */
.L_x_410:
        /* <DEDUP_REMOVED lines=11> */
.L_x_348:
[----:B------:R-:W-:Y:S05]  /*38a0*/  BSYNC.RECONVERGENT B0 ;  /* 0x0000000000007941 */ /* 0x000fea0003800200 */
.L_x_347:
        /* <DEDUP_REMOVED lines=17> */
.L_x_416:
        /* <DEDUP_REMOVED lines=12> */
.L_x_509:


//--------------------- .text._ZN3cub18CUB_300001_SM_10006detail10radix_sort31DeviceRadixSortSingleTileKernelINS1_5radix10policy_hubIdmyE10Policy1000ELNS0_9SortOrderE0EdmyNS1_21identity_decomposer_tEEEvPKT1_PSA_PKT2_PSE_T3_iiT4_ --------------------------
	.section	.text._ZN3cub18CUB_300001_SM_10006detail10radix_sort31DeviceRadixSortSingleTileKernelINS1_5radix10policy_hubIdmyE10Policy1000ELNS0_9SortOrderE0EdmyNS1_21identity_decomposer_tEEEvPKT1_PSA_PKT2_PSE_T3_iiT4_,"ax",@progbits
	.align	128
        .global         _ZN3cub18CUB_300001_SM_10006detail10radix_sort31DeviceRadixSortSingleTileKernelINS1_5radix10policy_hubIdmyE10Policy1000ELNS0_9SortOrderE0EdmyNS1_21identity_decomposer_tEEEvPKT1_PSA_PKT2_PSE_T3_iiT4_
        .type           _ZN3cub18CUB_300001_SM_10006detail10radix_sort31DeviceRadixSortSingleTileKernelINS1_5radix10policy_hubIdmyE10Policy1000ELNS0_9SortOrderE0EdmyNS1_21identity_decomposer_tEEEvPKT1_PSA_PKT2_PSE_T3_iiT4_,@function
        .size           _ZN3cub18CUB_300001_SM_10006detail10radix_sort31DeviceRadixSortSingleTileKernelINS1_5radix10policy_hubIdmyE10Policy1000ELNS0_9SortOrderE0EdmyNS1_21identity_decomposer_tEEEvPKT1_PSA_PKT2_PSE_T3_iiT4_,(.L_x_510 - _ZN3cub18CUB_300001_SM_10006detail10radix_sort31DeviceRadixSortSingleTileKernelINS1_5radix10policy_hubIdmyE10Policy1000ELNS0_9SortOrderE0EdmyNS1_21identity_decomposer_tEEEvPKT1_PSA_PKT2_PSE_T3_iiT4_)
        .other          _ZN3cub18CUB_300001_SM_10006detail10radix_sort31DeviceRadixSortSingleTileKernelINS1_5radix10policy_hubIdmyE10Policy1000ELNS0_9SortOrderE0EdmyNS1_21identity_decomposer_tEEEvPKT1_PSA_PKT2_PSE_T3_iiT4_,@"STO_CUDA_ENTRY STV_DEFAULT"
_ZN3cub18CUB_300001_SM_10006detail10radix_sort31DeviceRadixSortSingleTileKernelINS1_5radix10policy_hubIdmyE10Policy1000ELNS0_9SortOrderE0EdmyNS1_21identity_decomposer_tEEEvPKT1_PSA_PKT2_PSE_T3_iiT4_:
.text._ZN3cub18CUB_300001_SM_10006detail10radix_sort31DeviceRadixSortSingleTileKernelINS1_5radix10policy_hubIdmyE10Policy1000ELNS0_9SortOrderE0EdmyNS1_21identity_decomposer_tEEEvPKT1_PSA_PKT2_PSE_T3_iiT4_:
        /* <DEDUP_REMOVED lines=140> */
.L_x_418:
        /* <DEDUP_REMOVED lines=426> */
.L_x_417:
        /* <DEDUP_REMOVED lines=76> */
.L_x_420:
[----:B------:R-:W-:Y:S05]  /*2820*/  BSYNC.RECONVERGENT B0 ;  /* 0x0000000000007941 */ /* 0x000fea0003800200 */
.L_x_419:
        /* <DEDUP_REMOVED lines=13> */
.L_x_422:
[----:B------:R-:W-:Y:S05]  /*2900*/  BSYNC.RECONVERGENT B0 ;  /* 0x0000000000007941 */ /* 0x000fea0003800200 */
.L_x_421:
        /* <DEDUP_REMOVED lines=25> */
.L_x_424:
[----:B------:R-:W-:Y:S05]  /*2aa0*/  BSYNC.RECONVERGENT B0 ;  /* 0x0000000000007941 */ /* 0x000fea0003800200 */
.L_x_423:
        /* <DEDUP_REMOVED lines=12> */
.L_x_426:
[----:B------:R-:W-:Y:S05]  /*2b70*/  BSYNC.RECONVERGENT B0 ;  /* 0x0000000000007941 */ /* 0x000fea0003800200 */
.L_x_425:
        /* <DEDUP_REMOVED lines=12> */
.L_x_428:
[----:B------:R-:W-:Y:S05]  /*2c40*/  BSYNC.RECONVERGENT B0 ;  /* 0x0000000000007941 */ /* 0x000fea0003800200 */
.L_x_427:
        /* <DEDUP_REMOVED lines=12> */
.L_x_430:
[----:B------:R-:W-:Y:S05]  /*2d10*/  BSYNC.RECONVERGENT B0 ;  /* 0x0000000000007941 */ /* 0x000fea0003800200 */
.L_x_429:
        /* <DEDUP_REMOVED lines=12> */
.L_x_432:
[----:B------:R-:W-:Y:S05]  /*2de0*/  BSYNC.RECONVERGENT B0 ;  /* 0x0000000000007941 */ /* 0x000fea0003800200 */
.L_x_431:
        /* <DEDUP_REMOVED lines=12> */
.L_x_434:
[----:B------:R-:W-:Y:S05]  /*2eb0*/  BSYNC.RECONVERGENT B0 ;  /* 0x0000000000007941 */ /* 0x000fea0003800200 */
.L_x_433:
        /* <DEDUP_REMOVED lines=11> */
.L_x_435:
        /* <DEDUP_REMOVED lines=9> */
.L_x_510:


//--------------------- .text._ZN3cub18CUB_300001_SM_10006detail8for_each13static_kernelINS2_12policy_hub_t12policy_500_tElN6thrust24THRUST_300001_SM_1000_NS8cuda_cub6__fill7functorINS7_6detail15normal_iteratorINS7_10device_ptrIdEEEEiEEEEvT0_T1_ --------------------------
	.section	.text._ZN3cub18CUB_300001_SM_10006detail8for_each13static_kernelINS2_12policy_hub_t12policy_500_tElN6thrust24THRUST_300001_SM_1000_NS8cuda_cub6__fill7functorINS7_6detail15normal_iteratorINS7_10device_ptrIdEEEEiEEEEvT0_T1_,"ax",@progbits
	.align	128
        .global         _ZN3cub18CUB_300001_SM_10006detail8for_each13static_kernelINS2_12policy_hub_t12policy_500_tElN6thrust24THRUST_300001_SM_1000_NS8cuda_cub6__fill7functorINS7_6detail15normal_iteratorINS7_10device_ptrIdEEEEiEEEEvT0_T1_
        .type           _ZN3cub18CUB_300001_SM_10006detail8for_each13static_kernelINS2_12policy_hub_t12policy_500_tElN6thrust24THRUST_300001_SM_1000_NS8cuda_cub6__fill7functorINS7_6detail15normal_iteratorINS7_10device_ptrIdEEEEiEEEEvT0_T1_,@function
        .size           _ZN3cub18CUB_300001_SM_10006detail8for_each13static_kernelINS2_12policy_hub_t12policy_500_tElN6thrust24THRUST_300001_SM_1000_NS8cuda_cub6__fill7functorINS7_6detail15normal_iteratorINS7_10device_ptrIdEEEEiEEEEvT0_T1_,(.L_x_511 - _ZN3cub18CUB_300001_SM_10006detail8for_each13static_kernelINS2_12policy_hub_t12policy_500_tElN6thrust24THRUST_300001_SM_1000_NS8cuda_cub6__fill7functorINS7_6detail15normal_iteratorINS7_10device_ptrIdEEEEiEEEEvT0_T1_)
        .other          _ZN3cub18CUB_300001_SM_10006detail8for_each13static_kernelINS2_12policy_hub_t12policy_500_tElN6thrust24THRUST_300001_SM_1000_NS8cuda_cub6__fill7functorINS7_6detail15normal_iteratorINS7_10device_ptrIdEEEEiEEEEvT0_T1_,@"STO_CUDA_ENTRY STV_DEFAULT"
_ZN3cub18CUB_300001_SM_10006detail8for_each13static_kernelINS2_12policy_hub_t12policy_500_tElN6thrust24THRUST_300001_SM_1000_NS8cuda_cub6__fill7functorINS7_6detail15normal_iteratorINS7_10device_ptrIdEEEEiEEEEvT0_T1_:
.text._ZN3cub18CUB_300001_SM_10006detail8for_each13static_kernelINS2_12policy_hub_t12policy_500_tElN6thrust24THRUST_300001_SM_1000_NS8cuda_cub6__fill7functorINS7_6detail15normal_iteratorINS7_10device_ptrIdEEEEiEEEEvT0_T1_:
[----:B------:R-:W-:Y:S08]  /*0000*/  LDC R1, c[0x0][0x37c] ;  /* 0x0000df00ff017b82 */ /* 0x000ff00000000800 */
[----:B------:R-:W0:Y:S01]  /*0010*/  S2UR UR4, SR_CTAID.X ;  /* 0x00000000000479c3 */ /* 0x000e220000002500 */
[----:B------:R-:W1:Y:S01]  /*0020*/  LDCU.64 UR6, c[0x0][0x380] ;  /* 0x00007000ff0677ac */ /* 0x000e620008000a00 */
[----:B------:R-:W2:Y:S01]  /*0030*/  LDCU.64 UR8, c[0x0][0x358] ;  /* 0x00006b00ff0877ac */ /* 0x000ea20008000a00 */
[----:B0-----:R-:W-:-:S04]  /*0040*/  UIMAD.WIDE.U32 UR4, UR4, 0x200, URZ ;  /* 0x00000200040478a5 */ /* 0x001fc8000f8e00ff */
[----:B-1----:R-:W-:-:S04]  /*0050*/  UIADD3 UR6, UP0, UPT, -UR4, UR6, URZ ;  /* 0x0000000604067290 */ /* 0x002fc8000ff1e1ff */
[----:B------:R-:W-:Y:S02]  /*0060*/  UIADD3.X UR7, UPT, UPT, ~UR5, UR7, URZ, UP0, !UPT ;  /* 0x0000000705077290 */ /* 0x000fe400087fe5ff */
[----:B------:R-:W-:-:S04]  /*0070*/  UISETP.GE.U32.AND UP0, UPT, UR6, 0x200, UPT ;  /* 0x000002000600788c */ /* 0x000fc8000bf06070 */
[----:B------:R-:W-:-:S09]  /*0080*/  UISETP.GE.AND.EX UP0, UPT, UR7, URZ, UPT, UP0 ;  /* 0x000000ff0700728c */ /* 0x000fd2000bf06300 */
[----:B--2---:R-:W-:Y:S05]  /*0090*/  BRA.U !UP0, `(.L_x_436) ;  /* 0x00000001082c7547 */ /* 0x004fea000b800000 */
[----:B------:R-:W0:Y:S01]  /*00a0*/  S2R R0, SR_TID.X ;  /* 0x0000000000007919 */ /* 0x000e220000002100 */
[----:B------:R-:W1:Y:S01]  /*00b0*/  LDCU UR6, c[0x0][0x390] ;  /* 0x00007200ff0677ac */ /* 0x000e620008000800 */
[----:B------:R-:W2:Y:S01]  /*00c0*/  LDCU.64 UR10, c[0x0][0x388] ;  /* 0x00007100ff0a77ac */ /* 0x000ea20008000a00 */
[----:B-1----:R-:W1:Y:S01]  /*00d0*/  I2F.F64 R2, UR6 ;  /* 0x0000000600027d12 */ /* 0x002e620008201c00 */
[----:B0-----:R-:W-:-:S05]  /*00e0*/  IADD3 R0, P0, PT, R0, UR4, RZ ;  /* 0x0000000400007c10 */ /* 0x001fca000ff1e0ff */
[----:B------:R-:W-:Y:S01]  /*00f0*/  IMAD.X R5, RZ, RZ, UR5, P0 ;  /* 0x00000005ff057e24 */ /* 0x000fe200080e06ff */
[----:B--2---:R-:W-:-:S04]  /*0100*/  LEA R4, P0, R0, UR10, 0x3 ;  /* 0x0000000a00047c11 */ /* 0x004fc8000f8018ff */
[----:B------:R-:W-:-:S05]  /*0110*/  LEA.HI.X R5, R0, UR11, R5, 0x3, P0 ;  /* 0x0000000b00057c11 */ /* 0x000fca00080f1c05 */
[----:B-1----:R-:W-:Y:S04]  /*0120*/  STG.E.64 desc[UR8][R4.64], R2 ;  /* 0x0000000204007986 */ /* 0x002fe8000c101b08 */
[----:B------:R-:W-:Y:S01]  /*0130*/  STG.E.64 desc[UR8][R4.64+0x800], R2 ;  /* 0x0008000204007986 */ /* 0x000fe2000c101b08 */
[----:B------:R-:W-:Y:S05]  /*0140*/  EXIT ;  /* 0x000000000000794d */ /* 0x000fea0003800000 */
.L_x_436:
[----:B------:R-:W0:Y:S01]  /*0150*/  S2R R0, SR_TID.X ;  /* 0x0000000000007919 */ /* 0x000e220000002100 */
[----:B------:R-:W1:Y:S01]  /*0160*/  LDCU UR10, c[0x0][0x390] ;  /* 0x00007200ff0a77ac */ /* 0x000e620008000800 */
[----:B------:R-:W2:Y:S01]  /*0170*/  LDCU.64 UR12, c[0x0][0x388] ;  /* 0x00007100ff0c77ac */ /* 0x000ea20008000a00 */
[----:B------:R-:W-:-:S06]  /*0180*/  USHF.R.S32.HI UR7, URZ, 0x1f, UR6 ;  /* 0x0000001fff077899 */ /* 0x000fcc0008011406 */
[----:B------:R-:W-:Y:S02]  /*0190*/  IMAD.U32 R5, RZ, RZ, UR7 ;  /* 0x00000007ff057e24 */ /* 0x000fe4000f8e00ff */
[----:B------:R-:W-:Y:S01]  /*01a0*/  IMAD.U32 R6, RZ, RZ, UR7 ;  /* 0x00000007ff067e24 */ /* 0x000fe2000f8e00ff */
[----:B-1----:R-:W1:Y:S01]  /*01b0*/  I2F.F64 R2, UR10 ;  /* 0x0000000a00027d12 */ /* 0x002e620008201c00 */
[C---:B0-----:R-:W-:Y:S01]  /*01c0*/  VIADD R4, R0.reuse, 0x100 ;  /* 0x0000010000047836 */ /* 0x041fe20000000000 */
[C---:B------:R-:W-:Y:S02]  /*01d0*/  ISETP.LT.U32.AND P0, PT, R0.reuse, UR6, PT ;  /* 0x0000000600007c0c */ /* 0x040fe4000bf01070 */
[----:B------:R-:W-:Y:S02]  /*01e0*/  IADD3 R0, P2, PT, R0, UR4, RZ ;  /* 0x0000000400007c10 */ /* 0x000fe4000ff5e0ff */
[----:B------:R-:W-:Y:S02]  /*01f0*/  ISETP.LT.U32.AND P1, PT, R4, UR6, PT ;  /* 0x0000000604007c0c */ /* 0x000fe4000bf21070 */
[----:B------:R-:W-:Y:S01]  /*0200*/  ISETP.GT.AND.EX P0, PT, R5, RZ, PT, P0 ;  /* 0x000000ff0500720c */ /* 0x000fe20003f04300 */
[----:B------:R-:W-:Y:S01]  /*0210*/  IMAD.X R5, RZ, RZ, UR5, P2 ;  /* 0x00000005ff057e24 */ /* 0x000fe200090e06ff */
[----:B------:R-:W-:-:S02]  /*0220*/  ISETP.GT.AND.EX P1, PT, R6, RZ, PT, P1 ;  /* 0x000000ff0600720c */ /* 0x000fc40003f24310 */
[----:B--2---:R-:W-:-:S04]  /*0230*/  LEA R4, P2, R0, UR12, 0x3 ;  /* 0x0000000c00047c11 */ /* 0x004fc8000f8418ff */
[----:B------:R-:W-:-:S05]  /*0240*/  LEA.HI.X R5, R0, UR13, R5, 0x3, P2 ;  /* 0x0000000d00057c11 */ /* 0x000fca00090f1c05 */
[----:B-1----:R0:W-:Y:S02]  /*0250*/  @P0 STG.E.64 desc[UR8][R4.64], R2 ;  /* 0x0000000204000986 */ /* 0x0021e4000c101b08 */
[----:B------:R-:W-:Y:S05]  /*0260*/  @!P1 EXIT ;  /* 0x000000000000994d */ /* 0x000fea0003800000 */
[----:B------:R-:W-:Y:S01]  /*0270*/  STG.E.64 desc[UR8][R4.64+0x800], R2 ;  /* 0x0008000204007986 */ /* 0x000fe2000c101b08 */
[----:B------:R-:W-:Y:S05]  /*0280*/  EXIT ;  /* 0x000000000000794d */ /* 0x000fea0003800000 */
.L_x_437:
        /* <DEDUP_REMOVED lines=15> */
.L_x_511:


//--------------------- .text._ZN3cub18CUB_300001_SM_10006detail8for_each13static_kernelINS2_12policy_hub_t12policy_500_tElN6thrust24THRUST_300001_SM_1000_NS8cuda_cub10__tabulate7functorINS7_6detail15normal_iteratorINS7_10device_ptrImEEEENS7_6system6detail7generic6detail22compute_sequence_valueImvEElEEEEvT0_T1_ --------------------------
	.section	.text._ZN3cub18CUB_300001_SM_10006detail8for_each13static_kernelINS2_12policy_hub_t12policy_500_tElN6thrust24THRUST_300001_SM_1000_NS8cuda_cub10__tabulate7functorINS7_6detail15normal_iteratorINS7_10device_ptrImEEEENS7_6system6detail7generic6detail22compute_sequence_valueImvEElEEEEvT0_T1_,"ax",@progbits
	.align	128
        .global         _ZN3cub18CUB_300001_SM_10006detail8for_each13static_kernelINS2_12policy_hub_t12policy_500_tElN6thrust24THRUST_300001_SM_1000_NS8cuda_cub10__tabulate7functorINS7_6detail15normal_iteratorINS7_10device_ptrImEEEENS7_6system6detail7generic6detail22compute_sequence_valueImvEElEEEEvT0_T1_
        .type           _ZN3cub18CUB_300001_SM_10006detail8for_each13static_kernelINS2_12policy_hub_t12policy_500_tElN6thrust24THRUST_300001_SM_1000_NS8cuda_cub10__tabulate7functorINS7_6detail15normal_iteratorINS7_10device_ptrImEEEENS7_6system6detail7generic6detail22compute_sequence_valueImvEElEEEEvT0_T1_,@function
        .size           _ZN3cub18CUB_300001_SM_10006detail8for_each13static_kernelINS2_12policy_hub_t12policy_500_tElN6thrust24THRUST_300001_SM_1000_NS8cuda_cub10__tabulate7functorINS7_6detail15normal_iteratorINS7_10device_ptrImEEEENS7_6system6detail7generic6detail22compute_sequence_valueImvEElEEEEvT0_T1_,(.L_x_512 - _ZN3cub18CUB_300001_SM_10006detail8for_each13static_kernelINS2_12policy_hub_t12policy_500_tElN6thrust24THRUST_300001_SM_1000_NS8cuda_cub10__tabulate7functorINS7_6detail15normal_iteratorINS7_10device_ptrImEEEENS7_6system6detail7generic6detail22compute_sequence_valueImvEElEEEEvT0_T1_)
        .other          _ZN3cub18CUB_300001_SM_10006detail8for_each13static_kernelINS2_12policy_hub_t12policy_500_tElN6thrust24THRUST_300001_SM_1000_NS8cuda_cub10__tabulate7functorINS7_6detail15normal_iteratorINS7_10device_ptrImEEEENS7_6system6detail7generic6detail22compute_sequence_valueImvEElEEEEvT0_T1_,@"STO_CUDA_ENTRY STV_DEFAULT"
_ZN3cub18CUB_300001_SM_10006detail8for_each13static_kernelINS2_12policy_hub_t12policy_500_tElN6thrust24THRUST_300001_SM_1000_NS8cuda_cub10__tabulate7functorINS7_6detail15normal_iteratorINS7_10device_ptrImEEEENS7_6system6detail7generic6detail22compute_sequence_valueImvEElEEEEvT0_T1_:
.text._ZN3cub18CUB_300001_SM_10006detail8for_each13static_kernelINS2_12policy_hub_t12policy_500_tElN6thrust24THRUST_300001_SM_1000_NS8cuda_cub10__tabulate7functorINS7_6detail15normal_iteratorINS7_10device_ptrImEEEENS7_6system6detail7generic6detail22compute_sequence_valueImvEElEEEEvT0_T1_:
        /* <DEDUP_REMOVED lines=11> */
[----:B------:R-:W1:Y:S01]  /*00b0*/  LDC.64 R6, c[0x0][0x390] ;  /* 0x0000e400ff067b82 */ /* 0x000e620000000a00 */
[----:B------:R-:W1:Y:S01]  /*00c0*/  LDCU.64 UR10, c[0x0][0x398] ;  /* 0x00007300ff0a77ac */ /* 0x000e620008000a00 */
[----:B------:R-:W2:Y:S01]  /*00d0*/  LDCU.64 UR12, c[0x0][0x388] ;  /* 0x00007100ff0c77ac */ /* 0x000ea20008000a00 */
[----:B0-----:R-:W-:-:S05]  /*00e0*/  IADD3 R9, P0, PT, R0, UR4, RZ ;  /* 0x0000000400097c10 */ /* 0x001fca000ff1e0ff */
[----:B------:R-:W-:Y:S01]  /*00f0*/  IMAD.X R8, RZ, RZ, UR5, P0 ;  /* 0x00000005ff087e24 */ /* 0x000fe200080e06ff */
[C---:B------:R-:W-:Y:S01]  /*0100*/  IADD3 R3, P0, PT, R9.reuse, 0x100, RZ ;  /* 0x0000010009037810 */ /* 0x040fe20007f1e0ff */
[----:B-1----:R-:W-:-:S03]  /*0110*/  IMAD.WIDE.U32 R4, R9, UR10, R6 ;  /* 0x0000000a09047c25 */ /* 0x002fc6000f8e0006 */
[----:B------:R-:W-:Y:S01]  /*0120*/  IADD3.X R0, PT, PT, RZ, R8, RZ, P0, !PT ;  /* 0x00000008ff007210 */ /* 0x000fe200007fe4ff */
[----:B------:R-:W-:Y:S01]  /*0130*/  IMAD R10, R8, UR10, RZ ;  /* 0x0000000a080a7c24 */ /* 0x000fe2000f8e02ff */
[----:B--2---:R-:W-:Y:S01]  /*0140*/  LEA R2, P0, R9, UR12, 0x3 ;  /* 0x0000000c09027c11 */ /* 0x004fe2000f8018ff */
[----:B------:R-:W-:-:S04]  /*0150*/  IMAD.WIDE.U32 R6, R3, UR10, R6 ;  /* 0x0000000a03067c25 */ /* 0x000fc8000f8e0006 */
[----:B------:R-:W-:Y:S02]  /*0160*/  IMAD R0, R0, UR10, RZ ;  /* 0x0000000a00007c24 */ /* 0x000fe4000f8e02ff */
[----:B------:R-:W-:Y:S02]  /*0170*/  IMAD R11, R9, UR11, R10 ;  /* 0x0000000b090b7c24 */ /* 0x000fe4000f8e020a */
[----:B------:R-:W-:Y:S01]  /*0180*/  IMAD R13, R3, UR11, R0 ;  /* 0x0000000b030d7c24 */ /* 0x000fe2000f8e0200 */
[----:B------:R-:W-:Y:S01]  /*0190*/  LEA.HI.X R3, R9, UR13, R8, 0x3, P0 ;  /* 0x0000000d09037c11 */ /* 0x000fe200080f1c08 */
[----:B------:R-:W-:-:S03]  /*01a0*/  IMAD.IADD R5, R5, 0x1, R11 ;  /* 0x0000000105057824 */ /* 0x000fc600078e020b */
[----:B------:R-:W-:Y:S02]  /*01b0*/  IADD3 R7, PT, PT, R7, R13, RZ ;  /* 0x0000000d07077210 */ /* 0x000fe40007ffe0ff */
[----:B------:R-:W-:Y:S04]  /*01c0*/  STG.E.64 desc[UR8][R2.64], R4 ;  /* 0x0000000402007986 */ /* 0x000fe8000c101b08 */
[----:B------:R-:W-:Y:S01]  /*01d0*/  STG.E.64 desc[UR8][R2.64+0x800], R6 ;  /* 0x0008000602007986 */ /* 0x000fe2000c101b08 */
[----:B------:R-:W-:Y:S05]  /*01e0*/  EXIT ;  /* 0x000000000000794d */ /* 0x000fea0003800000 */
.L_x_438:
[----:B------:R-:W0:Y:S01]  /*01f0*/  S2R R4, SR_TID.X ;  /* 0x0000000000047919 */ /* 0x000e220000002100 */
[----:B------:R-:W-:Y:S01]  /*0200*/  USHF.R.S32.HI UR7, URZ, 0x1f, UR6 ;  /* 0x0000001fff077899 */ /* 0x000fe20008011406 */
[----:B------:R-:W-:Y:S05]  /*0210*/  BSSY.RECONVERGENT B0, `(.L_x_439) ;  /* 0x0000015000007945 */ /* 0x000fea0003800200 */
[----:B------:R-:W-:Y:S01]  /*0220*/  MOV R2, UR7 ;  /* 0x0000000700027c02 */ /* 0x000fe20008000f00 */
[----:B------:R-:W-:Y:S01]  /*0230*/  IMAD.U32 R3, RZ, RZ, UR7 ;  /* 0x00000007ff037e24 */ /* 0x000fe2000f8e00ff */
[C---:B0-----:R-:W-:Y:S01]  /*0240*/  ISETP.LT.U32.AND P0, PT, R4.reuse, UR6, PT ;  /* 0x0000000604007c0c */ /* 0x041fe2000bf01070 */
[----:B------:R-:W-:-:S03]  /*0250*/  VIADD R0, R4, 0x100 ;  /* 0x0000010004007836 */ /* 0x000fc60000000000 */
[----:B------:R-:W-:Y:S02]  /*0260*/  ISETP.GT.AND.EX P0, PT, R2, RZ, PT, P0 ;  /* 0x000000ff0200720c */ /* 0x000fe40003f04300 */
[----:B------:R-:W-:-:S04]  /*0270*/  ISETP.LT.U32.AND P1, PT, R0, UR6, PT ;  /* 0x0000000600007c0c */ /* 0x000fc8000bf21070 */
[----:B------:R-:W-:-:S07]  /*0280*/  ISETP.GT.AND.EX P1, PT, R3, RZ, PT, P1 ;  /* 0x000000ff0300720c */ /* 0x000fce0003f24310 */
[----:B------:R-:W-:Y:S06]  /*0290*/  @!P0 BRA `(.L_x_440) ;  /* 0x0000000000308947 */ /* 0x000fec0003800000 */
[----:B------:R-:W0:Y:S01]  /*02a0*/  LDC.64 R2, c[0x0][0x390] ;  /* 0x0000e400ff027b82 */ /* 0x000e220000000a00 */
[----:B------:R-:W1:Y:S01]  /*02b0*/  LDCU.64 UR10, c[0x0][0x398] ;  /* 0x00007300ff0a77ac */ /* 0x000e620008000a00 */
[----:B------:R-:W-:Y:S01]  /*02c0*/  IADD3 R5, P0, PT, R4, UR4, RZ ;  /* 0x0000000404057c10 */ /* 0x000fe2000ff1e0ff */
[----:B------:R-:W2:Y:S03]  /*02d0*/  LDCU.64 UR12, c[0x0][0x388] ;  /* 0x00007100ff0c77ac */ /* 0x000ea60008000a00 */
[----:B------:R-:W-:-:S05]  /*02e0*/  IADD3.X R6, PT, PT, RZ, UR5, RZ, P0, !PT ;  /* 0x00000005ff067c10 */ /* 0x000fca00087fe4ff */
[----:B-1----:R-:W-:Y:S01]  /*02f0*/  IMAD R8, R6, UR10, RZ ;  /* 0x0000000a06087c24 */ /* 0x002fe2000f8e02ff */
[C---:B--2---:R-:W-:Y:S01]  /*0300*/  LEA R4, P0, R5.reuse, UR12, 0x3 ;  /* 0x0000000c05047c11 */ /* 0x044fe2000f8018ff */
[----:B0-----:R-:W-:-:S04]  /*0310*/  IMAD.WIDE.U32 R2, R5, UR10, R2 ;  /* 0x0000000a05027c25 */ /* 0x001fc8000f8e0002 */
[C---:B------:R-:W-:Y:S01]  /*0320*/  IMAD R7, R5.reuse, UR11, R8 ;  /* 0x0000000b05077c24 */ /* 0x040fe2000f8e0208 */
[----:B------:R-:W-:-:S03]  /*0330*/  LEA.HI.X R5, R5, UR13, R6, 0x3, P0 ;  /* 0x0000000d05057c11 */ /* 0x000fc600080f1c06 */
[----:B------:R-:W-:-:S05]  /*0340*/  IMAD.IADD R3, R3, 0x1, R7 ;  /* 0x0000000103037824 */ /* 0x000fca00078e0207 */
[----:B------:R0:W-:Y:S02]  /*0350*/  STG.E.64 desc[UR8][R4.64], R2 ;  /* 0x0000000204007986 */ /* 0x0001e4000c101b08 */
.L_x_440:
[----:B------:R-:W-:Y:S05]  /*0360*/  BSYNC.RECONVERGENT B0 ;  /* 0x0000000000007941 */ /* 0x000fea0003800200 */
.L_x_439:
[----:B------:R-:W-:Y:S05]  /*0370*/  @!P1 EXIT ;  /* 0x000000000000994d */ /* 0x000fea0003800000 */
[----:B0-----:R-:W0:Y:S01]  /*0380*/  LDC.64 R2, c[0x0][0x390] ;  /* 0x0000e400ff027b82 */ /* 0x001e220000000a00 */
        /* <DEDUP_REMOVED lines=10> */
[----:B------:R-:W-:Y:S01]  /*0430*/  STG.E.64 desc[UR8][R4.64], R2 ;  /* 0x0000000204007986 */ /* 0x000fe2000c101b08 */
[----:B------:R-:W-:Y:S05]  /*0440*/  EXIT ;  /* 0x000000000000794d */ /* 0x000fea0003800000 */
.L_x_441:
        /* <DEDUP_REMOVED lines=11> */
.L_x_512:


//--------------------- .text._ZN3cub18CUB_300001_SM_10006detail8for_each13static_kernelINS2_12policy_hub_t12policy_500_tEmN6thrust24THRUST_300001_SM_1000_NS8cuda_cub20__uninitialized_fill7functorINS7_10device_ptrIdEEdEEEEvT0_T1_ --------------------------
	.section	.text._ZN3cub18CUB_300001_SM_10006detail8for_each13static_kernelINS2_12policy_hub_t12policy_500_tEmN6thrust24THRUST_300001_SM_1000_NS8cuda_cub20__uninitialized_fill7functorINS7_10device_ptrIdEEdEEEEvT0_T1_,"ax",@progbits
	.align	128
        .global         _ZN3cub18CUB_300001_SM_10006detail8for_each13static_kernelINS2_12policy_hub_t12policy_500_tEmN6thrust24THRUST_300001_SM_1000_NS8cuda_cub20__uninitialized_fill7functorINS7_10device_ptrIdEEdEEEEvT0_T1_
        .type           _ZN3cub18CUB_300001_SM_10006detail8for_each13static_kernelINS2_12policy_hub_t12policy_500_tEmN6thrust24THRUST_300001_SM_1000_NS8cuda_cub20__uninitialized_fill7functorINS7_10device_ptrIdEEdEEEEvT0_T1_,@function
        .size           _ZN3cub18CUB_300001_SM_10006detail8for_each13static_kernelINS2_12policy_hub_t12policy_500_tEmN6thrust24THRUST_300001_SM_1000_NS8cuda_cub20__uninitialized_fill7functorINS7_10device_ptrIdEEdEEEEvT0_T1_,(.L_x_513 - _ZN3cub18CUB_300001_SM_10006detail8for_each13static_kernelINS2_12policy_hub_t12policy_500_tEmN6thrust24THRUST_300001_SM_1000_NS8cuda_cub20__uninitialized_fill7functorINS7_10device_ptrIdEEdEEEEvT0_T1_)
        .other          _ZN3cub18CUB_300001_SM_10006detail8for_each13static_kernelINS2_12policy_hub_t12policy_500_tEmN6thrust24THRUST_300001_SM_1000_NS8cuda_cub20__uninitialized_fill7functorINS7_10device_ptrIdEEdEEEEvT0_T1_,@"STO_CUDA_ENTRY STV_DEFAULT"
_ZN3cub18CUB_300001_SM_10006detail8for_each13static_kernelINS2_12policy_hub_t12policy_500_tEmN6thrust24THRUST_300001_SM_1000_NS8cuda_cub20__uninitialized_fill7functorINS7_10device_ptrIdEEdEEEEvT0_T1_:
.text._ZN3cub18CUB_300001_SM_10006detail8for_each13static_kernelINS2_12policy_hub_t12policy_500_tEmN6thrust24THRUST_300001_SM_1000_NS8cuda_cub20__uninitialized_fill7functorINS7_10device_ptrIdEEdEEEEvT0_T1_:
        /* <DEDUP_REMOVED lines=8> */
[----:B------:R-:W-:-:S09]  /*0080*/  UISETP.GE.U32.AND.EX UP0, UPT, UR7, URZ, UPT, UP0 ;  /* 0x000000ff0700728c */ /* 0x000fd2000bf06100 */
[----:B--2---:R-:W-:Y:S05]  /*0090*/  BRA.U !UP0, `(.L_x_442) ;  /* 0x0000000108287547 */ /* 0x004fea000b800000 */
[----:B------:R-:W0:Y:S01]  /*00a0*/  S2R R0, SR_TID.X ;  /* 0x0000000000007919 */ /* 0x000e220000002100 */
[----:B------:R-:W1:Y:S01]  /*00b0*/  LDCU.64 UR6, c[0x0][0x388] ;  /* 0x00007100ff0677ac */ /* 0x000e620008000a00 */
[----:B------:R-:W2:Y:S01]  /*00c0*/  LDC.64 R4, c[0x0][0x390] ;  /* 0x0000e400ff047b82 */ /* 0x000ea20000000a00 */
[----:B0-----:R-:W-:-:S05]  /*00d0*/  IADD3 R0, P0, PT, R0, UR4, RZ ;  /* 0x0000000400007c10 */ /* 0x001fca000ff1e0ff */
[----:B------:R-:W-:Y:S01]  /*00e0*/  IMAD.X R3, RZ, RZ, UR5, P0 ;  /* 0x00000005ff037e24 */ /* 0x000fe200080e06ff */
[----:B-1----:R-:W-:-:S04]  /*00f0*/  LEA R2, P0, R0, UR6, 0x3 ;  /* 0x0000000600027c11 */ /* 0x002fc8000f8018ff */
[----:B------:R-:W-:-:S05]  /*0100*/  LEA.HI.X R3, R0, UR7, R3, 0x3, P0 ;  /* 0x0000000700037c11 */ /* 0x000fca00080f1c03 */
[----:B--2---:R-:W-:Y:S04]  /*0110*/  STG.E.64 desc[UR8][R2.64], R4 ;  /* 0x0000000402007986 */ /* 0x004fe8000c101b08 */
[----:B------:R-:W-:Y:S01]  /*0120*/  STG.E.64 desc[UR8][R2.64+0x800], R4 ;  /* 0x0008000402007986 */ /* 0x000fe2000c101b08 */
[----:B------:R-:W-:Y:S05]  /*0130*/  EXIT ;  /* 0x000000000000794d */ /* 0x000fea0003800000 */
.L_x_442:
[----:B------:R-:W0:Y:S01]  /*0140*/  S2R R0, SR_TID.X ;  /* 0x0000000000007919 */ /* 0x000e220000002100 */
[----:B------:R-:W-:Y:S01]  /*0150*/  IMAD.U32 R2, RZ, RZ, UR7 ;  /* 0x00000007ff027e24 */ /* 0x000fe2000f8e00ff */
[----:B------:R-:W1:Y:S01]  /*0160*/  LDCU.64 UR10, c[0x0][0x388] ;  /* 0x00007100ff0a77ac */ /* 0x000e620008000a00 */
[----:B------:R-:W-:Y:S01]  /*0170*/  IMAD.U32 R6, RZ, RZ, UR7 ;  /* 0x00000007ff067e24 */ /* 0x000fe2000f8e00ff */
[----:B0-----:R-:W-:-:S04]  /*0180*/  ISETP.LT.U32.AND P0, PT, R0, UR6, PT ;  /* 0x0000000600007c0c */ /* 0x001fc8000bf01070 */
[----:B------:R-:W-:Y:S01]  /*0190*/  ISETP.GT.U32.AND.EX P0, PT, R2, RZ, PT, P0 ;  /* 0x000000ff0200720c */ /* 0x000fe20003f04100 */
[C---:B------:R-:W-:Y:S01]  /*01a0*/  VIADD R2, R0.reuse, 0x100 ;  /* 0x0000010000027836 */ /* 0x040fe20000000000 */
[----:B------:R-:W-:-:S04]  /*01b0*/  IADD3 R0, P2, PT, R0, UR4, RZ ;  /* 0x0000000400007c10 */ /* 0x000fc8000ff5e0ff */
[----:B------:R-:W-:Y:S01]  /*01c0*/  ISETP.LT.U32.AND P1, PT, R2, UR6, PT ;  /* 0x0000000602007c0c */ /* 0x000fe2000bf21070 */
[----:B------:R-:W-:Y:S01]  /*01d0*/  IMAD.X R3, RZ, RZ, UR5, P2 ;  /* 0x00000005ff037e24 */ /* 0x000fe200090e06ff */
[----:B-1----:R-:W-:Y:S02]  /*01e0*/  LEA R2, P2, R0, UR10, 0x3 ;  /* 0x0000000a00027c11 */ /* 0x002fe4000f8418ff */
[----:B------:R-:W-:Y:S02]  /*01f0*/  ISETP.GT.U32.AND.EX P1, PT, R6, RZ, PT, P1 ;  /* 0x000000ff0600720c */ /* 0x000fe40003f24110 */
[----:B------:R-:W-:Y:S01]  /*0200*/  LEA.HI.X R3, R0, UR11, R3, 0x3, P2 ;  /* 0x0000000b00037c11 */ /* 0x000fe200090f1c03 */
[----:B------:R-:W0:Y:S04]  /*0210*/  @P0 LDC.64 R4, c[0x0][0x390] ;  /* 0x0000e400ff040b82 */ /* 0x000e280000000a00 */
[----:B0-----:R0:W-:Y:S06]  /*0220*/  @P0 STG.E.64 desc[UR8][R2.64], R4 ;  /* 0x0000000402000986 */ /* 0x0011ec000c101b08 */
[----:B------:R-:W-:Y:S05]  /*0230*/  @!P1 EXIT ;  /* 0x000000000000994d */ /* 0x000fea0003800000 */
[----:B0-----:R-:W0:Y:S02]  /*0240*/  LDC.64 R4, c[0x0][0x390] ;  /* 0x0000e400ff047b82 */ /* 0x001e240000000a00 */
[----:B0-----:R-:W-:Y:S01]  /*0250*/  STG.E.64 desc[UR8][R2.64+0x800], R4 ;  /* 0x0008000402007986 */ /* 0x001fe2000c101b08 */
[----:B------:R-:W-:Y:S05]  /*0260*/  EXIT ;  /* 0x000000000000794d */ /* 0x000fea0003800000 */
.L_x_443:
        /* <DEDUP_REMOVED lines=9> */
.L_x_513:


//--------------------- .text._ZN3cub18CUB_300001_SM_10006detail8for_each13static_kernelINS2_12policy_hub_t12policy_500_tEmN6thrust24THRUST_300001_SM_1000_NS8cuda_cub20__uninitialized_fill7functorINS7_10device_ptrImEEmEEEEvT0_T1_ --------------------------
	.section	.text._ZN3cub18CUB_300001_SM_10006detail8for_each13static_kernelINS2_12policy_hub_t12policy_500_tEmN6thrust24THRUST_300001_SM_1000_NS8cuda_cub20__uninitialized_fill7functorINS7_10device_ptrImEEmEEEEvT0_T1_,"ax",@progbits
	.align	128
        .global         _ZN3cub18CUB_300001_SM_10006detail8for_each13static_kernelINS2_12policy_hub_t12policy_500_tEmN6thrust24THRUST_300001_SM_1000_NS8cuda_cub20__uninitialized_fill7functorINS7_10device_ptrImEEmEEEEvT0_T1_
        .type           _ZN3cub18CUB_300001_SM_10006detail8for_each13static_kernelINS2_12policy_hub_t12policy_500_tEmN6thrust24THRUST_300001_SM_1000_NS8cuda_cub20__uninitialized_fill7functorINS7_10device_ptrImEEmEEEEvT0_T1_,@function
        .size           _ZN3cub18CUB_300001_SM_10006detail8for_each13static_kernelINS2_12policy_hub_t12policy_500_tEmN6thrust24THRUST_300001_SM_1000_NS8cuda_cub20__uninitialized_fill7functorINS7_10device_ptrImEEmEEEEvT0_T1_,(.L_x_514 - _ZN3cub18CUB_300001_SM_10006detail8for_each13static_kernelINS2_12policy_hub_t12policy_500_tEmN6thrust24THRUST_300001_SM_1000_NS8cuda_cub20__uninitialized_fill7functorINS7_10device_ptrImEEmEEEEvT0_T1_)
        .other          _ZN3cub18CUB_300001_SM_10006detail8for_each13static_kernelINS2_12policy_hub_t12policy_500_tEmN6thrust24THRUST_300001_SM_1000_NS8cuda_cub20__uninitialized_fill7functorINS7_10device_ptrImEEmEEEEvT0_T1_,@"STO_CUDA_ENTRY STV_DEFAULT"
_ZN3cub18CUB_300001_SM_10006detail8for_each13static_kernelINS2_12policy_hub_t12policy_500_tEmN6thrust24THRUST_300001_SM_1000_NS8cuda_cub20__uninitialized_fill7functorINS7_10device_ptrImEEmEEEEvT0_T1_:
.text._ZN3cub18CUB_300001_SM_10006detail8for_each13static_kernelINS2_12policy_hub_t12policy_500_tEmN6thrust24THRUST_300001_SM_1000_NS8cuda_cub20__uninitialized_fill7functorINS7_10device_ptrImEEmEEEEvT0_T1_:
        /* <DEDUP_REMOVED lines=20> */
.L_x_444:
        /* <DEDUP_REMOVED lines=19> */
.L_x_445:
        /* <DEDUP_REMOVED lines=9> */
.L_x_514:


//--------------------- .text._ZN3cub18CUB_300001_SM_10006detail11EmptyKernelIvEEvv --------------------------
	.section	.text._ZN3cub18CUB_300001_SM_10006detail11EmptyKernelIvEEvv,"ax",@progbits
	.align	128
        .global         _ZN3cub18CUB_300001_SM_10006detail11EmptyKernelIvEEvv
        .type           _ZN3cub18CUB_300001_SM_10006detail11EmptyKernelIvEEvv,@function
        .size           _ZN3cub18CUB_300001_SM_10006detail11EmptyKernelIvEEvv,(.L_x_515 - _ZN3cub18CUB_300001_SM_10006detail11EmptyKernelIvEEvv)
        .other          _ZN3cub18CUB_300001_SM_10006detail11EmptyKernelIvEEvv,@"STO_CUDA_ENTRY STV_DEFAULT"
_ZN3cub18CUB_300001_SM_10006detail11EmptyKernelIvEEvv:
.text._ZN3cub18CUB_300001_SM_10006detail11EmptyKernelIvEEvv:
[----:B------:R-:W-:Y:S01]  /*0000*/  LDC R1, c[0x0][0x37c] ;  /* 0x0000df00ff017b82 */ /* 0x000fe20000000800 */
[----:B------:R-:W-:Y:S05]  /*0010*/  EXIT ;  /* 0x000000000000794d */ /* 0x000fea0003800000 */
.L_x_446:
        /* <DEDUP_REMOVED lines=14> */
.L_x_515:


//--------------------- .text._Z5mergePdS_PmS_    --------------------------
	.section	.text._Z5mergePdS_PmS_,"ax",@progbits
	.align	128
        .global         _Z5mergePdS_PmS_
        .type           _Z5mergePdS_PmS_,@function
        .size           _Z5mergePdS_PmS_,(.L_x_501 - _Z5mergePdS_PmS_)
        .other          _Z5mergePdS_PmS_,@"STO_CUDA_ENTRY STV_DEFAULT"
_Z5mergePdS_PmS_:
.text._Z5mergePdS_PmS_:
[----:B------:R-:W0:Y:S08]  /*0000*/  LDC R1, c[0x0][0x37c] ;  /* 0x0000df00ff017b82 */ /* 0x000e300000000800 */
[----:B------:R-:W1:Y:S01]  /*0010*/  LDC.64 R22, c[0x0][0x398] ;  /* 0x0000e600ff167b82 */ /* 0x000e620000000a00 */
[----:B------:R-:W1:Y:S01]  /*0020*/  LDCU.64 UR36, c[0x0][0x358] ;  /* 0x00006b00ff2477ac */ /* 0x000e620008000a00 */
[----:B0-----:R-:W-:-:S06]  /*0030*/  VIADD R1, R1, 0xfffffff0 ;  /* 0xfffffff001017836 */ /* 0x001fcc0000000000 */
[----:B------:R-:W0:Y:S01]  /*0040*/  LDC.64 R24, c[0x0][0x390] ;  /* 0x0000e400ff187b82 */ /* 0x000e220000000a00 */
[----:B------:R-:W2:Y:S01]  /*0050*/  LDCU UR4, c[0x0][0x2f8] ;  /* 0x00005f00ff0477ac */ /* 0x000ea20008000800 */
[----:B------:R-:W3:Y:S01]  /*0060*/  LDCU UR5, c[0x0][0x2fc] ;  /* 0x00005f80ff0577ac */ /* 0x000ee20008000800 */
[----:B------:R-:W4:Y:S01]  /*0070*/  LDCU.64 UR38, c[0x0][0x380] ;  /* 0x00007000ff2677ac */ /* 0x000f220008000a00 */
[----:B------:R-:W0:Y:S01]  /*0080*/  LDCU.128 UR40, c[0x0][0x390] ;  /* 0x00007200ff2877ac */ /* 0x000e220008000c00 */
[----:B-1----:R-:W5:Y:S01]  /*0090*/  LDG.E.64 R22, desc[UR36][R22.64] ;  /* 0x0000002416167981 */ /* 0x002f62000c1e1b00 */
[----:B------:R-:W1:Y:S03]  /*00a0*/  LDCU.128 UR44, c[0x0][0x380] ;  /* 0x00007000ff2c77ac */ /* 0x000e660008000c00 */
[----:B0-----:R-:W5:Y:S01]  /*00b0*/  LDG.E.64 R24, desc[UR36][R24.64] ;  /* 0x0000002418187981 */ /* 0x001f62000c1e1b00 */
[----:B--2---:R-:W-:Y:S01]  /*00c0*/  IADD3 R2, P0, PT, R1, UR4, RZ ;  /* 0x0000000401027c10 */ /* 0x004fe2000ff1e0ff */
[----:B------:R-:W-:Y:S01]  /*00d0*/  BSSY.RECONVERGENT B8, `(.L_x_447) ;  /* 0x00000a4000087945 */ /* 0x000fe20003800200 */
[----:B------:R-:W-:Y:S01]  /*00e0*/  IMAD.MOV.U32 R26, RZ, RZ, RZ ;  /* 0x000000ffff1a7224 */ /* 0x000fe200078e00ff */
[----:B------:R-:W-:Y:S01]  /*00f0*/  CS2R R18, SRZ ;  /* 0x0000000000127805 */ /* 0x000fe2000001ff00 */
[----:B------:R-:W-:-:S02]  /*0100*/  IMAD.MOV.U32 R17, RZ, RZ, RZ ;  /* 0x000000ffff117224 */ /* 0x000fc400078e00ff */
[----:B-1-34-:R-:W-:-:S07]  /*0110*/  IMAD.X R16, RZ, RZ, UR5, P0 ;  /* 0x00000005ff107e24 */ /* 0x01afce00080e06ff */
.L_x_458:
[----:B0-----:R-:W-:-:S04]  /*0120*/  IADD3 R4, P0, PT, R26, UR42, RZ ;  /* 0x0000002a1a047c10 */ /* 0x001fc8000ff1e0ff */
[----:B------:R-:W-:-:S05]  /*0130*/  IADD3.X R5, PT, PT, R17, UR43, RZ, P0, !PT ;  /* 0x0000002b11057c10 */ /* 0x000fca00087fe4ff */
[----:B------:R-:W2:Y:S01]  /*0140*/  LDG.E.64 R8, desc[UR36][R4.64] ;  /* 0x0000002404087981 */ /* 0x000ea2000c1e1b00 */
[----:B------:R-:W-:Y:S01]  /*0150*/  IADD3 R6, P1, PT, R26, UR40, RZ ;  /* 0x000000281a067c10 */ /* 0x000fe2000ff3e0ff */
[----:B------:R-:W-:Y:S04]  /*0160*/  BSSY.RECONVERGENT B7, `(.L_x_448) ;  /* 0x0000095000077945 */ /* 0x000fe80003800200 */
[----:B------:R-:W-:Y:S01]  /*0170*/  BSSY.RELIABLE B6, `(.L_x_449) ;  /* 0x0000018000067945 */ /* 0x000fe20003800100 */
[----:B------:R-:W-:Y:S01]  /*0180*/  IADD3.X R7, PT, PT, R17, UR41, RZ, P1, !PT ;  /* 0x0000002911077c10 */ /* 0x000fe20008ffe4ff */
[----:B--2--5:R-:W-:-:S14]  /*0190*/  DSETP.NEU.AND P0, PT, R8, R22, PT ;  /* 0x000000160800722a */ /* 0x024fdc0003f0d000 */
[----:B------:R-:W-:Y:S05]  /*01a0*/  @P0 BRA `(.L_x_450) ;  /* 0x0000000000500947 */ /* 0x000fea0003800000 */
[----:B------:R-:W2:Y:S02]  /*01b0*/  LDG.E.64 R8, desc[UR36][R6.64] ;  /* 0x0000002406087981 */ /* 0x000ea4000c1e1b00 */
[----:B--2---:R-:W-:-:S04]  /*01c0*/  ISETP.NE.U32.AND P0, PT, R24, R8, PT ;  /* 0x000000081800720c */ /* 0x004fc80003f05070 */
[----:B------:R-:W-:-:S13]  /*01d0*/  ISETP.NE.AND.EX P0, PT, R25, R9, PT, P0 ;  /* 0x000000091900720c */ /* 0x000fda0003f05300 */
[----:B------:R-:W-:Y:S05]  /*01e0*/  @!P0 BREAK.RELIABLE B6 ;  /* 0x0000000000068942 */ /* 0x000fea0003800100 */
[----:B------:R-:W-:Y:S05]  /*01f0*/  @P0 BRA `(.L_x_450) ;  /* 0x00000000003c0947 */ /* 0x000fea0003800000 */
[----:B------:R-:W-:Y:S01]  /*0200*/  IADD3 R10, P0, PT, R26, UR38, RZ ;  /* 0x000000261a0a7c10 */ /* 0x000fe2000ff1e0ff */
[----:B------:R-:W0:Y:S03]  /*0210*/  LDCU.64 UR4, c[0x4][0x168] ;  /* 0x01002d00ff0477ac */ /* 0x000e260008000a00 */
[----:B------:R-:W-:-:S06]  /*0220*/  IADD3.X R11, PT, PT, R17, UR39, RZ, P0, !PT ;  /* 0x00000027110b7c10 */ /* 0x000fcc00087fe4ff */
[----:B------:R-:W2:Y:S01]  /*0230*/  LDG.E.64 R10, desc[UR36][R10.64] ;  /* 0x000000240a0a7981 */ /* 0x000ea2000c1e1b00 */
[----:B------:R-:W-:Y:S01]  /*0240*/  MOV R8, 0x180 ;  /* 0x0000018000087802 */ /* 0x000fe20000000f00 */
[----:B------:R-:W-:Y:S02]  /*0250*/  IMAD.MOV.U32 R6, RZ, RZ, R2 ;  /* 0x000000ffff067224 */ /* 0x000fe400078e0002 */
[----:B------:R-:W-:-:S03]  /*0260*/  IMAD.MOV.U32 R7, RZ, RZ, R16 ;  /* 0x000000ffff077224 */ /* 0x000fc600078e0010 */
[----:B------:R-:W1:Y:S01]  /*0270*/  LDC.64 R8, c[0x4][R8] ;  /* 0x0100000008087b82 */ /* 0x000e620000000a00 */
[----:B0-----:R-:W-:Y:S01]  /*0280*/  IMAD.U32 R4, RZ, RZ, UR4 ;  /* 0x00000004ff047e24 */ /* 0x001fe2000f8e00ff */
[----:B------:R-:W-:Y:S01]  /*0290*/  MOV R5, UR5 ;  /* 0x0000000500057c02 */ /* 0x000fe20008000f00 */
[----:B--2---:R-:W-:-:S07]  /*02a0*/  DADD R18, R10, R18 ;  /* 0x000000000a127229 */ /* 0x004fce0000000012 */
[----:B-1----:R0:W-:Y:S04]  /*02b0*/  STL.64 [R1], R18 ;  /* 0x0000001201007387 */ /* 0x0021e80000100a00 */
[----:B------:R-:W-:-:S07]  /*02c0*/  LEPC R20, `(.L_x_451) ;  /* 0x000000001014794e */ /* 0x000fce0000000000 */
[----:B0-----:R-:W-:Y:S05]  /*02d0*/  CALL.ABS.NOINC R8 ;  /* 0x0000000008007343 */ /* 0x001fea0003c00000 */
.L_x_451:
[----:B------:R-:W-:Y:S05]  /*02e0*/  BRA `(.L_x_452) ;  /* 0x0000000400f07947 */ /* 0x000fea0003800000 */
.L_x_450:
[----:B------:R-:W-:Y:S05]  /*02f0*/  BSYNC.RELIABLE B6 ;  /* 0x0000000000067941 */ /* 0x000fea0003800100 */
.L_x_449:
[----:B------:R-:W0:Y:S01]  /*0300*/  MUFU.RCP64H R9, 9298 ;  /* 0x40c2290000097908 */ /* 0x000e220000001800 */
[----:B------:R-:W-:Y:S01]  /*0310*/  IMAD.MOV.U32 R12, RZ, RZ, 0x0 ;  /* 0x00000000ff0c7424 */ /* 0x000fe200078e00ff */
[----:B------:R-:W-:Y:S01]  /*0320*/  FSETP.GEU.AND P1, PT, |R19|, 6.5827683646048100446e-37, PT ;  /* 0x036000001300780b */ /* 0x000fe20003f2e200 */
[----:B------:R-:W-:Y:S01]  /*0330*/  IMAD.MOV.U32 R13, RZ, RZ, 0x40c22900 ;  /* 0x40c22900ff0d7424 */ /* 0x000fe200078e00ff */
[----:B------:R-:W-:Y:S01]  /*0340*/  BSSY.RECONVERGENT B0, `(.L_x_453) ;  /* 0x0000013000007945 */ /* 0x000fe20003800200 */
[----:B------:R-:W-:-:S06]  /*0350*/  IMAD.MOV.U32 R8, RZ, RZ, 0x1 ;  /* 0x00000001ff087424 */ /* 0x000fcc00078e00ff */
[----:B0-----:R-:W-:-:S08]  /*0360*/  DFMA R10, R8, -R12, 1 ;  /* 0x3ff00000080a742b */ /* 0x001fd0000000080c */
[----:B------:R-:W-:-:S08]  /*0370*/  DFMA R10, R10, R10, R10 ;  /* 0x0000000a0a0a722b */ /* 0x000fd0000000000a */
[----:B------:R-:W-:-:S08]  /*0380*/  DFMA R10, R8, R10, R8 ;  /* 0x0000000a080a722b */ /* 0x000fd00000000008 */
[----:B------:R-:W-:-:S08]  /*0390*/  DFMA R8, R10, -R12, 1 ;  /* 0x3ff000000a08742b */ /* 0x000fd0000000080c */
[----:B------:R-:W-:-:S08]  /*03a0*/  DFMA R8, R10, R8, R10 ;  /* 0x000000080a08722b */ /* 0x000fd0000000000a */
[----:B------:R-:W-:-:S08]  /*03b0*/  DMUL R10, R8, R18 ;  /* 0x00000012080a7228 */ /* 0x000fd00000000000 */
[----:B------:R-:W-:-:S08]  /*03c0*/  DFMA R12, R10, -9298, R18 ;  /* 0xc0c229000a0c782b */ /* 0x000fd00000000012 */
[----:B------:R-:W-:-:S10]  /*03d0*/  DFMA R8, R8, R12, R10 ;  /* 0x0000000c0808722b */ /* 0x000fd4000000000a */
[----:B------:R-:W-:-:S05]  /*03e0*/  FFMA R0, RZ, 6.0675048828125, R9 ;  /* 0x40c22900ff007823 */ /* 0x000fca0000000009 */
[----:B------:R-:W-:-:S13]  /*03f0*/  FSETP.GT.AND P0, PT, |R0|, 1.469367938527859385e-39, PT ;  /* 0x001000000000780b */ /* 0x000fda0003f04200 */
[----:B------:R-:W-:Y:S05]  /*0400*/  @P0 BRA P1, `(.L_x_454) ;  /* 0x0000000000180947 */ /* 0x000fea0000800000 */
[----:B------:R-:W-:Y:S01]  /*0410*/  MOV R8, R18 ;  /* 0x0000001200087202 */ /* 0x000fe20000000f00 */
[----:B------:R-:W-:Y:S01]  /*0420*/  IMAD.MOV.U32 R9, RZ, RZ, R19 ;  /* 0x000000ffff097224 */ /* 0x000fe200078e0013 */
[----:B------:R-:W-:-:S07]  /*0430*/  MOV R0, 0x450 ;  /* 0x0000045000007802 */ /* 0x000fce0000000f00 */
[----:B------:R-:W-:Y:S05]  /*0440*/  CALL.REL.NOINC `($__internal_0_$__cuda_sm20_div_rn_f64_full) ;  /* 0x0000001400147944 */ /* 0x000fea0003c00000 */
[----:B------:R-:W-:Y:S02]  /*0450*/  IMAD.MOV.U32 R8, RZ, RZ, R14 ;  /* 0x000000ffff087224 */ /* 0x000fe400078e000e */
[----:B------:R-:W-:-:S07]  /*0460*/  IMAD.MOV.U32 R9, RZ, RZ, R15 ;  /* 0x000000ffff097224 */ /* 0x000fce00078e000f */
.L_x_454:
[----:B------:R-:W-:Y:S05]  /*0470*/  BSYNC.RECONVERGENT B0 ;  /* 0x0000000000007941 */ /* 0x000fea0003800200 */
.L_x_453:
[----:B------:R-:W-:Y:S01]  /*0480*/  ISETP.GT.AND P0, PT, R9, 0xfffff, PT ;  /* 0x000fffff0900780c */ /* 0x000fe20003f04270 */
[--C-:B------:R-:W-:Y:S01]  /*0490*/  IMAD.MOV.U32 R10, RZ, RZ, R8.reuse ;  /* 0x000000ffff0a7224 */ /* 0x100fe200078e0008 */
[----:B------:R-:W-:Y:S01]  /*04a0*/  MOV R0, R9 ;  /* 0x0000000900007202 */ /* 0x000fe20000000f00 */
[----:B------:R-:W-:Y:S01]  /*04b0*/  IMAD.MOV.U32 R11, RZ, RZ, R9 ;  /* 0x000000ffff0b7224 */ /* 0x000fe200078e0009 */
[----:B------:R-:W-:Y:S01]  /*04c0*/  BSSY.RECONVERGENT B0, `(.L_x_455) ;  /* 0x000004e000007945 */ /* 0x000fe20003800200 */
[----:B------:R-:W-:-:S08]  /*04d0*/  IMAD.MOV.U32 R20, RZ, RZ, R8 ;  /* 0x000000ffff147224 */ /* 0x000fd000078e0008 */
[----:B------:R-:W-:-:S10]  /*04e0*/  @!P0 DMUL R10, R8, 1.80143985094819840000e+16 ;  /* 0x43500000080a8828 */ /* 0x000fd40000000000 */
[----:B------:R-:W-:Y:S01]  /*04f0*/  @!P0 IMAD.MOV.U32 R0, RZ, RZ, R11 ;  /* 0x000000ffff008224 */ /* 0x000fe200078e000b */
[----:B------:R-:W-:-:S03]  /*0500*/  @!P0 MOV R20, R10 ;  /* 0x0000000a00148202 */ /* 0x000fc60000000f00 */
[----:B------:R-:W-:-:S05]  /*0510*/  VIADD R3, R0, 0xffffffff ;  /* 0xffffffff00037836 */ /* 0x000fca0000000000 */
[----:B------:R-:W-:Y:S01]  /*0520*/  ISETP.GT.U32.AND P1, PT, R3, 0x7feffffe, PT ;  /* 0x7feffffe0300780c */ /* 0x000fe20003f24070 */
[----:B------:R-:W-:Y:S02]  /*0530*/  IMAD.MOV.U32 R3, RZ, RZ, -0x3ff ;  /* 0xfffffc01ff037424 */ /* 0x000fe400078e00ff */
[----:B------:R-:W-:-:S10]  /*0540*/  @!P0 IMAD.MOV.U32 R3, RZ, RZ, -0x435 ;  /* 0xfffffbcbff038424 */ /* 0x000fd400078e00ff */
[----:B------:R-:W-:Y:S05]  /*0550*/  @P1 BRA `(.L_x_456) ;  /* 0x0000000000f81947 */ /* 0x000fea0003800000 */
[----:B------:R-:W-:Y:S01]  /*0560*/  LOP3.LUT R10, R0, 0xfffff, RZ, 0xc0, !PT ;  /* 0x000fffff000a7812 */ /* 0x000fe200078ec0ff */
[----:B------:R-:W-:Y:S01]  /*0570*/  IMAD.MOV.U32 R18, RZ, RZ, RZ ;  /* 0x000000ffff127224 */ /* 0x000fe200078e00ff */
[----:B------:R-:W-:Y:S01]  /*0580*/  UMOV UR4, 0x3ae80f1e ;  /* 0x3ae80f1e00047882 */ /* 0x000fe20000000000 */
[----:B------:R-:W-:Y:S01]  /*0590*/  IMAD.MOV.U32 R12, RZ, RZ, -0x748574fc ;  /* 0x8b7a8b04ff0c7424 */ /* 0x000fe200078e00ff */
[----:B------:R-:W-:Y:S01]  /*05a0*/  LOP3.LUT R21, R10, 0x3ff00000, RZ, 0xfc, !PT ;  /* 0x3ff000000a157812 */ /* 0x000fe200078efcff */
[----:B------:R-:W-:Y:S01]  /*05b0*/  IMAD.MOV.U32 R13, RZ, RZ, 0x3ed0ee25 ;  /* 0x3ed0ee25ff0d7424 */ /* 0x000fe200078e00ff */
[----:B------:R-:W-:Y:S01]  /*05c0*/  UMOV UR5, 0x3eb1380b ;  /* 0x3eb1380b00057882 */ /* 0x000fe20000000000 */
[----:B------:R-:W-:Y:S02]  /*05d0*/  LEA.HI R3, R0, R3, RZ, 0xc ;  /* 0x0000000300037211 */ /* 0x000fe400078f60ff */
[----:B------:R-:W-:-:S13]  /*05e0*/  ISETP.GE.U32.AND P0, PT, R21, 0x3ff6a09f, PT ;  /* 0x3ff6a09f1500780c */ /* 0x000fda0003f06070 */
[----:B------:R-:W-:Y:S01]  /*05f0*/  @P0 VIADD R11, R21, 0xfff00000 ;  /* 0xfff00000150b0836 */ /* 0x000fe20000000000 */
[----:B------:R-:W-:-:S03]  /*0600*/  @P0 IADD3 R3, PT, PT, R3, 0x1, RZ ;  /* 0x0000000103030810 */ /* 0x000fc60007ffe0ff */
[----:B------:R-:W-:-:S06]  /*0610*/  @P0 IMAD.MOV.U32 R21, RZ, RZ, R11 ;  /* 0x000000ffff150224 */ /* 0x000fcc00078e000b */
[C---:B------:R-:W-:Y:S02]  /*0620*/  DADD R22, R20.reuse, 1 ;  /* 0x3ff0000014167429 */ /* 0x040fe40000000000 */
[----:B------:R-:W-:-:S04]  /*0630*/  DADD R20, R20, -1 ;  /* 0xbff0000014147429 */ /* 0x000fc80000000000 */
[----:B------:R-:W0:Y:S02]  /*0640*/  MUFU.RCP64H R19, R23 ;  /* 0x0000001700137308 */ /* 0x000e240000001800 */
[----:B0-----:R-:W-:-:S08]  /*0650*/  DFMA R10, -R22, R18, 1 ;  /* 0x3ff00000160a742b */ /* 0x001fd00000000112 */
[----:B------:R-:W-:-:S08]  /*0660*/  DFMA R10, R10, R10, R10 ;  /* 0x0000000a0a0a722b */ /* 0x000fd0000000000a */
[----:B------:R-:W-:-:S08]  /*0670*/  DFMA R18, R18, R10, R18 ;  /* 0x0000000a1212722b */ /* 0x000fd00000000012 */
[----:B------:R-:W-:-:S08]  /*0680*/  DMUL R14, R20, R18 ;  /* 0x00000012140e7228 */ /* 0x000fd00000000000 */
[----:B------:R-:W-:-:S08]  /*0690*/  DFMA R14, R20, R18, R14 ;  /* 0x00000012140e722b */ /* 0x000fd0000000000e */
[----:B------:R-:W-:-:S08]  /*06a0*/  DMUL R10, R14, R14 ;  /* 0x0000000e0e0a7228 */ /* 0x000fd00000000000 */
[----:B------:R-:W-:Y:S01]  /*06b0*/  DFMA R12, R10, UR4, R12 ;  /* 0x000000040a0c7c2b */ /* 0x000fe2000800000c */
[----:B------:R-:W-:Y:S01]  /*06c0*/  UMOV UR4, 0x9f02676f ;  /* 0x9f02676f00047882 */ /* 0x000fe20000000000 */
[----:B------:R-:W-:-:S06]  /*06d0*/  UMOV UR5, 0x3ef3b266 ;  /* 0x3ef3b26600057882 */ /* 0x000fcc0000000000 */
[----:B------:R-:W-:Y:S01]  /*06e0*/  DFMA R22, R10, R12, UR4 ;  /* 0x000000040a167e2b */ /* 0x000fe2000800000c */
[----:B------:R-:W-:Y:S01]  /*06f0*/  UMOV UR4, 0xa9ab0956 ;  /* 0xa9ab095600047882 */ /* 0x000fe20000000000 */
[----:B------:R-:W-:Y:S01]  /*0700*/  UMOV UR5, 0x3f1745cb ;  /* 0x3f1745cb00057882 */ /* 0x000fe20000000000 */
[----:B------:R-:W-:-:S05]  /*0710*/  DADD R12, R20, -R14 ;  /* 0x00000000140c7229 */ /* 0x000fca000000080e */
[----:B------:R-:W-:Y:S01]  /*0720*/  DFMA R22, R10, R22, UR4 ;  /* 0x000000040a167e2b */ /* 0x000fe20008000016 */
[----:B------:R-:W-:Y:S01]  /*0730*/  UMOV UR4, 0x2d1b5154 ;  /* 0x2d1b515400047882 */ /* 0x000fe20000000000 */
[----:B------:R-:W-:Y:S01]  /*0740*/  UMOV UR5, 0x3f3c71c7 ;  /* 0x3f3c71c700057882 */ /* 0x000fe20000000000 */
[----:B------:R-:W-:-:S05]  /*0750*/  DADD R12, R12, R12 ;  /* 0x000000000c0c7229 */ /* 0x000fca000000000c */
[----:B------:R-:W-:Y:S01]  /*0760*/  DFMA R22, R10, R22, UR4 ;  /* 0x000000040a167e2b */ /* 0x000fe20008000016 */
[----:B------:R-:W-:Y:S01]  /*0770*/  UMOV UR4, 0x923be72d ;  /* 0x923be72d00047882 */ /* 0x000fe20000000000 */
[----:B------:R-:W-:Y:S01]  /*0780*/  UMOV UR5, 0x3f624924 ;  /* 0x3f62492400057882 */ /* 0x000fe20000000000 */
[----:B------:R-:W-:Y:S01]  /*0790*/  DFMA R12, R20, -R14, R12 ;  /* 0x8000000e140c722b */ /* 0x000fe2000000000c */
[----:B------:R-:W-:Y:S01]  /*07a0*/  LOP3.LUT R20, R3, 0x80000000, RZ, 0x3c, !PT ;  /* 0x8000000003147812 */ /* 0x000fe200078e3cff */
[----:B------:R-:W-:-:S03]  /*07b0*/  IMAD.MOV.U32 R21, RZ, RZ, 0x43300000 ;  /* 0x43300000ff157424 */ /* 0x000fc600078e00ff */
[----:B------:R-:W-:Y:S01]  /*07c0*/  DFMA R22, R10, R22, UR4 ;  /* 0x000000040a167e2b */ /* 0x000fe20008000016 */
[----:B------:R-:W-:Y:S01]  /*07d0*/  UMOV UR4, 0x9999a3c4 ;  /* 0x9999a3c400047882 */ /* 0x000fe20000000000 */
[----:B------:R-:W-:Y:S01]  /*07e0*/  UMOV UR5, 0x3f899999 ;  /* 0x3f89999900057882 */ /* 0x000fe20000000000 */
[----:B------:R-:W-:-:S05]  /*07f0*/  DMUL R12, R18, R12 ;  /* 0x0000000c120c7228 */ /* 0x000fca0000000000 */
[----:B------:R-:W-:Y:S01]  /*0800*/  DFMA R22, R10, R22, UR4 ;  /* 0x000000040a167e2b */ /* 0x000fe20008000016 */
[----:B------:R-:W-:Y:S01]  /*0810*/  UMOV UR4, 0x80000000 ;  /* 0x8000000000047882 */ /* 0x000fe20000000000 */
[----:B------:R-:W-:Y:S02]  /*0820*/  UMOV UR5, 0x43300000 ;  /* 0x4330000000057882 */ /* 0x000fe40000000000 */
[----:B------:R-:W-:Y:S01]  /*0830*/  DADD R20, R20, -UR4 ;  /* 0x8000000414147e29 */ /* 0x000fe20008000000 */
[----:B------:R-:W-:Y:S01]  /*0840*/  UMOV UR4, 0x55555554 ;  /* 0x5555555400047882 */ /* 0x000fe20000000000 */
[----:B------:R-:W-:Y:S02]  /*0850*/  UMOV UR5, 0x3fb55555 ;  /* 0x3fb5555500057882 */ /* 0x000fe40000000000 */
[----:B------:R-:W-:Y:S01]  /*0860*/  DFMA R22, R10, R22, UR4 ;  /* 0x000000040a167e2b */ /* 0x000fe20008000016 */
[----:B------:R-:W-:Y:S01]  /*0870*/  UMOV UR4, 0xfefa39ef ;  /* 0xfefa39ef00047882 */ /* 0x000fe20000000000 */
[----:B------:R-:W-:-:S02]  /*0880*/  UMOV UR5, 0x3fe62e42 ;  /* 0x3fe62e4200057882 */ /* 0x000fc40000000000 */
[----:B------:R-:W-:-:S04]  /*0890*/  DFMA R18, R20, UR4, R14 ;  /* 0x0000000414127c2b */ /* 0x000fc8000800000e */
[----:B------:R-:W-:-:S04]  /*08a0*/  DMUL R22, R10, R22 ;  /* 0x000000160a167228 */ /* 0x000fc80000000000 */
[----:B------:R-:W-:Y:S01]  /*08b0*/  DFMA R10, R20, -UR4, R18 ;  /* 0x80000004140a7c2b */ /* 0x000fe20008000012 */
[----:B------:R-:W-:Y:S01]  /*08c0*/  UMOV UR4, 0x3b39803f ;  /* 0x3b39803f00047882 */ /* 0x000fe20000000000 */
[----:B------:R-:W-:Y:S02]  /*08d0*/  UMOV UR5, 0x3c7abc9e ;  /* 0x3c7abc9e00057882 */ /* 0x000fe40000000000 */
[----:B------:R-:W-:-:S04]  /*08e0*/  DFMA R12, R14, R22, R12 ;  /* 0x000000160e0c722b */ /* 0x000fc8000000000c */
[----:B------:R-:W-:-:S08]  /*08f0*/  DADD R10, -R14, R10 ;  /* 0x000000000e0a7229 */ /* 0x000fd0000000010a */
[----:B------:R-:W-:-:S08]  /*0900*/  DADD R10, R12, -R10 ;  /* 0x000000000c0a7229 */ /* 0x000fd0000000080a */
[----:B------:R-:W-:-:S08]  /*0910*/  DFMA R10, R20, UR4, R10 ;  /* 0x00000004140a7c2b */ /* 0x000fd0000800000a */
[----:B------:R-:W-:Y:S01]  /*0920*/  DADD R18, R18, R10 ;  /* 0x0000000012127229 */ /* 0x000fe2000000000a */
[----:B------:R-:W-:Y:S10]  /*0930*/  BRA `(.L_x_457) ;  /* 0x0000000000187947 */ /* 0x000ff40003800000 */
.L_x_456:
[----:B------:R-:W-:Y:S01]  /*0940*/  IMAD.MOV.U32 R12, RZ, RZ, 0x0 ;  /* 0x00000000ff0c7424 */ /* 0x000fe200078e00ff */
[----:B------:R-:W-:Y:S01]  /*0950*/  LOP3.LUT P0, RZ, R11, 0x7fffffff, RZ, 0xc0, !PT ;  /* 0x7fffffff0bff7812 */ /* 0x000fe2000780c0ff */
[----:B------:R-:W-:-:S06]  /*0960*/  IMAD.MOV.U32 R13, RZ, RZ, 0x7ff00000 ;  /* 0x7ff00000ff0d7424 */ /* 0x000fcc00078e00ff */
[----:B------:R-:W-:-:S10]  /*0970*/  DFMA R12, R10, R12, +INF ;  /* 0x7ff000000a0c742b */ /* 0x000fd4000000000c */
[----:B------:R-:W-:Y:S02]  /*0980*/  FSEL R18, R12, RZ, P0 ;  /* 0x000000ff0c127208 */ /* 0x000fe40000000000 */
[----:B------:R-:W-:-:S07]  /*0990*/  FSEL R19, R13, -QNAN , P0 ;  /* 0xfff000000d137808 */ /* 0x000fce0000000000 */
.L_x_457:
[----:B------:R-:W-:Y:S05]  /*09a0*/  BSYNC.RECONVERGENT B0 ;  /* 0x0000000000007941 */ /* 0x000fea0003800200 */
.L_x_455:
[----:B------:R-:W-:-:S04]  /*09b0*/  LEA R10, P0, R24, UR46, 0x3 ;  /* 0x0000002e180a7c11 */ /* 0x000fc8000f8018ff */
[----:B------:R-:W-:-:S05]  /*09c0*/  LEA.HI.X R11, R24, UR47, R25, 0x3, P0 ;  /* 0x0000002f180b7c11 */ /* 0x000fca00080f1c19 */
[----:B------:R-:W2:Y:S01]  /*09d0*/  LDG.E.64 R14, desc[UR36][R10.64] ;  /* 0x000000240a0e7981 */ /* 0x000ea2000c1e1b00 */
[----:B------:R-:W-:Y:S01]  /*09e0*/  UMOV UR4, 0xffda0d24 ;  /* 0xffda0d2400047882 */ /* 0x000fe20000000000 */
[----:B------:R-:W-:Y:S02]  /*09f0*/  UMOV UR5, 0x3c7777d0 ;  /* 0x3c7777d000057882 */ /* 0x000fe40000000000 */
[----:B------:R-:W-:Y:S01]  /*0a00*/  DMUL R12, R18, UR4 ;  /* 0x00000004120c7c28 */ /* 0x000fe20008000000 */
[----:B------:R-:W-:Y:S01]  /*0a10*/  UMOV UR4, 0x652b82fe ;  /* 0x652b82fe00047882 */ /* 0x000fe20000000000 */
[----:B------:R-:W-:-:S06]  /*0a20*/  UMOV UR5, 0x3ff71547 ;  /* 0x3ff7154700057882 */ /* 0x000fcc0000000000 */
[----:B------:R-:W-:Y:S01]  /*0a30*/  DFMA R12, R18, UR4, R12 ;  /* 0x00000004120c7c2b */ /* 0x000fe2000800000c */
[----:B------:R-:W-:-:S04]  /*0a40*/  IADD3 R18, P0, PT, R26, UR44, RZ ;  /* 0x0000002c1a127c10 */ /* 0x000fc8000ff1e0ff */
[----:B------:R-:W-:-:S03]  /*0a50*/  IADD3.X R19, PT, PT, R17, UR45, RZ, P0, !PT ;  /* 0x0000002d11137c10 */ /* 0x000fc600087fe4ff */
[----:B--2---:R-:W-:-:S07]  /*0a60*/  DFMA R12, R12, -R8, R14 ;  /* 0x800000080c0c722b */ /* 0x004fce000000000e */
[----:B------:R0:W-:Y:S04]  /*0a70*/  STG.E.64 desc[UR36][R10.64], R12 ;  /* 0x0000000c0a007986 */ /* 0x0001e8000c101b24 */
[----:B------:R0:W5:Y:S04]  /*0a80*/  LDG.E.64 R22, desc[UR36][R4.64] ;  /* 0x0000002404167981 */ /* 0x000168000c1e1b00 */
[----:B------:R-:W5:Y:S04]  /*0a90*/  LDG.E.64 R18, desc[UR36][R18.64] ;  /* 0x0000002412127981 */ /* 0x000f68000c1e1b00 */
[----:B------:R0:W5:Y:S02]  /*0aa0*/  LDG.E.64 R24, desc[UR36][R6.64] ;  /* 0x0000002406187981 */ /* 0x000164000c1e1b00 */
.L_x_452:
[----:B------:R-:W-:Y:S05]  /*0ab0*/  BSYNC.RECONVERGENT B7 ;  /* 0x0000000000077941 */ /* 0x000fea0003800200 */
.L_x_448:
[----:B------:R-:W-:-:S05]  /*0ac0*/  IADD3 R26, P0, PT, R26, 0x8, RZ ;  /* 0x000000081a1a7810 */ /* 0x000fca0007f1e0ff */
[----:B------:R-:W-:Y:S01]  /*0ad0*/  IMAD.X R17, RZ, RZ, R17, P0 ;  /* 0x000000ffff117224 */ /* 0x000fe200000e0611 */
[----:B------:R-:W-:-:S04]  /*0ae0*/  ISETP.NE.U32.AND P0, PT, R26, 0x1229000, PT ;  /* 0x012290001a00780c */ /* 0x000fc80003f05070 */
[----:B------:R-:W-:-:S13]  /*0af0*/  ISETP.NE.AND.EX P0, PT, R17, RZ, PT, P0 ;  /* 0x000000ff1100720c */ /* 0x000fda0003f05300 */
[----:B------:R-:W-:Y:S05]  /*0b00*/  @P0 BRA `(.L_x_458) ;  /* 0xfffffff400840947 */ /* 0x000fea000383ffff */
[----:B------:R-:W-:Y:S05]  /*0b10*/  BSYNC.RECONVERGENT B8 ;  /* 0x0000000000087941 */ /* 0x000fea0003800200 */
.L_x_447:
[----:B------:R-:W1:Y:S01]  /*0b20*/  LDCU.64 UR4, c[0x0][0x388] ;  /* 0x00007100ff0477ac */ /* 0x000e620008000a00 */
[----:B------:R-:W-:Y:S01]  /*0b30*/  BSSY.RECONVERGENT B7, `(.L_x_459) ;  /* 0x00000ce000077945 */ /* 0x000fe20003800200 */
[----:B-----5:R-:W-:Y:S01]  /*0b40*/  CS2R R18, SRZ ;  /* 0x0000000000127805 */ /* 0x020fe2000001ff00 */
[----:B-1----:R-:W-:-:S04]  /*0b50*/  UIADD3 UR4, UP0, UPT, UR4, 0x40, URZ ;  /* 0x0000004004047890 */ /* 0x002fc8000ff1e0ff */
[----:B------:R-:W-:Y:S02]  /*0b60*/  UIADD3.X UR5, UPT, UPT, URZ, UR5, URZ, UP0, !UPT ;  /* 0x00000005ff057290 */ /* 0x000fe400087fe4ff */
[----:B------:R-:W-:-:S04]  /*0b70*/  IMAD.U32 R22, RZ, RZ, UR4 ;  /* 0x00000004ff167e24 */ /* 0x000fc8000f8e00ff */
[----:B------:R-:W-:-:S07]  /*0b80*/  MOV R23, UR5 ;  /* 0x0000000500177c02 */ /* 0x000fce0008000f00 */
.L_x_476:
[----:B0-----:R-:W2:Y:S01]  /*0b90*/  LDG.E.64 R10, desc[UR36][R22.64+-0x40] ;  /* 0xffffc024160a7981 */ /* 0x001ea2000c1e1b00 */
[----:B------:R-:W-:Y:S01]  /*0ba0*/  IMAD.MOV.U32 R8, RZ, RZ, R19 ;  /* 0x000000ffff087224 */ /* 0x000fe200078e0013 */
[----:B------:R-:W-:Y:S01]  /*0bb0*/  MOV R17, 0x180 ;  /* 0x0000018000117802 */ /* 0x000fe20000000f00 */
[----:B------:R-:W-:Y:S01]  /*0bc0*/  IMAD.MOV.U32 R9, RZ, RZ, R18 ;  /* 0x000000ffff097224 */ /* 0x000fe200078e0012 */
[----:B------:R-:W0:Y:S01]  /*0bd0*/  LDCU.64 UR4, c[0x4][0x170] ;  /* 0x01002e00ff0477ac */ /* 0x000e220008000a00 */
[----:B------:R-:W-:Y:S01]  /*0be0*/  IMAD.MOV.U32 R6, RZ, RZ, R2 ;  /* 0x000000ffff067224 */ /* 0x000fe200078e0002 */
[----:B------:R1:W3:Y:S01]  /*0bf0*/  LDC.64 R12, c[0x4][R17] ;  /* 0x01000000110c7b82 */ /* 0x0002e20000000a00 */
[----:B------:R-:W-:Y:S01]  /*0c00*/  MOV R7, R16 ;  /* 0x0000001000077202 */ /* 0x000fe20000000f00 */
[----:B0-----:R-:W-:Y:S02]  /*0c10*/  IMAD.U32 R4, RZ, RZ, UR4 ;  /* 0x00000004ff047e24 */ /* 0x001fe4000f8e00ff */
[----:B------:R-:W-:Y:S01]  /*0c20*/  IMAD.U32 R5, RZ, RZ, UR5 ;  /* 0x00000005ff057e24 */ /* 0x000fe2000f8e00ff */
[----:B--23--:R1:W-:Y:S06]  /*0c30*/  STL.128 [R1], R8 ;  /* 0x0000000801007387 */ /* 0x00c3ec0000100c00 */
[----:B------:R-:W-:-:S07]  /*0c40*/  LEPC R20, `(.L_x_460) ;  /* 0x000000001014794e */ /* 0x000fce0000000000 */
[----:B-1----:R-:W-:Y:S05]  /*0c50*/  CALL.ABS.NOINC R12 ;  /* 0x000000000c007343 */ /* 0x002fea0003c00000 */
.L_x_460:
[----:B------:R-:W2:Y:S01]  /*0c60*/  LDG.E.64 R10, desc[UR36][R22.64+-0x38] ;  /* 0xffffc824160a7981 */ /* 0x000ea2000c1e1b00 */
[----:B------:R-:W-:Y:S01]  /*0c70*/  IADD3 R8, P0, PT, R19, 0x1, RZ ;  /* 0x0000000113087810 */ /* 0x000fe20007f1e0ff */
[----:B------:R0:W1:Y:S01]  /*0c80*/  LDC.64 R12, c[0x4][R17] ;  /* 0x01000000110c7b82 */ /* 0x0000620000000a00 */
[----:B------:R-:W3:Y:S01]  /*0c90*/  LDCU.64 UR4, c[0x4][0x170] ;  /* 0x01002e00ff0477ac */ /* 0x000ee20008000a00 */
[----:B------:R-:W-:Y:S02]  /*0ca0*/  IMAD.MOV.U32 R6, RZ, RZ, R2 ;  /* 0x000000ffff067224 */ /* 0x000fe400078e0002 */
[----:B------:R-:W-:Y:S02]  /*0cb0*/  IMAD.X R9, RZ, RZ, R18, P0 ;  /* 0x000000ffff097224 */ /* 0x000fe400000e0612 */
[----:B------:R-:W-:Y:S02]  /*0cc0*/  IMAD.MOV.U32 R7, RZ, RZ, R16 ;  /* 0x000000ffff077224 */ /* 0x000fe400078e0010 */
[----:B---3--:R-:W-:-:S02]  /*0cd0*/  IMAD.U32 R4, RZ, RZ, UR4 ;  /* 0x00000004ff047e24 */ /* 0x008fc4000f8e00ff */
[----:B------:R-:W-:Y:S01]  /*0ce0*/  IMAD.U32 R5, RZ, RZ, UR5 ;  /* 0x00000005ff057e24 */ /* 0x000fe2000f8e00ff */
[----:B-12---:R0:W-:Y:S06]  /*0cf0*/  STL.128 [R1], R8 ;  /* 0x0000000801007387 */ /* 0x0061ec0000100c00 */
[----:B------:R-:W-:-:S07]  /*0d00*/  LEPC R20, `(.L_x_461) ;  /* 0x000000001014794e */ /* 0x000fce0000000000 */
[----:B0-----:R-:W-:Y:S05]  /*0d10*/  CALL.ABS.NOINC R12 ;  /* 0x000000000c007343 */ /* 0x001fea0003c00000 */
.L_x_461:
[----:B------:R-:W2:Y:S01]  /*0d20*/  LDG.E.64 R10, desc[UR36][R22.64+-0x30] ;  /* 0xffffd024160a7981 */ /* 0x000ea2000c1e1b00 */
[----:B------:R-:W-:Y:S01]  /*0d30*/  IADD3 R8, P0, PT, R19, 0x2, RZ ;  /* 0x0000000213087810 */ /* 0x000fe20007f1e0ff */
[----:B------:R0:W1:Y:S01]  /*0d40*/  LDC.64 R12, c[0x4][R17] ;  /* 0x01000000110c7b82 */ /* 0x0000620000000a00 */
[----:B------:R-:W3:Y:S01]  /*0d50*/  LDCU.64 UR4, c[0x4][0x170] ;  /* 0x01002e00ff0477ac */ /* 0x000ee20008000a00 */
[----:B------:R-:W-:Y:S01]  /*0d60*/  IMAD.MOV.U32 R6, RZ, RZ, R2 ;  /* 0x000000ffff067224 */ /* 0x000fe200078e0002 */
[----:B------:R-:W-:Y:S01]  /*0d70*/  IADD3.X R9, PT, PT, RZ, R18, RZ, P0, !PT ;  /* 0x00000012ff097210 */ /* 0x000fe200007fe4ff */
[----:B------:R-:W-:Y:S02]  /*0d80*/  IMAD.MOV.U32 R7, RZ, RZ, R16 ;  /* 0x000000ffff077224 */ /* 0x000fe400078e0010 */
[----:B---3--:R-:W-:Y:S02]  /*0d90*/  IMAD.U32 R4, RZ, RZ, UR4 ;  /* 0x00000004ff047e24 */ /* 0x008fe4000f8e00ff */
[----:B------:R-:W-:Y:S01]  /*0da0*/  IMAD.U32 R5, RZ, RZ, UR5 ;  /* 0x00000005ff057e24 */ /* 0x000fe2000f8e00ff */
[----:B-12---:R0:W-:Y:S06]  /*0db0*/  STL.128 [R1], R8 ;  /* 0x0000000801007387 */ /* 0x0061ec0000100c00 */
[----:B------:R-:W-:-:S07]  /*0dc0*/  LEPC R20, `(.L_x_462) ;  /* 0x000000001014794e */ /* 0x000fce0000000000 */
[----:B0-----:R-:W-:Y:S05]  /*0dd0*/  CALL.ABS.NOINC R12 ;  /* 0x000000000c007343 */ /* 0x001fea0003c00000 */
.L_x_462:
[----:B------:R-:W2:Y:S01]  /*0de0*/  LDG.E.64 R10, desc[UR36][R22.64+-0x28] ;  /* 0xffffd824160a7981 */ /* 0x000ea2000c1e1b00 */
[----:B------:R-:W-:Y:S01]  /*0df0*/  IADD3 R8, P0, PT, R19, 0x3, RZ ;  /* 0x0000000313087810 */ /* 0x000fe20007f1e0ff */
[----:B------:R0:W1:Y:S01]  /*0e00*/  LDC.64 R12, c[0x4][R17] ;  /* 0x01000000110c7b82 */ /* 0x0000620000000a00 */
[----:B------:R-:W3:Y:S01]  /*0e10*/  LDCU.64 UR4, c[0x4][0x170] ;  /* 0x01002e00ff0477ac */ /* 0x000ee20008000a00 */
[----:B------:R-:W-:Y:S02]  /*0e20*/  IMAD.MOV.U32 R6, RZ, RZ, R2 ;  /* 0x000000ffff067224 */ /* 0x000fe400078e0002 */
[----:B------:R-:W-:Y:S02]  /*0e30*/  IMAD.X R9, RZ, RZ, R18, P0 ;  /* 0x000000ffff097224 */ /* 0x000fe400000e0612 */
[----:B------:R-:W-:Y:S01]  /*0e40*/  IMAD.MOV.U32 R7, RZ, RZ, R16 ;  /* 0x000000ffff077224 */ /* 0x000fe200078e0010 */
[----:B---3--:R-:W-:Y:S01]  /*0e50*/  MOV R4, UR4 ;  /* 0x0000000400047c02 */ /* 0x008fe20008000f00 */
[----:B------:R-:W-:Y:S01]  /*0e60*/  IMAD.U32 R5, RZ, RZ, UR5 ;  /* 0x00000005ff057e24 */ /* 0x000fe2000f8e00ff */
[----:B-12---:R0:W-:Y:S06]  /*0e70*/  STL.128 [R1], R8 ;  /* 0x0000000801007387 */ /* 0x0061ec0000100c00 */
[----:B------:R-:W-:-:S07]  /*0e80*/  LEPC R20, `(.L_x_463) ;  /* 0x000000001014794e */ /* 0x000fce0000000000 */
[----:B0-----:R-:W-:Y:S05]  /*0e90*/  CALL.ABS.NOINC R12 ;  /* 0x000000000c007343 */ /* 0x001fea0003c00000 */
.L_x_463:
[----:B------:R-:W2:Y:S01]  /*0ea0*/  LDG.E.64 R10, desc[UR36][R22.64+-0x20] ;  /* 0xffffe024160a7981 */ /* 0x000ea2000c1e1b00 */
[----:B------:R-:W-:Y:S01]  /*0eb0*/  IADD3 R8, P0, PT, R19, 0x4, RZ ;  /* 0x0000000413087810 */ /* 0x000fe20007f1e0ff */
[----:B------:R0:W1:Y:S01]  /*0ec0*/  LDC.64 R12, c[0x4][R17] ;  /* 0x01000000110c7b82 */ /* 0x0000620000000a00 */
[----:B------:R-:W3:Y:S01]  /*0ed0*/  LDCU.64 UR4, c[0x4][0x170] ;  /* 0x01002e00ff0477ac */ /* 0x000ee20008000a00 */
[----:B------:R-:W-:Y:S02]  /*0ee0*/  IMAD.MOV.U32 R6, RZ, RZ, R2 ;  /* 0x000000ffff067224 */ /* 0x000fe400078e0002 */
[----:B------:R-:W-:Y:S02]  /*0ef0*/  IMAD.X R9, RZ, RZ, R18, P0 ;  /* 0x000000ffff097224 */ /* 0x000fe400000e0612 */
[----:B------:R-:W-:Y:S02]  /*0f00*/  IMAD.MOV.U32 R7, RZ, RZ, R16 ;  /* 0x000000ffff077224 */ /* 0x000fe400078e0010 */
[----:B---3--:R-:W-:Y:S01]  /*0f10*/  IMAD.U32 R4, RZ, RZ, UR4 ;  /* 0x00000004ff047e24 */ /* 0x008fe2000f8e00ff */
[----:B------:R-:W-:Y:S01]  /*0f20*/  MOV R5, UR5 ;  /* 0x0000000500057c02 */ /* 0x000fe20008000f00 */
[----:B-12---:R0:W-:Y:S06]  /*0f30*/  STL.128 [R1], R8 ;  /* 0x0000000801007387 */ /* 0x0061ec0000100c00 */
[----:B------:R-:W-:-:S07]  /*0f40*/  LEPC R20, `(.L_x_464) ;  /* 0x000000001014794e */ /* 0x000fce0000000000 */
[----:B0-----:R-:W-:Y:S05]  /*0f50*/  CALL.ABS.NOINC R12 ;  /* 0x000000000c007343 */ /* 0x001fea0003c00000 */
.L_x_464:
[----:B------:R-:W2:Y:S01]  /*0f60*/  LDG.E.64 R10, desc[UR36][R22.64+-0x18] ;  /* 0xffffe824160a7981 */ /* 0x000ea2000c1e1b00 */
[----:B------:R-:W-:Y:S01]  /*0f70*/  IADD3 R8, P0, PT, R19, 0x5, RZ ;  /* 0x0000000513087810 */ /* 0x000fe20007f1e0ff */
[----:B------:R0:W1:Y:S01]  /*0f80*/  LDC.64 R12, c[0x4][R17] ;  /* 0x01000000110c7b82 */ /* 0x0000620000000a00 */
[----:B------:R-:W3:Y:S01]  /*0f90*/  LDCU.64 UR4, c[0x4][0x170] ;  /* 0x01002e00ff0477ac */ /* 0x000ee20008000a00 */
[----:B------:R-:W-:Y:S01]  /*0fa0*/  MOV R6, R2 ;  /* 0x0000000200067202 */ /* 0x000fe20000000f00 */
[----:B------:R-:W-:Y:S02]  /*0fb0*/  IMAD.MOV.U32 R7, RZ, RZ, R16 ;  /* 0x000000ffff077224 */ /* 0x000fe400078e0010 */
[----:B------:R-:W-:Y:S02]  /*0fc0*/  IMAD.X R9, RZ, RZ, R18, P0 ;  /* 0x000000ffff097224 */ /* 0x000fe400000e0612 */
[----:B---3--:R-:W-:Y:S02]  /*0fd0*/  IMAD.U32 R4, RZ, RZ, UR4 ;  /* 0x00000004ff047e24 */ /* 0x008fe4000f8e00ff */
[----:B------:R-:W-:Y:S01]  /*0fe0*/  IMAD.U32 R5, RZ, RZ, UR5 ;  /* 0x00000005ff057e24 */ /* 0x000fe2000f8e00ff */
[----:B-12---:R0:W-:Y:S06]  /*0ff0*/  STL.128 [R1], R8 ;  /* 0x0000000801007387 */ /* 0x0061ec0000100c00 */
[----:B------:R-:W-:-:S07]  /*1000*/  LEPC R20, `(.L_x_465) ;  /* 0x000000001014794e */ /* 0x000fce0000000000 */
[----:B0-----:R-:W-:Y:S05]  /*1010*/  CALL.ABS.NOINC R12 ;  /* 0x000000000c007343 */ /* 0x001fea0003c00000 */
.L_x_465:
[----:B------:R-:W2:Y:S01]  /*1020*/  LDG.E.64 R10, desc[UR36][R22.64+-0x10] ;  /* 0xfffff024160a7981 */ /* 0x000ea2000c1e1b00 */
[----:B------:R-:W-:Y:S01]  /*1030*/  IADD3 R8, P0, PT, R19, 0x6, RZ ;  /* 0x0000000613087810 */ /* 0x000fe20007f1e0ff */
[----:B------:R0:W1:Y:S01]  /*1040*/  LDC.64 R12, c[0x4][R17] ;  /* 0x01000000110c7b82 */ /* 0x0000620000000a00 */
[----:B------:R-:W3:Y:S01]  /*1050*/  LDCU.64 UR4, c[0x4][0x170] ;  /* 0x01002e00ff0477ac */ /* 0x000ee20008000a00 */
[----:B------:R-:W-:Y:S01]  /*1060*/  IMAD.MOV.U32 R6, RZ, RZ, R2 ;  /* 0x000000ffff067224 */ /* 0x000fe200078e0002 */
[----:B------:R-:W-:Y:S01]  /*1070*/  MOV R7, R16 ;  /* 0x0000001000077202 */ /* 0x000fe20000000f00 */
[----:B------:R-:W-:Y:S02]  /*1080*/  IMAD.X R9, RZ, RZ, R18, P0 ;  /* 0x000000ffff097224 */ /* 0x000fe400000e0612 */
[----:B---3--:R-:W-:Y:S02]  /*1090*/  IMAD.U32 R4, RZ, RZ, UR4 ;  /* 0x00000004ff047e24 */ /* 0x008fe4000f8e00ff */
[----:B------:R-:W-:Y:S01]  /*10a0*/  IMAD.U32 R5, RZ, RZ, UR5 ;  /* 0x00000005ff057e24 */ /* 0x000fe2000f8e00ff */
[----:B-12---:R0:W-:Y:S06]  /*10b0*/  STL.128 [R1], R8 ;  /* 0x0000000801007387 */ /* 0x0061ec0000100c00 */
[----:B------:R-:W-:-:S07]  /*10c0*/  LEPC R20, `(.L_x_466) ;  /* 0x000000001014794e */ /* 0x000fce0000000000 */
[----:B0-----:R-:W-:Y:S05]  /*10d0*/  CALL.ABS.NOINC R12 ;  /* 0x000000000c007343 */ /* 0x001fea0003c00000 */
.L_x_466:
        /* <DEDUP_REMOVED lines=12> */
.L_x_467:
        /* <DEDUP_REMOVED lines=12> */
.L_x_468:
        /* <DEDUP_REMOVED lines=12> */
.L_x_469:
        /* <DEDUP_REMOVED lines=12> */
.L_x_470:
        /* <DEDUP_REMOVED lines=12> */
.L_x_471:
        /* <DEDUP_REMOVED lines=12> */
.L_x_472:
        /* <DEDUP_REMOVED lines=12> */
.L_x_473:
        /* <DEDUP_REMOVED lines=12> */
.L_x_474:
        /* <DEDUP_REMOVED lines=12> */
.L_x_475:
[----:B------:R-:W-:Y:S02]  /*17a0*/  IADD3 R19, P0, PT, R19, 0x10, RZ ;  /* 0x0000001013137810 */ /* 0x000fe40007f1e0ff */
[----:B------:R-:W-:Y:S02]  /*17b0*/  IADD3 R22, P1, PT, R22, 0x80, RZ ;  /* 0x0000008016167810 */ /* 0x000fe40007f3e0ff */
[----:B------:R-:W-:Y:S02]  /*17c0*/  IADD3.X R18, PT, PT, RZ, R18, RZ, P0, !PT ;  /* 0x00000012ff127210 */ /* 0x000fe400007fe4ff */
[----:B------:R-:W-:Y:S01]  /*17d0*/  ISETP.NE.U32.AND P0, PT, R19, 0x100, PT ;  /* 0x000001001300780c */ /* 0x000fe20003f05070 */
[----:B------:R-:W-:-:S03]  /*17e0*/  IMAD.X R23, RZ, RZ, R23, P1 ;  /* 0x000000ffff177224 */ /* 0x000fc600008e0617 */
[----:B------:R-:W-:-:S13]  /*17f0*/  ISETP.NE.AND.EX P0, PT, R18, RZ, PT, P0 ;  /* 0x000000ff1200720c */ /* 0x000fda0003f05300 */
[----:B------:R-:W-:Y:S05]  /*1800*/  @P0 BRA `(.L_x_476) ;  /* 0xfffffff000e00947 */ /* 0x000fea000383ffff */
[----:B------:R-:W-:Y:S05]  /*1810*/  BSYNC.RECONVERGENT B7 ;  /* 0x0000000000077941 */ /* 0x000fea0003800200 */
.L_x_459:
[----:B------:R0:W1:Y:S01]  /*1820*/  LDC.64 R2, c[0x4][R17] ;  /* 0x0100000011027b82 */ /* 0x0000620000000a00 */
[----:B------:R-:W2:Y:S01]  /*1830*/  LDCU.64 UR4, c[0x4][0x178] ;  /* 0x01002f00ff0477ac */ /* 0x000ea20008000a00 */
[----:B------:R-:W-:Y:S01]  /*1840*/  CS2R R6, SRZ ;  /* 0x0000000000067805 */ /* 0x000fe2000001ff00 */
[----:B--2---:R-:W-:Y:S02]  /*1850*/  IMAD.U32 R4, RZ, RZ, UR4 ;  /* 0x00000004ff047e24 */ /* 0x004fe4000f8e00ff */
[----:B0-----:R-:W-:-:S07]  /*1860*/  IMAD.U32 R5, RZ, RZ, UR5 ;  /* 0x00000005ff057e24 */ /* 0x001fce000f8e00ff */
[----:B------:R-:W-:-:S07]  /*1870*/  LEPC R20, `(.L_x_477) ;  /* 0x000000001014794e */ /* 0x000fce0000000000 */
[----:B-1----:R-:W-:Y:S05]  /*1880*/  CALL.ABS.NOINC R2 ;  /* 0x0000000002007343 */ /* 0x002fea0003c00000 */
.L_x_477:
[----:B------:R-:W-:Y:S05]  /*1890*/  EXIT ;  /* 0x000000000000794d */ /* 0x000fea0003800000 */
        .weak           $__internal_0_$__cuda_sm20_div_rn_f64_full
        .type           $__internal_0_$__cuda_sm20_div_rn_f64_full,@function
        .size           $__internal_0_$__cuda_sm20_div_rn_f64_full,(.L_x_501 - $__internal_0_$__cuda_sm20_div_rn_f64_full)
$__internal_0_$__cuda_sm20_div_rn_f64_full:
[----:B------:R-:W-:Y:S02]  /*18a0*/  HFMA2 R11, -RZ, RZ, 1.986328125, 0.0390625 ;  /* 0x3ff22900ff0b7431 */ /* 0x000fe400000001ff */
[----:B------:R-:W-:Y:S01]  /*18b0*/  IMAD.MOV.U32 R10, RZ, RZ, 0x0 ;  /* 0x00000000ff0a7424 */ /* 0x000fe200078e00ff */
[C---:B------:R-:W-:Y:S01]  /*18c0*/  FSETP.GEU.AND P1, PT, |R9|.reuse, 1.469367938527859385e-39, PT ;  /* 0x001000000900780b */ /* 0x040fe20003f2e200 */
[----:B------:R-:W-:Y:S01]  /*18d0*/  IMAD.MOV.U32 R14, RZ, RZ, 0x1 ;  /* 0x00000001ff0e7424 */ /* 0x000fe200078e00ff */
[----:B------:R-:W-:Y:S01]  /*18e0*/  LOP3.LUT R3, R9, 0x7ff00000, RZ, 0xc0, !PT ;  /* 0x7ff0000009037812 */ /* 0x000fe200078ec0ff */
[----:B------:R-:W-:Y:S01]  /*18f0*/  IMAD.MOV.U32 R23, RZ, RZ, 0x1ca00000 ;  /* 0x1ca00000ff177424 */ /* 0x000fe200078e00ff */
[----:B------:R-:W0:Y:S01]  /*1900*/  MUFU.RCP64H R15, R11 ;  /* 0x0000000b000f7308 */ /* 0x000e220000001800 */
[----:B------:R-:W-:Y:S01]  /*1910*/  BSSY.RECONVERGENT B1, `(.L_x_478) ;  /* 0x0000044000017945 */ /* 0x000fe20003800200 */
[----:B------:R-:W-:Y:S02]  /*1920*/  ISETP.GE.U32.AND P0, PT, R3, 0x40c00000, PT ;  /* 0x40c000000300780c */ /* 0x000fe40003f06070 */
[----:B------:R-:W-:-:S02]  /*1930*/  MOV R22, R3 ;  /* 0x0000000300167202 */ /* 0x000fc40000000f00 */
[----:B------:R-:W-:-:S04]  /*1940*/  SEL R23, R23, 0x63400000, !P0 ;  /* 0x6340000017177807 */ /* 0x000fc80004000000 */
[----:B------:R-:W-:-:S04]  /*1950*/  @!P1 LOP3.LUT R20, R23, 0x80000000, R9, 0xf8, !PT ;  /* 0x8000000017149812 */ /* 0x000fc800078ef809 */
[----:B------:R-:W-:Y:S01]  /*1960*/  @!P1 LOP3.LUT R21, R20, 0x100000, RZ, 0xfc, !PT ;  /* 0x0010000014159812 */ /* 0x000fe200078efcff */
[----:B------:R-:W-:Y:S01]  /*1970*/  @!P1 IMAD.MOV.U32 R20, RZ, RZ, RZ ;  /* 0x000000ffff149224 */ /* 0x000fe200078e00ff */
[----:B0-----:R-:W-:-:S08]  /*1980*/  DFMA R12, R14, -R10, 1 ;  /* 0x3ff000000e0c742b */ /* 0x001fd0000000080a */
[----:B------:R-:W-:-:S08]  /*1990*/  DFMA R12, R12, R12, R12 ;  /* 0x0000000c0c0c722b */ /* 0x000fd0000000000c */
[----:B------:R-:W-:Y:S01]  /*19a0*/  DFMA R14, R14, R12, R14 ;  /* 0x0000000c0e0e722b */ /* 0x000fe2000000000e */
[----:B------:R-:W-:Y:S01]  /*19b0*/  LOP3.LUT R13, R23, 0x800fffff, R9, 0xf8, !PT ;  /* 0x800fffff170d7812 */ /* 0x000fe200078ef809 */
[----:B------:R-:W-:-:S06]  /*19c0*/  IMAD.MOV.U32 R12, RZ, RZ, R8 ;  /* 0x000000ffff0c7224 */ /* 0x000fcc00078e0008 */
[----:B------:R-:W-:Y:S02]  /*19d0*/  DFMA R18, R14, -R10, 1 ;  /* 0x3ff000000e12742b */ /* 0x000fe4000000080a */
[----:B------:R-:W-:-:S06]  /*19e0*/  @!P1 DFMA R12, R12, 2, -R20 ;  /* 0x400000000c0c982b */ /* 0x000fcc0000000814 */
[----:B------:R-:W-:-:S04]  /*19f0*/  DFMA R14, R14, R18, R14 ;  /* 0x000000120e0e722b */ /* 0x000fc8000000000e */
[----:B------:R-:W-:-:S04]  /*1a00*/  @!P1 LOP3.LUT R22, R13, 0x7ff00000, RZ, 0xc0, !PT ;  /* 0x7ff000000d169812 */ /* 0x000fc800078ec0ff */
[----:B------:R-:W-:-:S08]  /*1a10*/  DMUL R18, R14, R12 ;  /* 0x0000000c0e127228 */ /* 0x000fd00000000000 */
[----:B------:R-:W-:-:S08]  /*1a20*/  DFMA R20, R18, -R10, R12 ;  /* 0x8000000a1214722b */ /* 0x000fd0000000000c */
[----:B------:R-:W-:Y:S01]  /*1a30*/  DFMA R20, R14, R20, R18 ;  /* 0x000000140e14722b */ /* 0x000fe20000000012 */
[----:B------:R-:W-:Y:S02]  /*1a40*/  IMAD.MOV.U32 R19, RZ, RZ, 0x40c00000 ;  /* 0x40c00000ff137424 */ /* 0x000fe400078e00ff */
[----:B------:R-:W-:Y:S02]  /*1a50*/  VIADD R14, R22, 0xffffffff ;  /* 0xffffffff160e7836 */ /* 0x000fe40000000000 */
[----:B------:R-:W-:-:S03]  /*1a60*/  VIADD R15, R19, 0xffffffff ;  /* 0xffffffff130f7836 */ /* 0x000fc60000000000 */
[----:B------:R-:W-:-:S04]  /*1a70*/  ISETP.GT.U32.AND P0, PT, R14, 0x7feffffe, PT ;  /* 0x7feffffe0e00780c */ /* 0x000fc80003f04070 */
[----:B------:R-:W-:-:S13]  /*1a80*/  ISETP.GT.U32.OR P0, PT, R15, 0x7feffffe, P0 ;  /* 0x7feffffe0f00780c */ /* 0x000fda0000704470 */
[----:B------:R-:W-:Y:S05]  /*1a90*/  @P0 BRA `(.L_x_479) ;  /* 0x0000000000680947 */ /* 0x000fea0003800000 */
[----:B------:R-:W-:-:S05]  /*1aa0*/  IMAD.MOV.U32 R8, RZ, RZ, 0x40c00000 ;  /* 0x40c00000ff087424 */ /* 0x000fca00078e00ff */
[----:B------:R-:W-:-:S04]  /*1ab0*/  VIADDMNMX R3, R3, -R8, 0xb9600000, !PT ;  /* 0xb960000003037446 */ /* 0x000fc80007800908 */
[----:B------:R-:W-:-:S04]  /*1ac0*/  VIMNMX R8, PT, PT, R3, 0x46a00000, PT ;  /* 0x46a0000003087848 */ /* 0x000fc80003fe0100 */
[----:B------:R-:W-:Y:S01]  /*1ad0*/  IADD3 R23, PT, PT, -R23, R8, RZ ;  /* 0x0000000817177210 */ /* 0x000fe20007ffe1ff */
[----:B------:R-:W-:-:S04]  /*1ae0*/  IMAD.MOV.U32 R8, RZ, RZ, RZ ;  /* 0x000000ffff087224 */ /* 0x000fc800078e00ff */
[----:B------:R-:W-:-:S06]  /*1af0*/  VIADD R9, R23, 0x7fe00000 ;  /* 0x7fe0000017097836 */ /* 0x000fcc0000000000 */
[----:B------:R-:W-:-:S10]  /*1b00*/  DMUL R14, R20, R8 ;  /* 0x00000008140e7228 */ /* 0x000fd40000000000 */
[----:B------:R-:W-:-:S13]  /*1b10*/  FSETP.GTU.AND P0, PT, |R15|, 1.469367938527859385e-39, PT ;  /* 0x001000000f00780b */ /* 0x000fda0003f0c200 */
[----:B------:R-:W-:Y:S05]  /*1b20*/  @P0 BRA `(.L_x_480) ;  /* 0x0000000000880947 */ /* 0x000fea0003800000 */
[----:B------:R-:W-:-:S06]  /*1b30*/  DFMA R10, R20, -R10, R12 ;  /* 0x8000000a140a722b */ /* 0x000fcc000000000c */
[----:B------:R-:W-:-:S04]  /*1b40*/  IMAD.MOV.U32 R10, RZ, RZ, RZ ;  /* 0x000000ffff0a7224 */ /* 0x000fc800078e00ff */
[C---:B------:R-:W-:Y:S02]  /*1b50*/  FSETP.NEU.AND P0, PT, R11.reuse, RZ, PT ;  /* 0x000000ff0b00720b */ /* 0x040fe40003f0d000 */
[----:B------:R-:W-:-:S04]  /*1b60*/  LOP3.LUT R3, R11, 0x40c22900, RZ, 0x3c, !PT ;  /* 0x40c229000b037812 */ /* 0x000fc800078e3cff */
[----:B------:R-:W-:-:S04]  /*1b70*/  LOP3.LUT R3, R3, 0x80000000, RZ, 0xc0, !PT ;  /* 0x8000000003037812 */ /* 0x000fc800078ec0ff */
[----:B------:R-:W-:-:S03]  /*1b80*/  LOP3.LUT R11, R3, R9, RZ, 0xfc, !PT ;  /* 0x00000009030b7212 */ /* 0x000fc600078efcff */
[----:B------:R-:W-:Y:S05]  /*1b90*/  @!P0 BRA `(.L_x_480) ;  /* 0x00000000006c8947 */ /* 0x000fea0003800000 */
[----:B------:R-:W-:Y:S01]  /*1ba0*/  IMAD.MOV R9, RZ, RZ, -R23 ;  /* 0x000000ffff097224 */ /* 0x000fe200078e0a17 */
[----:B------:R-:W-:Y:S01]  /*1bb0*/  MOV R8, RZ ;  /* 0x000000ff00087202 */ /* 0x000fe20000000f00 */
[----:B------:R-:W-:Y:S01]  /*1bc0*/  DMUL.RP R10, R20, R10 ;  /* 0x0000000a140a7228 */ /* 0x000fe20000008000 */
[----:B------:R-:W-:-:S04]  /*1bd0*/  IADD3 R23, PT, PT, -R23, -0x43300000, RZ ;  /* 0xbcd0000017177810 */ /* 0x000fc80007ffe1ff */
[----:B------:R-:W-:-:S05]  /*1be0*/  DFMA R8, R14, -R8, R20 ;  /* 0x800000080e08722b */ /* 0x000fca0000000014 */
[----:B------:R-:W-:-:S05]  /*1bf0*/  LOP3.LUT R3, R11, R3, RZ, 0x3c, !PT ;  /* 0x000000030b037212 */ /* 0x000fca00078e3cff */
[----:B------:R-:W-:-:S04]  /*1c00*/  FSETP.NEU.AND P0, PT, |R9|, R23, PT ;  /* 0x000000170900720b */ /* 0x000fc80003f0d200 */
[----:B------:R-:W-:Y:S02]  /*1c10*/  FSEL R14, R10, R14, !P0 ;  /* 0x0000000e0a0e7208 */ /* 0x000fe40004000000 */
[----:B------:R-:W-:Y:S01]  /*1c20*/  FSEL R15, R3, R15, !P0 ;  /* 0x0000000f030f7208 */ /* 0x000fe20004000000 */
[----:B------:R-:W-:Y:S06]  /*1c30*/  BRA `(.L_x_480) ;  /* 0x0000000000447947 */ /* 0x000fec0003800000 */
.L_x_479:
[----:B------:R-:W-:-:S14]  /*1c40*/  DSETP.NAN.AND P0, PT, R8, R8, PT ;  /* 0x000000080800722a */ /* 0x000fdc0003f08000 */
[----:B------:R-:W-:Y:S05]  /*1c50*/  @P0 BRA `(.L_x_481) ;  /* 0x0000000000340947 */ /* 0x000fea0003800000 */
[----:B------:R-:W-:Y:S01]  /*1c60*/  ISETP.NE.AND P0, PT, R22, R19, PT ;  /* 0x000000131600720c */ /* 0x000fe20003f05270 */
[----:B------:R-:W-:Y:S02]  /*1c70*/  IMAD.MOV.U32 R14, RZ, RZ, 0x0 ;  /* 0x00000000ff0e7424 */ /* 0x000fe400078e00ff */
[----:B------:R-:W-:-:S10]  /*1c80*/  IMAD.MOV.U32 R15, RZ, RZ, -0x80000 ;  /* 0xfff80000ff0f7424 */ /* 0x000fd400078e00ff */
[----:B------:R-:W-:Y:S05]  /*1c90*/  @!P0 BRA `(.L_x_480) ;  /* 0x00000000002c8947 */ /* 0x000fea0003800000 */
[----:B------:R-:W-:Y:S02]  /*1ca0*/  ISETP.NE.AND P0, PT, R22, 0x7ff00000, PT ;  /* 0x7ff000001600780c */ /* 0x000fe40003f05270 */
[----:B------:R-:W-:Y:S02]  /*1cb0*/  LOP3.LUT R8, R9, 0x40c22900, RZ, 0x3c, !PT ;  /* 0x40c2290009087812 */ /* 0x000fe400078e3cff */
[----:B------:R-:W-:Y:S02]  /*1cc0*/  ISETP.EQ.OR P0, PT, R19, RZ, !P0 ;  /* 0x000000ff1300720c */ /* 0x000fe40004702670 */
[----:B------:R-:W-:-:S11]  /*1cd0*/  LOP3.LUT R15, R8, 0x80000000, RZ, 0xc0, !PT ;  /* 0x80000000080f7812 */ /* 0x000fd600078ec0ff */
[----:B------:R-:W-:Y:S01]  /*1ce0*/  @P0 LOP3.LUT R3, R15, 0x7ff00000, RZ, 0xfc, !PT ;  /* 0x7ff000000f030812 */ /* 0x000fe200078efcff */
[----:B------:R-:W-:Y:S02]  /*1cf0*/  @!P0 IMAD.MOV.U32 R14, RZ, RZ, RZ ;  /* 0x000000ffff0e8224 */ /* 0x000fe400078e00ff */
[----:B------:R-:W-:Y:S01]  /*1d00*/  @P0 IMAD.MOV.U32 R14, RZ, RZ, RZ ;  /* 0x000000ffff0e0224 */ /* 0x000fe200078e00ff */
[----:B------:R-:W-:Y:S01]  /*1d10*/  @P0 MOV R15, R3 ;  /* 0x00000003000f0202 */ /* 0x000fe20000000f00 */
[----:B------:R-:W-:Y:S06]  /*1d20*/  BRA `(.L_x_480) ;  /* 0x0000000000087947 */ /* 0x000fec0003800000 */
.L_x_481:
[----:B------:R-:W-:Y:S01]  /*1d30*/  LOP3.LUT R15, R9, 0x80000, RZ, 0xfc, !PT ;  /* 0x00080000090f7812 */ /* 0x000fe200078efcff */
[----:B------:R-:W-:-:S07]  /*1d40*/  IMAD.MOV.U32 R14, RZ, RZ, R8 ;  /* 0x000000ffff0e7224 */ /* 0x000fce00078e0008 */
.L_x_480:
[----:B------:R-:W-:Y:S05]  /*1d50*/  BSYNC.RECONVERGENT B1 ;  /* 0x0000000000017941 */ /* 0x000fea0003800200 */
.L_x_478:
[----:B------:R-:W-:Y:S02]  /*1d60*/  IMAD.MOV.U32 R8, RZ, RZ, R0 ;  /* 0x000000ffff087224 */ /* 0x000fe400078e0000 */
[----:B------:R-:W-:-:S04]  /*1d70*/  IMAD.MOV.U32 R9, RZ, RZ, 0x0 ;  /* 0x00000000ff097424 */ /* 0x000fc800078e00ff */
[----:B------:R-:W-:Y:S05]  /*1d80*/  RET.REL.NODEC R8 `(_Z5mergePdS_PmS_) ;  /* 0xffffffe0089c7950 */ /* 0x000fea0003c3ffff */
.L_x_482:
        /* <DEDUP_REMOVED lines=15> */
.L_x_501:


//--------------------- .text._Z8cuda_funPdPmmS_S_S0_S_ --------------------------
	.section	.text._Z8cuda_funPdPmmS_S_S0_S_,"ax",@progbits
	.align	128
        .global         _Z8cuda_funPdPmmS_S_S0_S_
        .type           _Z8cuda_funPdPmmS_S_S0_S_,@function
        .size           _Z8cuda_funPdPmmS_S_S0_S_,(.L_x_502 - _Z8cuda_funPdPmmS_S_S0_S_)
        .other          _Z8cuda_funPdPmmS_S_S0_S_,@"STO_CUDA_ENTRY STV_DEFAULT"
_Z8cuda_funPdPmmS_S_S0_S_:
.text._Z8cuda_funPdPmmS_S_S0_S_:
[----:B------:R-:W-:Y:S01]  /*0000*/  LDC R1, c[0x0][0x37c] ;  /* 0x0000df00ff017b82 */ /* 0x000fe20000000800 */
[----:B------:R-:W0:Y:S07]  /*0010*/  S2R R11, SR_TID.X ;  /* 0x00000000000b7919 */ /* 0x000e2e0000002100 */
[----:B------:R-:W0:Y:S01]  /*0020*/  S2UR UR4, SR_CTAID.X ;  /* 0x00000000000479c3 */ /* 0x000e220000002500 */
[----:B------:R-:W1:Y:S01]  /*0030*/  LDCU.64 UR6, c[0x0][0x390] ;  /* 0x00007200ff0677ac */ /* 0x000e620008000a00 */
[----:B------:R-:W2:Y:S06]  /*0040*/  LDCU.64 UR8, c[0x0][0x380] ;  /* 0x00007000ff0877ac */ /* 0x000eac0008000a00 */
[----:B------:R-:W0:Y:S01]  /*0050*/  LDC R0, c[0x0][0x360] ;  /* 0x0000d800ff007b82 */ /* 0x000e220000000800 */
[----:B--2---:R-:W-:-:S02]  /*0060*/  IMAD.U32 R30, RZ, RZ, UR8 ;  /* 0x00000008ff1e7e24 */ /* 0x004fc4000f8e00ff */
[----:B------:R-:W-:Y:S02]  /*0070*/  IMAD.U32 R9, RZ, RZ, UR9 ;  /* 0x00000009ff097e24 */ /* 0x000fe4000f8e00ff */
[----:B0-----:R-:W-:Y:S01]  /*0080*/  IMAD R11, R0, UR4, R11 ;  /* 0x00000004000b7c24 */ /* 0x001fe2000f8e020b */
[----:B------:R-:W0:Y:S03]  /*0090*/  LDCU.64 UR4, c[0x0][0x358] ;  /* 0x00006b00ff0477ac */ /* 0x000e260008000a00 */
[----:B-1----:R-:W-:-:S04]  /*00a0*/  IMAD.WIDE.U32 R4, R11, UR6, RZ ;  /* 0x000000060b047c25 */ /* 0x002fc8000f8e00ff */
[----:B------:R-:W-:Y:S01]  /*00b0*/  IMAD R2, R11, UR7, R5 ;  /* 0x000000070b027c24 */ /* 0x000fe2000f8e0205 */
[----:B------:R-:W-:-:S04]  /*00c0*/  LEA R6, P0, R4, R30, 0x3 ;  /* 0x0000001e04067211 */ /* 0x000fc800078018ff */
[----:B------:R-:W-:-:S06]  /*00d0*/  LEA.HI.X R7, R4, R9, R2, 0x3, P0 ;  /* 0x0000000904077211 */ /* 0x000fcc00000f1c02 */
[----:B0-----:R-:W2:Y:S01]  /*00e0*/  LDG.E.64 R6, desc[UR4][R6.64] ;  /* 0x0000000406067981 */ /* 0x001ea2000c1e1b00 */
[----:B------:R-:W-:Y:S01]  /*00f0*/  IADD3 R3, P0, PT, R4, UR6, RZ ;  /* 0x0000000604037c10 */ /* 0x000fe2000ff1e0ff */
[----:B------:R-:W-:Y:S01]  /*0100*/  BSSY.RECONVERGENT B0, `(.L_x_483) ;  /* 0x000001a000007945 */ /* 0x000fe20003800200 */
[----:B------:R-:W-:Y:S02]  /*0110*/  CS2R R18, SRZ ;  /* 0x0000000000127805 */ /* 0x000fe4000001ff00 */
[----:B------:R-:W-:Y:S02]  /*0120*/  IADD3.X R5, PT, PT, R2, UR7, RZ, P0, !PT ;  /* 0x0000000702057c10 */ /* 0x000fe400087fe4ff */
[----:B------:R-:W-:-:S04]  /*0130*/  ISETP.GE.U32.AND P0, PT, R4, R3, PT ;  /* 0x000000030400720c */ /* 0x000fc80003f06070 */
[----:B------:R-:W-:Y:S01]  /*0140*/  ISETP.GE.U32.AND.EX P0, PT, R2, R5, PT, P0 ;  /* 0x000000050200720c */ /* 0x000fe20003f06100 */
[----:B--2---:R-:W-:Y:S02]  /*0150*/  IMAD.MOV.U32 R16, RZ, RZ, R6 ;  /* 0x000000ffff107224 */ /* 0x004fe400078e0006 */
[----:B------:R-:W-:-:S10]  /*0160*/  IMAD.MOV.U32 R17, RZ, RZ, R7 ;  /* 0x000000ffff117224 */ /* 0x000fd400078e0007 */
[----:B------:R-:W-:Y:S05]  /*0170*/  @P0 BRA `(.L_x_484) ;  /* 0x0000000000480947 */ /* 0x000fea0003800000 */
[----:B------:R-:W0:Y:S01]  /*0180*/  LDC.64 R8, c[0x0][0x380] ;  /* 0x0000e000ff087b82 */ /* 0x000e220000000a00 */
[----:B------:R-:W-:-:S07]  /*0190*/  CS2R R18, SRZ ;  /* 0x0000000000127805 */ /* 0x000fce000001ff00 */
.L_x_485:
[----:B0-----:R-:W-:-:S05]  /*01a0*/  IMAD.MOV.U32 R30, RZ, RZ, R8 ;  /* 0x000000ffff1e7224 */ /* 0x001fca00078e0008 */
[----:B------:R-:W-:-:S04]  /*01b0*/  LEA R16, P0, R4, R30, 0x3 ;  /* 0x0000001e04107211 */ /* 0x000fc800078018ff */
[----:B------:R-:W-:-:S06]  /*01c0*/  LEA.HI.X R17, R4, R9, R2, 0x3, P0 ;  /* 0x0000000904117211 */ /* 0x000fcc00000f1c02 */
[----:B------:R-:W2:Y:S02]  /*01d0*/  LDG.E.64 R16, desc[UR4][R16.64] ;  /* 0x0000000410107981 */ /* 0x000ea4000c1e1b00 */
[----:B--2---:R-:W-:-:S14]  /*01e0*/  DSETP.NEU.AND P0, PT, R16, R6, PT ;  /* 0x000000061000722a */ /* 0x004fdc0003f0d000 */
[----:B------:R-:W-:Y:S05]  /*01f0*/  @P0 BRA `(.L_x_484) ;  /* 0x0000000000280947 */ /* 0x000fea0003800000 */
[----:B------:R-:W-:Y:S01]  /*0200*/  IADD3 R4, P0, PT, R4, 0x1, RZ ;  /* 0x0000000104047810 */ /* 0x000fe20007f1e0ff */
[----:B------:R-:W-:-:S04]  /*0210*/  DADD R18, R18, 1 ;  /* 0x3ff0000012127429 */ /* 0x000fc80000000000 */
[----:B------:R-:W-:Y:S01]  /*0220*/  IMAD.X R2, RZ, RZ, R2, P0 ;  /* 0x000000ffff027224 */ /* 0x000fe200000e0602 */
[----:B------:R-:W-:-:S04]  /*0230*/  ISETP.NE.U32.AND P0, PT, R4, R3, PT ;  /* 0x000000030400720c */ /* 0x000fc80003f05070 */
[----:B------:R-:W-:-:S13]  /*0240*/  ISETP.NE.AND.EX P0, PT, R2, R5, PT, P0 ;  /* 0x000000050200720c */ /* 0x000fda0003f05300 */
[----:B------:R-:W-:Y:S05]  /*0250*/  @P0 BRA `(.L_x_485) ;  /* 0xfffffffc00d00947 */ /* 0x000fea000383ffff */
[----:B------:R-:W-:Y:S02]  /*0260*/  IMAD.MOV.U32 R16, RZ, RZ, R6 ;  /* 0x000000ffff107224 */ /* 0x000fe400078e0006 */
[----:B------:R-:W-:Y:S02]  /*0270*/  IMAD.MOV.U32 R17, RZ, RZ, R7 ;  /* 0x000000ffff117224 */ /* 0x000fe400078e0007 */
[----:B------:R-:W-:Y:S02]  /*0280*/  IMAD.MOV.U32 R4, RZ, RZ, R3 ;  /* 0x000000ffff047224 */ /* 0x000fe400078e0003 */
[----:B------:R-:W-:-:S07]  /*0290*/  IMAD.MOV.U32 R2, RZ, RZ, R5 ;  /* 0x000000ffff027224 */ /* 0x000fce00078e0005 */
.L_x_484:
[----:B------:R-:W-:Y:S05]  /*02a0*/  BSYNC.RECONVERGENT B0 ;  /* 0x0000000000007941 */ /* 0x000fea0003800200 */
.L_x_483:
[----:B------:R-:W0:Y:S01]  /*02b0*/  LDCU.64 UR6, c[0x0][0x398] ;  /* 0x00007300ff0677ac */ /* 0x000e220008000a00 */
[----:B------:R-:W-:Y:S01]  /*02c0*/  IMAD.SHL.U32 R8, R11, 0x10, RZ ;  /* 0x000000100b087824 */ /* 0x000fe200078e00ff */
[----:B------:R-:W-:Y:S01]  /*02d0*/  SHF.R.U32.HI R0, RZ, 0x1c, R11 ;  /* 0x0000001cff007819 */ /* 0x000fe2000001160b */
[C---:B------:R-:W-:Y:S01]  /*02e0*/  IMAD.SHL.U32 R31, R4.reuse, 0x8, RZ ;  /* 0x00000008041f7824 */ /* 0x040fe200078e00ff */
[----:B------:R-:W1:Y:S01]  /*02f0*/  LDCU.64 UR8, c[0x0][0x388] ;  /* 0x00007100ff0877ac */ /* 0x000e620008000a00 */
[----:B------:R-:W-:Y:S02]  /*0300*/  SHF.L.U64.HI R24, R4, 0x3, R2 ;  /* 0x0000000304187819 */ /* 0x000fe40000010202 */
[----:B0-----:R-:W-:Y:S02]  /*0310*/  IADD3 R12, P0, PT, R8, UR6, RZ ;  /* 0x00000006080c7c10 */ /* 0x001fe4000ff1e0ff */
[----:B-1----:R-:W-:Y:S02]  /*0320*/  IADD3 R6, P1, PT, R31, UR8, RZ ;  /* 0x000000081f067c10 */ /* 0x002fe4000ff3e0ff */
[----:B------:R-:W-:Y:S01]  /*0330*/  IADD3.X R13, PT, PT, R0, UR7, RZ, P0, !PT ;  /* 0x00000007000d7c10 */ /* 0x000fe200087fe4ff */
[----:B------:R-:W0:Y:S01]  /*0340*/  LDCU.64 UR6, c[0x0][0x3a8] ;  /* 0x00007500ff0677ac */ /* 0x000e220008000a00 */
[----:B------:R-:W-:-:S03]  /*0350*/  IADD3.X R7, PT, PT, R24, UR9, RZ, P1, !PT ;  /* 0x0000000918077c10 */ /* 0x000fc60008ffe4ff */
[----:B------:R1:W-:Y:S01]  /*0360*/  STG.E.64 desc[UR4][R12.64], R18 ;  /* 0x000000120c007986 */ /* 0x0003e2000c101b04 */
[----:B------:R-:W-:Y:S01]  /*0370*/  IADD3 R30, P2, PT, R31, R30, RZ ;  /* 0x0000001e1f1e7210 */ /* 0x000fe20007f5e0ff */
[----:B------:R-:W2:Y:S02]  /*0380*/  LDCU.64 UR8, c[0x0][0x3a0] ;  /* 0x00007400ff0877ac */ /* 0x000ea40008000a00 */
[----:B------:R-:W3:Y:S02]  /*0390*/  LDG.E.64 R10, desc[UR4][R6.64+-0x8] ;  /* 0xfffff804060a7981 */ /* 0x000ee4000c1e1b00 */
[----:B------:R-:W-:Y:S02]  /*03a0*/  IMAD.X R31, R24, 0x1, R9, P2 ;  /* 0x00000001181f7824 */ /* 0x000fe400010e0609 */
[----:B---3--:R-:W-:-:S04]  /*03b0*/  IMAD.WIDE.U32 R14, R11, -0x702b2be3, RZ ;  /* 0x8fd4d41d0b0e7825 */ /* 0x008fc800078e00ff */
[----:B------:R-:W-:-:S04]  /*03c0*/  IMAD.WIDE.U32 R20, R10, -0x702b2be3, RZ ;  /* 0x8fd4d41d0a147825 */ /* 0x000fc800078e00ff */
[----:B------:R-:W-:Y:S01]  /*03d0*/  IMAD.WIDE.U32 R22, P0, R10, -0x1e738714, R14 ;  /* 0xe18c78ec0a167825 */ /* 0x000fe2000780000e */
[----:B0-----:R-:W-:-:S03]  /*03e0*/  IADD3 R10, P1, PT, R8, UR6, RZ ;  /* 0x00000006080a7c10 */ /* 0x001fc6000ff3e0ff */
[----:B------:R-:W-:Y:S01]  /*03f0*/  IMAD.X R15, RZ, RZ, RZ, P0 ;  /* 0x000000ffff0f7224 */ /* 0x000fe200000e06ff */
[----:B------:R-:W-:Y:S01]  /*0400*/  IADD3 RZ, P0, PT, R21, R22, RZ ;  /* 0x0000001615ff7210 */ /* 0x000fe20007f1e0ff */
[----:B------:R-:W-:-:S04]  /*0410*/  IMAD.MOV.U32 R14, RZ, RZ, R23 ;  /* 0x000000ffff0e7224 */ /* 0x000fc800078e0017 */
[----:B------:R-:W-:Y:S01]  /*0420*/  IMAD.WIDE.U32.X R14, R11, -0x1e738714, R14, P0 ;  /* 0xe18c78ec0b0e7825 */ /* 0x000fe200000e040e */
[----:B------:R-:W-:Y:S01]  /*0430*/  IADD3.X R11, PT, PT, R0, UR7, RZ, P1, !PT ;  /* 0x00000007000b7c10 */ /* 0x000fe20008ffe4ff */
[----:B------:R-:W0:Y:S03]  /*0440*/  LDCU.64 UR6, c[0x0][0x3b0] ;  /* 0x00007600ff0677ac */ /* 0x000e260008000a00 */
[--C-:B-1----:R-:W-:Y:S02]  /*0450*/  SHF.R.U64 R18, R14, 0xd, R15.reuse ;  /* 0x0000000d0e127819 */ /* 0x102fe4000000120f */
[----:B------:R-:W-:-:S05]  /*0460*/  SHF.R.U32.HI R19, RZ, 0xd, R15 ;  /* 0x0000000dff137819 */ /* 0x000fca000001160f */
[----:B------:R1:W-:Y:S04]  /*0470*/  STG.E.64 desc[UR4][R10.64], R18 ;  /* 0x000000120a007986 */ /* 0x0003e8000c101b04 */
[----:B------:R-:W3:Y:S01]  /*0480*/  LDG.E.64 R14, desc[UR4][R30.64+-0x8] ;  /* 0xfffff8041e0e7981 */ /* 0x000ee2000c1e1b00 */
[----:B------:R-:W-:Y:S01]  /*0490*/  BSSY.RECONVERGENT B1, `(.L_x_486) ;  /* 0x000009c000017945 */ /* 0x000fe20003800200 */
[----:B------:R-:W-:Y:S02]  /*04a0*/  CS2R R22, SRZ ;  /* 0x0000000000167805 */ /* 0x000fe4000001ff00 */
[----:B0-----:R-:W-:-:S04]  /*04b0*/  IADD3 R8, P0, PT, R8, UR6, RZ ;  /* 0x0000000608087c10 */ /* 0x001fc8000ff1e0ff */
[----:B------:R-:W-:Y:S02]  /*04c0*/  IADD3.X R9, PT, PT, R0, UR7, RZ, P0, !PT ;  /* 0x0000000700097c10 */ /* 0x000fe400087fe4ff */
[----:B------:R-:W-:-:S04]  /*04d0*/  ISETP.GE.U32.AND P0, PT, R4, R3, PT ;  /* 0x000000030400720c */ /* 0x000fc80003f06070 */
[----:B------:R-:W-:Y:S01]  /*04e0*/  ISETP.GE.U32.AND.EX P0, PT, R2, R5, PT, P0 ;  /* 0x000000050200720c */ /* 0x000fe20003f06100 */
[----:B---3--:R1:W-:-:S12]  /*04f0*/  STG.E.64 desc[UR4][R8.64], R14 ;  /* 0x0000000e08007986 */ /* 0x0083d8000c101b04 */
[----:B--2---:R-:W-:Y:S05]  /*0500*/  @P0 BRA `(.L_x_487) ;  /* 0x0000000800500947 */ /* 0x004fea0003800000 */
[----:B------:R-:W-:-:S07]  /*0510*/  CS2R R22, SRZ ;  /* 0x0000000000167805 */ /* 0x000fce000001ff00 */
.L_x_495:
[----:B-1----:R-:W2:Y:S01]  /*0520*/  LDG.E.64 R14, desc[UR4][R30.64] ;  /* 0x000000041e0e7981 */ /* 0x002ea2000c1e1b00 */
[----:B------:R-:W-:Y:S01]  /*0530*/  IMAD.MOV.U32 R20, RZ, RZ, R22 ;  /* 0x000000ffff147224 */ /* 0x000fe200078e0016 */
[----:B------:R-:W-:Y:S01]  /*0540*/  BSSY.RECONVERGENT B0, `(.L_x_488) ;  /* 0x0000087000007945 */ /* 0x000fe20003800200 */
[----:B------:R-:W-:Y:S01]  /*0550*/  IMAD.MOV.U32 R21, RZ, RZ, R23 ;  /* 0x000000ffff157224 */ /* 0x000fe200078e0017 */
[----:B--2---:R-:W-:-:S14]  /*0560*/  DSETP.NEU.AND P0, PT, R16, R14, PT ;  /* 0x0000000e1000722a */ /* 0x004fdc0003f0d000 */
[----:B------:R-:W-:Y:S01]  /*0570*/  @!P0 DADD R22, R22, 1 ;  /* 0x3ff0000016168429 */ /* 0x000fe20000000000 */
[----:B0-----:R-:W-:Y:S10]  /*0580*/  @!P0 BRA `(.L_x_489) ;  /* 0x0000000800088947 */ /* 0x001ff40003800000 */
[----:B------:R0:W5:Y:S01]  /*0590*/  LDG.E.64 R16, desc[UR4][R6.64] ;  /* 0x0000000406107981 */ /* 0x000162000c1e1b00 */
[----:B------:R-:W1:Y:S01]  /*05a0*/  MUFU.RCP64H R23, 9298 ;  /* 0x40c2290000177908 */ /* 0x000e620000001800 */
[----:B------:R-:W-:Y:S01]  /*05b0*/  IMAD.MOV.U32 R18, RZ, RZ, 0x0 ;  /* 0x00000000ff127424 */ /* 0x000fe200078e00ff */
[----:B------:R-:W-:Y:S01]  /*05c0*/  FSETP.GEU.AND P1, PT, |R21|, 6.5827683646048100446e-37, PT ;  /* 0x036000001500780b */ /* 0x000fe20003f2e200 */
[----:B------:R-:W-:Y:S01]  /*05d0*/  IMAD.MOV.U32 R19, RZ, RZ, 0x40c22900 ;  /* 0x40c22900ff137424 */ /* 0x000fe200078e00ff */
[----:B------:R-:W-:Y:S01]  /*05e0*/  BSSY.RECONVERGENT B2, `(.L_x_490) ;  /* 0x000000f000027945 */ /* 0x000fe20003800200 */
[----:B------:R-:W-:-:S06]  /*05f0*/  IMAD.MOV.U32 R22, RZ, RZ, 0x1 ;  /* 0x00000001ff167424 */ /* 0x000fcc00078e00ff */
[----:B-1----:R-:W-:-:S08]  /*0600*/  DFMA R24, R22, -R18, 1 ;  /* 0x3ff000001618742b */ /* 0x002fd00000000812 */
        /* <DEDUP_REMOVED lines=9> */
[----:B0-----:R-:W-:Y:S05]  /*06a0*/  @P0 BRA P1, `(.L_x_491) ;  /* 0x0000000000080947 */ /* 0x001fea0000800000 */
[----:B------:R-:W-:-:S07]  /*06b0*/  MOV R0, 0x6d0 ;  /* 0x000006d000007802 */ /* 0x000fce0000000f00 */
[----:B-----5:R-:W-:Y:S05]  /*06c0*/  CALL.REL.NOINC `($__internal_1_$__cuda_sm20_div_rn_f64_full) ;  /* 0x00000008003c7944 */ /* 0x020fea0003c00000 */
.L_x_491:
[----:B------:R-:W-:Y:S05]  /*06d0*/  BSYNC.RECONVERGENT B2 ;  /* 0x0000000000027941 */ /* 0x000fea0003800200 */
.L_x_490:
[----:B------:R-:W-:Y:S01]  /*06e0*/  ISETP.GT.AND P0, PT, R33, 0xfffff, PT ;  /* 0x000fffff2100780c */ /* 0x000fe20003f04270 */
[--C-:B------:R-:W-:Y:S01]  /*06f0*/  IMAD.MOV.U32 R18, RZ, RZ, R32.reuse ;  /* 0x000000ffff127224 */ /* 0x100fe200078e0020 */
[----:B------:R-:W-:Y:S01]  /*0700*/  BSSY.RECONVERGENT B2, `(.L_x_492) ;  /* 0x0000050000027945 */ /* 0x000fe20003800200 */
[--C-:B------:R-:W-:Y:S02]  /*0710*/  IMAD.MOV.U32 R19, RZ, RZ, R33.reuse ;  /* 0x000000ffff137224 */ /* 0x100fe400078e0021 */
[----:B------:R-:W-:Y:S02]  /*0720*/  IMAD.MOV.U32 R35, RZ, RZ, R33 ;  /* 0x000000ffff237224 */ /* 0x000fe400078e0021 */
[----:B------:R-:W-:-:S06]  /*0730*/  IMAD.MOV.U32 R28, RZ, RZ, R32 ;  /* 0x000000ffff1c7224 */ /* 0x000fcc00078e0020 */
[----:B------:R-:W-:-:S10]  /*0740*/  @!P0 DMUL R18, R32, 1.80143985094819840000e+16 ;  /* 0x4350000020128828 */ /* 0x000fd40000000000 */
[----:B------:R-:W-:Y:S02]  /*0750*/  @!P0 IMAD.MOV.U32 R35, RZ, RZ, R19 ;  /* 0x000000ffff238224 */ /* 0x000fe400078e0013 */
[----:B------:R-:W-:Y:S02]  /*0760*/  @!P0 IMAD.MOV.U32 R28, RZ, RZ, R18 ;  /* 0x000000ffff1c8224 */ /* 0x000fe400078e0012 */
[----:B------:R-:W-:-:S05]  /*0770*/  VIADD R0, R35, 0xffffffff ;  /* 0xffffffff23007836 */ /* 0x000fca0000000000 */
[----:B------:R-:W-:Y:S01]  /*0780*/  ISETP.GT.U32.AND P1, PT, R0, 0x7feffffe, PT ;  /* 0x7feffffe0000780c */ /* 0x000fe20003f24070 */
[----:B------:R-:W-:Y:S02]  /*0790*/  IMAD.MOV.U32 R0, RZ, RZ, -0x3ff ;  /* 0xfffffc01ff007424 */ /* 0x000fe400078e00ff */
[----:B------:R-:W-:-:S10]  /*07a0*/  @!P0 IMAD.MOV.U32 R0, RZ, RZ, -0x435 ;  /* 0xfffffbcbff008424 */ /* 0x000fd400078e00ff */
[----:B------:R-:W-:Y:S05]  /*07b0*/  @P1 BRA `(.L_x_493) ;  /* 0x0000000000f81947 */ /* 0x000fea0003800000 */
[C---:B------:R-:W-:Y:S01]  /*07c0*/  LOP3.LUT R18, R35.reuse, 0xfffff, RZ, 0xc0, !PT ;  /* 0x000fffff23127812 */ /* 0x040fe200078ec0ff */
        /* <DEDUP_REMOVED lines=8> */
[----:B------:R-:W-:Y:S02]  /*0850*/  @P0 VIADD R19, R29, 0xfff00000 ;  /* 0xfff000001d130836 */ /* 0x000fe40000000000 */
[----:B------:R-:W-:Y:S02]  /*0860*/  @P0 VIADD R0, R0, 0x1 ;  /* 0x0000000100000836 */ /* 0x000fe40000000000 */
        /* <DEDUP_REMOVED lines=9> */
[----:B------:R-:W-:Y:S02]  /*0900*/  DMUL R22, R20, R20 ;  /* 0x0000001414167228 */ /* 0x000fe40000000000 */
[----:B------:R-:W-:-:S06]  /*0910*/  DADD R26, R28, -R20 ;  /* 0x000000001c1a7229 */ /* 0x000fcc0000000814 */
[----:B------:R-:W-:Y:S01]  /*0920*/  DFMA R24, R22, UR6, R24 ;  /* 0x0000000616187c2b */ /* 0x000fe20008000018 */
[----:B------:R-:W-:Y:S01]  /*0930*/  UMOV UR6, 0x9f02676f ;  /* 0x9f02676f00067882 */ /* 0x000fe20000000000 */
[----:B------:R-:W-:Y:S01]  /*0940*/  UMOV UR7, 0x3ef3b266 ;  /* 0x3ef3b26600077882 */ /* 0x000fe20000000000 */
[----:B------:R-:W-:-:S05]  /*0950*/  DADD R26, R26, R26 ;  /* 0x000000001a1a7229 */ /* 0x000fca000000001a */
[----:B------:R-:W-:Y:S01]  /*0960*/  DFMA R24, R22, R24, UR6 ;  /* 0x0000000616187e2b */ /* 0x000fe20008000018 */
[----:B------:R-:W-:Y:S01]  /*0970*/  UMOV UR6, 0xa9ab0956 ;  /* 0xa9ab095600067882 */ /* 0x000fe20000000000 */
[----:B------:R-:W-:Y:S01]  /*0980*/  UMOV UR7, 0x3f1745cb ;  /* 0x3f1745cb00077882 */ /* 0x000fe20000000000 */
[----:B------:R-:W-:-:S05]  /*0990*/  DFMA R26, R28, -R20, R26 ;  /* 0x800000141c1a722b */ /* 0x000fca000000001a */
[----:B------:R-:W-:Y:S01]  /*09a0*/  DFMA R24, R22, R24, UR6 ;  /* 0x0000000616187e2b */ /* 0x000fe20008000018 */
[----:B------:R-:W-:Y:S01]  /*09b0*/  UMOV UR6, 0x2d1b5154 ;  /* 0x2d1b515400067882 */ /* 0x000fe20000000000 */
[----:B------:R-:W-:Y:S01]  /*09c0*/  UMOV UR7, 0x3f3c71c7 ;  /* 0x3f3c71c700077882 */ /* 0x000fe20000000000 */
[----:B------:R-:W-:-:S05]  /*09d0*/  DMUL R26, R18, R26 ;  /* 0x0000001a121a7228 */ /* 0x000fca0000000000 */
[----:B------:R-:W-:Y:S01]  /*09e0*/  DFMA R24, R22, R24, UR6 ;  /* 0x0000000616187e2b */ /* 0x000fe20008000018 */
[----:B------:R-:W-:Y:S01]  /*09f0*/  UMOV UR6, 0x923be72d ;  /* 0x923be72d00067882 */ /* 0x000fe20000000000 */
[----:B------:R-:W-:-:S06]  /*0a00*/  UMOV UR7, 0x3f624924 ;  /* 0x3f62492400077882 */ /* 0x000fcc0000000000 */
[----:B------:R-:W-:Y:S01]  /*0a10*/  DFMA R28, R22, R24, UR6 ;  /* 0x00000006161c7e2b */ /* 0x000fe20008000018 */
[----:B------:R-:W-:Y:S01]  /*0a20*/  UMOV UR6, 0x9999a3c4 ;  /* 0x9999a3c400067882 */ /* 0x000fe20000000000 */
[----:B------:R-:W-:Y:S01]  /*0a30*/  LOP3.LUT R24, R0, 0x80000000, RZ, 0x3c, !PT ;  /* 0x8000000000187812 */ /* 0x000fe200078e3cff */
[----:B------:R-:W-:Y:S01]  /*0a40*/  IMAD.MOV.U32 R25, RZ, RZ, 0x43300000 ;  /* 0x43300000ff197424 */ /* 0x000fe200078e00ff */
[----:B------:R-:W-:-:S04]  /*0a50*/  UMOV UR7, 0x3f899999 ;  /* 0x3f89999900077882 */ /* 0x000fc80000000000 */
        /* <DEDUP_REMOVED lines=20> */
.L_x_493:
[----:B------:R-:W-:Y:S01]  /*0ba0*/  IMAD.MOV.U32 R20, RZ, RZ, 0x0 ;  /* 0x00000000ff147424 */ /* 0x000fe200078e00ff */
[----:B------:R-:W-:Y:S01]  /*0bb0*/  LOP3.LUT P0, RZ, R19, 0x7fffffff, RZ, 0xc0, !PT ;  /* 0x7fffffff13ff7812 */ /* 0x000fe2000780c0ff */
[----:B------:R-:W-:-:S06]  /*0bc0*/  IMAD.MOV.U32 R21, RZ, RZ, 0x7ff00000 ;  /* 0x7ff00000ff157424 */ /* 0x000fcc00078e00ff */
[----:B------:R-:W-:-:S10]  /*0bd0*/  DFMA R20, R18, R20, +INF ;  /* 0x7ff000001214742b */ /* 0x000fd40000000014 */
[----:B------:R-:W-:Y:S02]  /*0be0*/  FSEL R20, R20, RZ, P0 ;  /* 0x000000ff14147208 */ /* 0x000fe40000000000 */
[----:B------:R-:W-:-:S07]  /*0bf0*/  FSEL R21, R21, -QNAN , P0 ;  /* 0xfff0000015157808 */ /* 0x000fce0000000000 */
.L_x_494:
[----:B------:R-:W-:Y:S05]  /*0c00*/  BSYNC.RECONVERGENT B2 ;  /* 0x0000000000027941 */ /* 0x000fea0003800200 */
.L_x_492:
[----:B-----5:R-:W-:-:S04]  /*0c10*/  IMAD.WIDE.U32 R18, R17, -0x702b2be3, RZ ;  /* 0x8fd4d41d11127825 */ /* 0x020fc800078e00ff */
[----:B------:R-:W-:-:S04]  /*0c20*/  IMAD.WIDE.U32 R22, P0, R16, -0x1e738714, R18 ;  /* 0xe18c78ec10167825 */ /* 0x000fc80007800012 */
[----:B------:R-:W-:-:S04]  /*0c30*/  IMAD.WIDE.U32 R18, R16, -0x702b2be3, RZ ;  /* 0x8fd4d41d10127825 */ /* 0x000fc800078e00ff */
[----:B------:R-:W-:Y:S01]  /*0c40*/  IMAD.X R25, RZ, RZ, RZ, P0 ;  /* 0x000000ffff197224 */ /* 0x000fe200000e06ff */
[----:B------:R-:W-:Y:S01]  /*0c50*/  IADD3 RZ, P0, PT, R19, R22, RZ ;  /* 0x0000001613ff7210 */ /* 0x000fe20007f1e0ff */
[----:B------:R-:W-:-:S04]  /*0c60*/  IMAD.MOV.U32 R24, RZ, RZ, R23 ;  /* 0x000000ffff187224 */ /* 0x000fc800078e0017 */
[----:B------:R-:W-:-:S05]  /*0c70*/  IMAD.WIDE.U32.X R16, R17, -0x1e738714, R24, P0 ;  /* 0xe18c78ec11107825 */ /* 0x000fca00000e0418 */
[--C-:B------:R-:W-:Y:S02]  /*0c80*/  SHF.R.U64 R18, R16, 0xa, R17.reuse ;  /* 0x0000000a10127819 */ /* 0x100fe40000001211 */
[----:B------:R-:W-:Y:S02]  /*0c90*/  SHF.R.U32.HI R0, RZ, 0xa, R17 ;  /* 0x0000000aff007819 */ /* 0x000fe40000011611 */
[----:B------:R-:W-:Y:S02]  /*0ca0*/  LOP3.LUT R18, R18, 0xfffffff8, RZ, 0xc0, !PT ;  /* 0xfffffff812127812 */ /* 0x000fe400078ec0ff */
[----:B------:R-:W-:Y:S02]  /*0cb0*/  LOP3.LUT R0, R0, 0x3fffff, RZ, 0xc0, !PT ;  /* 0x003fffff00007812 */ /* 0x000fe400078ec0ff */
[----:B------:R-:W-:-:S04]  /*0cc0*/  IADD3 R18, P0, PT, R18, UR8, RZ ;  /* 0x0000000812127c10 */ /* 0x000fc8000ff1e0ff */
[----:B------:R-:W-:-:S05]  /*0cd0*/  IADD3.X R19, PT, PT, R0, UR9, RZ, P0, !PT ;  /* 0x0000000900137c10 */ /* 0x000fca00087fe4ff */
[----:B------:R-:W2:Y:S01]  /*0ce0*/  LDG.E.64 R22, desc[UR4][R18.64] ;  /* 0x0000000412167981 */ /* 0x000ea2000c1e1b00 */
[----:B------:R-:W-:Y:S01]  /*0cf0*/  UMOV UR6, 0xffda0d24 ;  /* 0xffda0d2400067882 */ /* 0x000fe20000000000 */
[----:B------:R-:W-:Y:S02]  /*0d00*/  UMOV UR7, 0x3c7777d0 ;  /* 0x3c7777d000077882 */ /* 0x000fe40000000000 */
[----:B------:R-:W-:Y:S01]  /*0d10*/  DMUL R16, R20, UR6 ;  /* 0x0000000614107c28 */ /* 0x000fe20008000000 */
[----:B------:R-:W-:Y:S01]  /*0d20*/  UMOV UR6, 0x652b82fe ;  /* 0x652b82fe00067882 */ /* 0x000fe20000000000 */
[----:B------:R-:W-:-:S06]  /*0d30*/  UMOV UR7, 0x3ff71547 ;  /* 0x3ff7154700077882 */ /* 0x000fcc0000000000 */
[----:B------:R-:W-:-:S08]  /*0d40*/  DFMA R16, R20, UR6, R16 ;  /* 0x0000000614107c2b */ /* 0x000fd00008000010 */
[----:B--2---:R-:W-:Y:S01]  /*0d50*/  DFMA R32, R16, -R32, R22 ;  /* 0x800000201020722b */ /* 0x004fe20000000016 */
[----:B------:R-:W-:Y:S02]  /*0d60*/  IMAD.MOV.U32 R16, RZ, RZ, R14 ;  /* 0x000000ffff107224 */ /* 0x000fe400078e000e */
[----:B------:R-:W-:Y:S02]  /*0d70*/  IMAD.MOV.U32 R17, RZ, RZ, R15 ;  /* 0x000000ffff117224 */ /* 0x000fe400078e000f */
[----:B------:R-:W-:Y:S02]  /*0d80*/  IMAD.MOV.U32 R22, RZ, RZ, 0x0 ;  /* 0x00000000ff167424 */ /* 0x000fe400078e00ff */
[----:B------:R0:W-:Y:S01]  /*0d90*/  STG.E.64 desc[UR4][R18.64], R32 ;  /* 0x0000002012007986 */ /* 0x0001e2000c101b04 */
[----:B------:R-:W-:-:S07]  /*0da0*/  IMAD.MOV.U32 R23, RZ, RZ, 0x3ff00000 ;  /* 0x3ff00000ff177424 */ /* 0x000fce00078e00ff */
.L_x_489:
[----:B------:R-:W-:Y:S05]  /*0db0*/  BSYNC.RECONVERGENT B0 ;  /* 0x0000000000007941 */ /* 0x000fea0003800200 */
.L_x_488:
[----:B------:R-:W-:Y:S02]  /*0dc0*/  IADD3 R4, P0, PT, R4, 0x1, RZ ;  /* 0x0000000104047810 */ /* 0x000fe40007f1e0ff */
[----:B------:R-:W-:Y:S02]  /*0dd0*/  IADD3 R6, P1, PT, R6, 0x8, RZ ;  /* 0x0000000806067810 */ /* 0x000fe40007f3e0ff */
[----:B------:R-:W-:Y:S01]  /*0de0*/  IADD3 R30, P2, PT, R30, 0x8, RZ ;  /* 0x000000081e1e7810 */ /* 0x000fe20007f5e0ff */
[----:B------:R-:W-:Y:S01]  /*0df0*/  IMAD.X R2, RZ, RZ, R2, P0 ;  /* 0x000000ffff027224 */ /* 0x000fe200000e0602 */
[----:B------:R-:W-:Y:S01]  /*0e00*/  ISETP.GE.U32.AND P0, PT, R4, R3, PT ;  /* 0x000000030400720c */ /* 0x000fe20003f06070 */
[----:B------:R-:W-:Y:S02]  /*0e10*/  IMAD.X R7, RZ, RZ, R7, P1 ;  /* 0x000000ffff077224 */ /* 0x000fe400008e0607 */
[----:B------:R-:W-:Y:S01]  /*0e20*/  IMAD.X R31, RZ, RZ, R31, P2 ;  /* 0x000000ffff1f7224 */ /* 0x000fe200010e061f */
[----:B------:R-:W-:-:S13]  /*0e30*/  ISETP.GE.U32.AND.EX P0, PT, R2, R5, PT, P0 ;  /* 0x000000050200720c */ /* 0x000fda0003f06100 */
[----:B------:R-:W-:Y:S05]  /*0e40*/  @!P0 BRA `(.L_x_495) ;  /* 0xfffffff400b48947 */ /* 0x000fea000383ffff */
.L_x_487:
[----:B------:R-:W-:Y:S05]  /*0e50*/  BSYNC.RECONVERGENT B1 ;  /* 0x0000000000017941 */ /* 0x000fea0003800200 */
.L_x_486:
[----:B------:R-:W2:Y:S01]  /*0e60*/  LDCU.128 UR12, c[0x0][0x380] ;  /* 0x00007000ff0c77ac */ /* 0x000ea20008000c00 */
[C---:B------:R-:W-:Y:S01]  /*0e70*/  IMAD.SHL.U32 R0, R4.reuse, 0x8, RZ ;  /* 0x0000000804007824 */ /* 0x040fe200078e00ff */
[----:B------:R-:W-:Y:S01]  /*0e80*/  SHF.L.U64.HI R16, R4, 0x3, R2 ;  /* 0x0000000304107819 */ /* 0x000fe20000010202 */
[----:B------:R-:W-:Y:S03]  /*0e90*/  STG.E.64 desc[UR4][R12.64+0x8], R22 ;  /* 0x000008160c007986 */ /* 0x000fe6000c101b04 */
[----:B--2---:R-:W-:-:S04]  /*0ea0*/  IADD3 R2, P0, PT, R0, UR14, RZ ;  /* 0x0000000e00027c10 */ /* 0x004fc8000ff1e0ff */
[----:B------:R-:W-:-:S06]  /*0eb0*/  IADD3.X R3, PT, PT, R16, UR15, RZ, P0, !PT ;  /* 0x0000000f10037c10 */ /* 0x000fcc00087fe4ff */
[----:B------:R-:W2:Y:S02]  /*0ec0*/  LDG.E.64 R2, desc[UR4][R2.64+-0x8] ;  /* 0xfffff80402027981 */ /* 0x000ea4000c1e1b00 */
[----:B--2---:R-:W-:-:S04]  /*0ed0*/  IMAD.WIDE.U32 R4, R3, -0x702b2be3, RZ ;  /* 0x8fd4d41d03047825 */ /* 0x004fc800078e00ff */
[----:B------:R-:W-:-:S04]  /*0ee0*/  IMAD.WIDE.U32 R6, P0, R2, -0x1e738714, R4 ;  /* 0xe18c78ec02067825 */ /* 0x000fc80007800004 */
[----:B------:R-:W-:-:S04]  /*0ef0*/  IMAD.WIDE.U32 R4, R2, -0x702b2be3, RZ ;  /* 0x8fd4d41d02047825 */ /* 0x000fc800078e00ff */
[----:B-1----:R-:W-:Y:S01]  /*0f00*/  IMAD.X R15, RZ, RZ, RZ, P0 ;  /* 0x000000ffff0f7224 */ /* 0x002fe200000e06ff */
[----:B------:R-:W-:Y:S01]  /*0f10*/  IADD3 RZ, P0, PT, R5, R6, RZ ;  /* 0x0000000605ff7210 */ /* 0x000fe20007f1e0ff */
[----:B------:R-:W-:Y:S01]  /*0f20*/  IMAD.MOV.U32 R14, RZ, RZ, R7 ;  /* 0x000000ffff0e7224 */ /* 0x000fe200078e0007 */
[----:B------:R-:W-:-:S03]  /*0f30*/  IADD3 R6, P1, PT, R0, UR12, RZ ;  /* 0x0000000c00067c10 */ /* 0x000fc6000ff3e0ff */
[----:B------:R-:W-:Y:S01]  /*0f40*/  IMAD.WIDE.U32.X R4, R3, -0x1e738714, R14, P0 ;  /* 0xe18c78ec03047825 */ /* 0x000fe200000e040e */
[----:B------:R-:W-:-:S04]  /*0f50*/  IADD3.X R7, PT, PT, R16, UR13, RZ, P1, !PT ;  /* 0x0000000d10077c10 */ /* 0x000fc80008ffe4ff */
[--C-:B------:R-:W-:Y:S02]  /*0f60*/  SHF.R.U64 R4, R4, 0xd, R5.reuse ;  /* 0x0000000d04047819 */ /* 0x100fe40000001205 */
[----:B------:R-:W-:-:S05]  /*0f70*/  SHF.R.U32.HI R5, RZ, 0xd, R5 ;  /* 0x0000000dff057819 */ /* 0x000fca0000011605 */
[----:B------:R-:W-:Y:S04]  /*0f80*/  STG.E.64 desc[UR4][R10.64+0x8], R4 ;  /* 0x000008040a007986 */ /* 0x000fe8000c101b04 */
[----:B------:R-:W2:Y:S04]  /*0f90*/  LDG.E.64 R2, desc[UR4][R6.64+-0x8] ;  /* 0xfffff80406027981 */ /* 0x000ea8000c1e1b00 */
[----:B--2---:R-:W-:Y:S01]  /*0fa0*/  STG.E.64 desc[UR4][R8.64+0x8], R2 ;  /* 0x0000080208007986 */ /* 0x004fe2000c101b04 */
[----:B------:R-:W-:Y:S05]  /*0fb0*/  EXIT ;  /* 0x000000000000794d */ /* 0x000fea0003800000 */
        .weak           $__internal_1_$__cuda_sm20_div_rn_f64_full
        .type           $__internal_1_$__cuda_sm20_div_rn_f64_full,@function
        .size           $__internal_1_$__cuda_sm20_div_rn_f64_full,(.L_x_502 - $__internal_1_$__cuda_sm20_div_rn_f64_full)
$__internal_1_$__cuda_sm20_div_rn_f64_full:
[----:B------:R-:W-:Y:S01]  /*0fc0*/  IMAD.MOV.U32 R19, RZ, RZ, 0x3ff22900 ;  /* 0x3ff22900ff137424 */ /* 0x000fe200078e00ff */
[C---:B------:R-:W-:Y:S01]  /*0fd0*/  FSETP.GEU.AND P1, PT, |R21|.reuse, 1.469367938527859385e-39, PT ;  /* 0x001000001500780b */ /* 0x040fe20003f2e200 */
[----:B------:R-:W-:Y:S01]  /*0fe0*/  IMAD.MOV.U32 R18, RZ, RZ, 0x0 ;  /* 0x00000000ff127424 */ /* 0x000fe200078e00ff */
[----:B------:R-:W-:Y:S01]  /*0ff0*/  LOP3.LUT R32, R21, 0x7ff00000, RZ, 0xc0, !PT ;  /* 0x7ff0000015207812 */ /* 0x000fe200078ec0ff */
[----:B------:R-:W0:Y:S01]  /*1000*/  MUFU.RCP64H R23, R19 ;  /* 0x0000001300177308 */ /* 0x000e220000001800 */
[----:B------:R-:W-:Y:S01]  /*1010*/  IMAD.MOV.U32 R22, RZ, RZ, 0x1 ;  /* 0x00000001ff167424 */ /* 0x000fe200078e00ff */
[----:B------:R-:W-:Y:S01]  /*1020*/  BSSY.RECONVERGENT B3, `(.L_x_496) ;  /* 0x0000045000037945 */ /* 0x000fe20003800200 */
[----:B------:R-:W-:Y:S01]  /*1030*/  IMAD.MOV.U32 R33, RZ, RZ, 0x1ca00000 ;  /* 0x1ca00000ff217424 */ /* 0x000fe200078e00ff */
[----:B------:R-:W-:-:S04]  /*1040*/  ISETP.GE.U32.AND P0, PT, R32, 0x40c00000, PT ;  /* 0x40c000002000780c */ /* 0x000fc80003f06070 */
[----:B------:R-:W-:-:S04]  /*1050*/  SEL R33, R33, 0x63400000, !P0 ;  /* 0x6340000021217807 */ /* 0x000fc80004000000 */
[----:B------:R-:W-:-:S04]  /*1060*/  @!P1 LOP3.LUT R28, R33, 0x80000000, R21, 0xf8, !PT ;  /* 0x80000000211c9812 */ /* 0x000fc800078ef815 */
[----:B------:R-:W-:Y:S01]  /*1070*/  @!P1 LOP3.LUT R29, R28, 0x100000, RZ, 0xfc, !PT ;  /* 0x001000001c1d9812 */ /* 0x000fe200078efcff */
[----:B0-----:R-:W-:Y:S01]  /*1080*/  DFMA R24, R22, -R18, 1 ;  /* 0x3ff000001618742b */ /* 0x001fe20000000812 */
[----:B------:R-:W-:-:S07]  /*1090*/  @!P1 IMAD.MOV.U32 R28, RZ, RZ, RZ ;  /* 0x000000ffff1c9224 */ /* 0x000fce00078e00ff */
[----:B------:R-:W-:-:S08]  /*10a0*/  DFMA R24, R24, R24, R24 ;  /* 0x000000181818722b */ /* 0x000fd00000000018 */
[----:B------:R-:W-:Y:S01]  /*10b0*/  DFMA R24, R22, R24, R22 ;  /* 0x000000181618722b */ /* 0x000fe20000000016 */
[----:B------:R-:W-:Y:S01]  /*10c0*/  LOP3.LUT R23, R33, 0x800fffff, R21, 0xf8, !PT ;  /* 0x800fffff21177812 */ /* 0x000fe200078ef815 */
[----:B------:R-:W-:-:S06]  /*10d0*/  IMAD.MOV.U32 R22, RZ, RZ, R20 ;  /* 0x000000ffff167224 */ /* 0x000fcc00078e0014 */
[----:B------:R-:W-:Y:S02]  /*10e0*/  DFMA R26, R24, -R18, 1 ;  /* 0x3ff00000181a742b */ /* 0x000fe40000000812 */
[----:B------:R-:W-:-:S06]  /*10f0*/  @!P1 DFMA R22, R22, 2, -R28 ;  /* 0x400000001616982b */ /* 0x000fcc000000081c */
[----:B------:R-:W-:-:S08]  /*1100*/  DFMA R24, R24, R26, R24 ;  /* 0x0000001a1818722b */ /* 0x000fd00000000018 */
[----:B------:R-:W-:-:S08]  /*1110*/  DMUL R26, R24, R22 ;  /* 0x00000016181a7228 */ /* 0x000fd00000000000 */
[----:B------:R-:W-:-:S08]  /*1120*/  DFMA R28, R26, -R18, R22 ;  /* 0x800000121a1c722b */ /* 0x000fd00000000016 */
[----:B------:R-:W-:Y:S01]  /*1130*/  DFMA R28, R24, R28, R26 ;  /* 0x0000001c181c722b */ /* 0x000fe2000000001a */
[----:B------:R-:W-:Y:S01]  /*1140*/  IMAD.MOV.U32 R26, RZ, RZ, R32 ;  /* 0x000000ffff1a7224 */ /* 0x000fe200078e0020 */
[----:B------:R-:W-:Y:S01]  /*1150*/  @!P1 LOP3.LUT R26, R23, 0x7ff00000, RZ, 0xc0, !PT ;  /* 0x7ff00000171a9812 */ /* 0x000fe200078ec0ff */
[----:B------:R-:W-:-:S04]  /*1160*/  IMAD.MOV.U32 R27, RZ, RZ, 0x40c00000 ;  /* 0x40c00000ff1b7424 */ /* 0x000fc800078e00ff */
[----:B------:R-:W-:-:S05]  /*1170*/  VIADD R24, R26, 0xffffffff ;  /* 0xffffffff1a187836 */ /* 0x000fca0000000000 */
[----:B------:R-:W-:Y:S01]  /*1180*/  ISETP.GT.U32.AND P0, PT, R24, 0x7feffffe, PT ;  /* 0x7feffffe1800780c */ /* 0x000fe20003f04070 */
[----:B------:R-:W-:-:S05]  /*1190*/  VIADD R24, R27, 0xffffffff ;  /* 0xffffffff1b187836 */ /* 0x000fca0000000000 */
[----:B------:R-:W-:-:S13]  /*11a0*/  ISETP.GT.U32.OR P0, PT, R24, 0x7feffffe, P0 ;  /* 0x7feffffe1800780c */ /* 0x000fda0000704470 */
[----:B------:R-:W-:Y:S05]  /*11b0*/  @P0 BRA `(.L_x_497) ;  /* 0x0000000000680947 */ /* 0x000fea0003800000 */
[----:B------:R-:W-:Y:S02]  /*11c0*/  IMAD.MOV.U32 R21, RZ, RZ, 0x40c00000 ;  /* 0x40c00000ff157424 */ /* 0x000fe400078e00ff */
[----:B------:R-:W-:-:S03]  /*11d0*/  IMAD.MOV.U32 R20, RZ, RZ, RZ ;  /* 0x000000ffff147224 */ /* 0x000fc600078e00ff */
[----:B------:R-:W-:-:S04]  /*11e0*/  VIADDMNMX R32, R32, -R21, 0xb9600000, !PT ;  /* 0xb960000020207446 */ /* 0x000fc80007800915 */
[----:B------:R-:W-:-:S05]  /*11f0*/  VIMNMX R32, PT, PT, R32, 0x46a00000, PT ;  /* 0x46a0000020207848 */ /* 0x000fca0003fe0100 */
[----:B------:R-:W-:-:S04]  /*1200*/  IMAD.IADD R33, R32, 0x1, -R33 ;  /* 0x0000000120217824 */ /* 0x000fc800078e0a21 */
[----:B------:R-:W-:-:S06]  /*1210*/  VIADD R21, R33, 0x7fe00000 ;  /* 0x7fe0000021157836 */ /* 0x000fcc0000000000 */
[----:B------:R-:W-:-:S10]  /*1220*/  DMUL R24, R28, R20 ;  /* 0x000000141c187228 */ /* 0x000fd40000000000 */
[----:B------:R-:W-:-:S13]  /*1230*/  FSETP.GTU.AND P0, PT, |R25|, 1.469367938527859385e-39, PT ;  /* 0x001000001900780b */ /* 0x000fda0003f0c200 */
[----:B------:R-:W-:Y:S05]  /*1240*/  @P0 BRA `(.L_x_498) ;  /* 0x0000000000880947 */ /* 0x000fea0003800000 */
[----:B------:R-:W-:Y:S01]  /*1250*/  DFMA R18, R28, -R18, R22 ;  /* 0x800000121c12722b */ /* 0x000fe20000000016 */
[----:B------:R-:W-:-:S09]  /*1260*/  IMAD.MOV.U32 R20, RZ, RZ, RZ ;  /* 0x000000ffff147224 */ /* 0x000fd200078e00ff */
[C---:B------:R-:W-:Y:S02]  /*1270*/  FSETP.NEU.AND P0, PT, R19.reuse, RZ, PT ;  /* 0x000000ff1300720b */ /* 0x040fe40003f0d000 */
[----:B------:R-:W-:-:S04]  /*1280*/  LOP3.LUT R23, R19, 0x40c22900, RZ, 0x3c, !PT ;  /* 0x40c2290013177812 */ /* 0x000fc800078e3cff */
[----:B------:R-:W-:-:S04]  /*1290*/  LOP3.LUT R23, R23, 0x80000000, RZ, 0xc0, !PT ;  /* 0x8000000017177812 */ /* 0x000fc800078ec0ff */
[----:B------:R-:W-:-:S03]  /*12a0*/  LOP3.LUT R21, R23, R21, RZ, 0xfc, !PT ;  /* 0x0000001517157212 */ /* 0x000fc600078efcff */
[----:B------:R-:W-:Y:S05]  /*12b0*/  @!P0 BRA `(.L_x_498) ;  /* 0x00000000006c8947 */ /* 0x000fea0003800000 */
[----:B------:R-:W-:Y:S01]  /*12c0*/  IMAD.MOV R19, RZ, RZ, -R33 ;  /* 0x000000ffff137224 */ /* 0x000fe200078e0a21 */
[----:B------:R-:W-:Y:S01]  /*12d0*/  DMUL.RP R20, R28, R20 ;  /* 0x000000141c147228 */ /* 0x000fe20000008000 */
[----:B------:R-:W-:Y:S01]  /*12e0*/  IMAD.MOV.U32 R18, RZ, RZ, RZ ;  /* 0x000000ffff127224 */ /* 0x000fe200078e00ff */
[----:B------:R-:W-:-:S05]  /*12f0*/  IADD3 R33, PT, PT, -R33, -0x43300000, RZ ;  /* 0xbcd0000021217810 */ /* 0x000fca0007ffe1ff */
[----:B------:R-:W-:-:S03]  /*1300*/  DFMA R18, R24, -R18, R28 ;  /* 0x800000121812722b */ /* 0x000fc6000000001c */
[----:B------:R-:W-:-:S07]  /*1310*/  LOP3.LUT R23, R21, R23, RZ, 0x3c, !PT ;  /* 0x0000001715177212 */ /* 0x000fce00078e3cff */
[----:B------:R-:W-:-:S04]  /*1320*/  FSETP.NEU.AND P0, PT, |R19|, R33, PT ;  /* 0x000000211300720b */ /* 0x000fc80003f0d200 */
[----:B------:R-:W-:Y:S02]  /*1330*/  FSEL R24, R20, R24, !P0 ;  /* 0x0000001814187208 */ /* 0x000fe40004000000 */
[----:B------:R-:W-:Y:S01]  /*1340*/  FSEL R25, R23, R25, !P0 ;  /* 0x0000001917197208 */ /* 0x000fe20004000000 */
[----:B------:R-:W-:Y:S06]  /*1350*/  BRA `(.L_x_498) ;  /* 0x0000000000447947 */ /* 0x000fec0003800000 */
.L_x_497:
        /* <DEDUP_REMOVED lines=12> */
[----:B------:R-:W-:Y:S02]  /*1420*/  @P0 IMAD.MOV.U32 R24, RZ, RZ, RZ ;  /* 0x000000ffff180224 */ /* 0x000fe400078e00ff */
[----:B------:R-:W-:Y:S01]  /*1430*/  @P0 IMAD.MOV.U32 R25, RZ, RZ, R18 ;  /* 0x000000ffff190224 */ /* 0x000fe200078e0012 */
[----:B------:R-:W-:Y:S06]  /*1440*/  BRA `(.L_x_498) ;  /* 0x0000000000087947 */ /* 0x000fec0003800000 */
.L_x_499:
[----:B------:R-:W-:Y:S01]  /*1450*/  LOP3.LUT R25, R21, 0x80000, RZ, 0xfc, !PT ;  /* 0x0008000015197812 */ /* 0x000fe200078efcff */
[----:B------:R-:W-:-:S07]  /*1460*/  IMAD.MOV.U32 R24, RZ, RZ, R20 ;  /* 0x000000ffff187224 */ /* 0x000fce00078e0014 */
.L_x_498:
[----:B------:R-:W-:Y:S05]  /*1470*/  BSYNC.RECONVERGENT B3 ;  /* 0x0000000000037941 */ /* 0x000fea0003800200 */
.L_x_496:
[----:B------:R-:W-:Y:S02]  /*1480*/  IMAD.MOV.U32 R18, RZ, RZ, R0 ;  /* 0x000000ffff127224 */ /* 0x000fe400078e0000 */
[----:B------:R-:W-:Y:S02]  /*1490*/  IMAD.MOV.U32 R19, RZ, RZ, 0x0 ;  /* 0x00000000ff137424 */ /* 0x000fe400078e00ff */
[----:B------:R-:W-:Y:S02]  /*14a0*/  IMAD.MOV.U32 R32, RZ, RZ, R24 ;  /* 0x000000ffff207224 */ /* 0x000fe400078e0018 */
[----:B------:R-:W-:Y:S01]  /*14b0*/  IMAD.MOV.U32 R33, RZ, RZ, R25 ;  /* 0x000000ffff217224 */ /* 0x000fe200078e0019 */
[----:B------:R-:W-:Y:S06]  /*14c0*/  RET.REL.NODEC R18 `(_Z8cuda_funPdPmmS_S_S0_S_) ;  /* 0xffffffe812cc7950 */ /* 0x000fec0003c3ffff */
.L_x_500:
        /* <DEDUP_REMOVED lines=11> */
.L_x_502:


//--------------------- .nv.global.init           --------------------------
	.section	.nv.global.init,"aw",@progbits
.nv.global.init:
	.type		$str$2,@object
	.size		$str$2,($str - $str$2)
$str$2:
        /*0000*/ 	.byte	0x0a, 0x00
	.type		$str,@object
	.size		$str,($str$1 - $str)
$str:
        /*0002*/ 	.byte	0x63, 0x6f, 0x75, 0x6e, 0x74, 0x20, 0x25, 0x66, 0x0a, 0x00
	.type		$str$1,@object
	.size		$str$1,(.L_46 - $str$1)
$str$1:
        /*000c*/ 	.byte	0x25, 0x64, 0x20, 0x2c, 0x20, 0x25, 0x66, 0x2c, 0x0a, 0x00
.L_46:


//--------------------- .nv.shared._ZN3cub18CUB_300001_SM_10006detail10radix_sort29DeviceRadixSortOnesweepKernelINS1_5radix10policy_hubIddyE10Policy1000ELNS0_9SortOrderE0EddyiiNS1_21identity_decomposer_tEEEvPT5_SB_PT3_PKSC_PT1_PKSG_PT2_PKSK_T4_iiT6_ --------------------------
	.section	.nv.shared._ZN3cub18CUB_300001_SM_10006detail10radix_sort29DeviceRadixSortOnesweepKernelINS1_5radix10policy_hubIddyE10Policy1000ELNS0_9SortOrderE0EddyiiNS1_21identity_decomposer_tEEEvPT5_SB_PT3_PKSC_PT1_PKSG_PT2_PKSK_T4_iiT6_,"aw",@nobits
	.sectionflags	@""
	.align	16
.nv.shared._ZN3cub18CUB_300001_SM_10006detail10radix_sort29DeviceRadixSortOnesweepKernelINS1_5radix10policy_hubIddyE10Policy1000ELNS0_9SortOrderE0EddyiiNS1_21identity_decomposer_tEEEvPT5_SB_PT3_PKSC_PT1_PKSG_PT2_PKSK_T4_iiT6_:
	.zero		39936


//--------------------- .nv.shared.reserved.0     --------------------------
	.section	.nv.shared.reserved.0,"aw",@nobits
	.weak		__nv_reservedSMEM_offset_0_alias
	.size		__nv_reservedSMEM_offset_0_alias, 0, 64
	.other		__nv_reservedSMEM_offset_0_alias,@"STO_CUDA_RESERVED_SHARED STV_DEFAULT"
__nv_reservedSMEM_offset_0_alias:
	.zero		0
	.zero		64


//--------------------- .nv.global                --------------------------
	.section	.nv.global,"aw",@nobits
.nv.global:
	.type		_ZN34_INTERNAL_d57d84ce_4_k_cu_c6561c756thrust24THRUST_300001_SM_1000_NS12placeholders2_8E,@object
	.size		_ZN34_INTERNAL_d57d84ce_4_k_cu_c6561c756thrust24THRUST_300001_SM_1000_NS12placeholders2_8E,(_ZN34_INTERNAL_d57d84ce_4_k_cu_c6561c754cuda3std3__436_GLOBAL__N__d57d84ce_4_k_cu_c6561c756ignoreE - _ZN34_INTERNAL_d57d84ce_4_k_cu_c6561c756thrust24THRUST_300001_SM_1000_NS12placeholders2_8E)
_ZN34_INTERNAL_d57d84ce_4_k_cu_c6561c756thrust24THRUST_300001_SM_1000_NS12placeholders2_8E:
	.zero		1
	.type		_ZN34_INTERNAL_d57d84ce_4_k_cu_c6561c754cuda3std3__436_GLOBAL__N__d57d84ce_4_k_cu_c6561c756ignoreE,@object
	.size		_ZN34_INTERNAL_d57d84ce_4_k_cu_c6561c754cuda3std3__436_GLOBAL__N__d57d84ce_4_k_cu_c6561c756ignoreE,(_ZN34_INTERNAL_d57d84ce_4_k_cu_c6561c754cuda3std6ranges3__45__cpo4dataE - _ZN34_INTERNAL_d57d84ce_4_k_cu_c6561c754cuda3std3__436_GLOBAL__N__d57d84ce_4_k_cu_c6561c756ignoreE)
_ZN34_INTERNAL_d57d84ce_4_k_cu_c6561c754cuda3std3__436_GLOBAL__N__d57d84ce_4_k_cu_c6561c756ignoreE:
	.zero		1
	.type		_ZN34_INTERNAL_d57d84ce_4_k_cu_c6561c754cuda3std6ranges3__45__cpo4dataE,@object
	.size		_ZN34_INTERNAL_d57d84ce_4_k_cu_c6561c754cuda3std6ranges3__45__cpo4dataE,(_ZN34_INTERNAL_d57d84ce_4_k_cu_c6561c756thrust24THRUST_300001_SM_1000_NS6system3cpp3parE - _ZN34_INTERNAL_d57d84ce_4_k_cu_c6561c754cuda3std6ranges3__45__cpo4dataE)
_ZN34_INTERNAL_d57d84ce_4_k_cu_c6561c754cuda3std6ranges3__45__cpo4dataE:
	.zero		1
	.type		_ZN34_INTERNAL_d57d84ce_4_k_cu_c6561c756thrust24THRUST_300001_SM_1000_NS6system3cpp3parE,@object
	.size		_ZN34_INTERNAL_d57d84ce_4_k_cu_c6561c756thrust24THRUST_300001_SM_1000_NS6system3cpp3parE,(_ZN34_INTERNAL_d57d84ce_4_k_cu_c6561c754cuda3std3__45__cpo5beginE - _ZN34_INTERNAL_d57d84ce_4_k_cu_c6561c756thrust24THRUST_300001_SM_1000_NS6system3cpp3parE)
_ZN34_INTERNAL_d57d84ce_4_k_cu_c6561c756thrust24THRUST_300001_SM_1000_NS6system3cpp3parE:
	.zero		1
	.type		_ZN34_INTERNAL_d57d84ce_4_k_cu_c6561c754cuda3std3__45__cpo5beginE,@object
	.size		_ZN34_INTERNAL_d57d84ce_4_k_cu_c6561c754cuda3std3__45__cpo5beginE,(_ZN34_INTERNAL_d57d84ce_4_k_cu_c6561c754cuda3std6ranges3__45__cpo5beginE - _ZN34_INTERNAL_d57d84ce_4_k_cu_c6561c754cuda3std3__45__cpo5beginE)
_ZN34_INTERNAL_d57d84ce_4_k_cu_c6561c754cuda3std3__45__cpo5beginE:
	.zero		1
	.type		_ZN34_INTERNAL_d57d84ce_4_k_cu_c6561c754cuda3std6ranges3__45__cpo5beginE,@object
	.size		_ZN34_INTERNAL_d57d84ce_4_k_cu_c6561c754cuda3std6ranges3__45__cpo5beginE,(_ZN34_INTERNAL_d57d84ce_4_k_cu_c6561c756thrust24THRUST_300001_SM_1000_NS6deviceE - _ZN34_INTERNAL_d57d84ce_4_k_cu_c6561c754cuda3std6ranges3__45__cpo5beginE)
_ZN34_INTERNAL_d57d84ce_4_k_cu_c6561c754cuda3std6ranges3__45__cpo5beginE:
	.zero		1
	.type		_ZN34_INTERNAL_d57d84ce_4_k_cu_c6561c756thrust24THRUST_300001_SM_1000_NS6deviceE,@object
	.size		_ZN34_INTERNAL_d57d84ce_4_k_cu_c6561c756thrust24THRUST_300001_SM_1000_NS6deviceE,(_ZN34_INTERNAL_d57d84ce_4_k_cu_c6561c754cuda3std3__47nulloptE - _ZN34_INTERNAL_d57d84ce_4_k_cu_c6561c756thrust24THRUST_300001_SM_1000_NS6deviceE)
_ZN34_INTERNAL_d57d84ce_4_k_cu_c6561c756thrust24THRUST_300001_SM_1000_NS6deviceE:
	.zero		1
	.type		_ZN34_INTERNAL_d57d84ce_4_k_cu_c6561c754cuda3std3__47nulloptE,@object
	.size		_ZN34_INTERNAL_d57d84ce_4_k_cu_c6561c754cuda3std3__47nulloptE,(_ZN34_INTERNAL_d57d84ce_4_k_cu_c6561c754cuda3std6ranges3__45__cpo8distanceE - _ZN34_INTERNAL_d57d84ce_4_k_cu_c6561c754cuda3std3__47nulloptE)
_ZN34_INTERNAL_d57d84ce_4_k_cu_c6561c754cuda3std3__47nulloptE:
	.zero		1
	.type		_ZN34_INTERNAL_d57d84ce_4_k_cu_c6561c754cuda3std6ranges3__45__cpo8distanceE,@object
	.size		_ZN34_INTERNAL_d57d84ce_4_k_cu_c6561c754cuda3std6ranges3__45__cpo8distanceE,(_ZN34_INTERNAL_d57d84ce_4_k_cu_c6561c756thrust24THRUST_300001_SM_1000_NS12placeholders2_4E - _ZN34_INTERNAL_d57d84ce_4_k_cu_c6561c754cuda3std6ranges3__45__cpo8distanceE)
_ZN34_INTERNAL_d57d84ce_4_k_cu_c6561c754cuda3std6ranges3__45__cpo8distanceE:
	.zero		1
	.type		_ZN34_INTERNAL_d57d84ce_4_k_cu_c6561c756thrust24THRUST_300001_SM_1000_NS12placeholders2_4E,@object
	.size		_ZN34_INTERNAL_d57d84ce_4_k_cu_c6561c756thrust24THRUST_300001_SM_1000_NS12placeholders2_4E,(_ZN34_INTERNAL_d57d84ce_4_k_cu_c6561c754cuda3std3__45__cpo6rbeginE - _ZN34_INTERNAL_d57d84ce_4_k_cu_c6561c756thrust24THRUST_300001_SM_1000_NS12placeholders2_4E)
_ZN34_INTERNAL_d57d84ce_4_k_cu_c6561c756thrust24THRUST_300001_SM_1000_NS12placeholders2_4E:
	.zero		1
	.type		_ZN34_INTERNAL_d57d84ce_4_k_cu_c6561c754cuda3std3__45__cpo6rbeginE,@object
	.size		_ZN34_INTERNAL_d57d84ce_4_k_cu_c6561c754cuda3std3__45__cpo6rbeginE,(_ZN34_INTERNAL_d57d84ce_4_k_cu_c6561c754cuda3std6ranges3__45__cpo7advanceE - _ZN34_INTERNAL_d57d84ce_4_k_cu_c6561c754cuda3std3__45__cpo6rbeginE)
_ZN34_INTERNAL_d57d84ce_4_k_cu_c6561c754cuda3std3__45__cpo6rbeginE:
	.zero		1
	.type		_ZN34_INTERNAL_d57d84ce_4_k_cu_c6561c754cuda3std6ranges3__45__cpo7advanceE,@object
	.size		_ZN34_INTERNAL_d57d84ce_4_k_cu_c6561c754cuda3std6ranges3__45__cpo7advanceE,(_ZN34_INTERNAL_d57d84ce_4_k_cu_c6561c756thrust24THRUST_300001_SM_1000_NS12placeholders3_10E - _ZN34_INTERNAL_d57d84ce_4_k_cu_c6561c754cuda3std6ranges3__45__cpo7advanceE)
_ZN34_INTERNAL_d57d84ce_4_k_cu_c6561c754cuda3std6ranges3__45__cpo7advanceE:
	.zero		1
	.type		_ZN34_INTERNAL_d57d84ce_4_k_cu_c6561c756thrust24THRUST_300001_SM_1000_NS12placeholders3_10E,@object
	.size		_ZN34_INTERNAL_d57d84ce_4_k_cu_c6561c756thrust24THRUST_300001_SM_1000_NS12placeholders3_10E,(_ZN34_INTERNAL_d57d84ce_4_k_cu_c6561c754cuda3std3__48in_placeE - _ZN34_INTERNAL_d57d84ce_4_k_cu_c6561c756thrust24THRUST_300001_SM_1000_NS12placeholders3_10E)
_ZN34_INTERNAL_d57d84ce_4_k_cu_c6561c756thrust24THRUST_300001_SM_1000_NS12placeholders3_10E:
	.zero		1
	.type		_ZN34_INTERNAL_d57d84ce_4_k_cu_c6561c754cuda3std3__48in_placeE,@object
	.size		_ZN34_INTERNAL_d57d84ce_4_k_cu_c6561c754cuda3std3__48in_placeE,(_ZN34_INTERNAL_d57d84ce_4_k_cu_c6561c754cuda3std6ranges3__45__cpo4sizeE - _ZN34_INTERNAL_d57d84ce_4_k_cu_c6561c754cuda3std3__48in_placeE)
_ZN34_INTERNAL_d57d84ce_4_k_cu_c6561c754cuda3std3__48in_placeE:
	.zero		1
	.type		_ZN34_INTERNAL_d57d84ce_4_k_cu_c6561c754cuda3std6ranges3__45__cpo4sizeE,@object
	.size		_ZN34_INTERNAL_d57d84ce_4_k_cu_c6561c754cuda3std6ranges3__45__cpo4sizeE,(_ZN34_INTERNAL_d57d84ce_4_k_cu_c6561c756thrust24THRUST_300001_SM_1000_NS12placeholders2_2E - _ZN34_INTERNAL_d57d84ce_4_k_cu_c6561c754cuda3std6ranges3__45__cpo4sizeE)
_ZN34_INTERNAL_d57d84ce_4_k_cu_c6561c754cuda3std6ranges3__45__cpo4sizeE:
	.zero		1
	.type		_ZN34_INTERNAL_d57d84ce_4_k_cu_c6561c756thrust24THRUST_300001_SM_1000_NS12placeholders2_2E,@object
	.size		_ZN34_INTERNAL_d57d84ce_4_k_cu_c6561c756thrust24THRUST_300001_SM_1000_NS12placeholders2_2E,(_ZN34_INTERNAL_d57d84ce_4_k_cu_c6561c754cuda3std3__45__cpo6cbeginE - _ZN34_INTERNAL_d57d84ce_4_k_cu_c6561c756thrust24THRUST_300001_SM_1000_NS12placeholders2_2E)
_ZN34_INTERNAL_d57d84ce_4_k_cu_c6561c756thrust24THRUST_300001_SM_1000_NS12placeholders2_2E:
	.zero		1
	.type		_ZN34_INTERNAL_d57d84ce_4_k_cu_c6561c754cuda3std3__45__cpo6cbeginE,@object
	.size		_ZN34_INTERNAL_d57d84ce_4_k_cu_c6561c754cuda3std3__45__cpo6cbeginE,(_ZN34_INTERNAL_d57d84ce_4_k_cu_c6561c754cuda3std6ranges3__45__cpo6cbeginE - _ZN34_INTERNAL_d57d84ce_4_k_cu_c6561c754cuda3std3__45__cpo6cbeginE)
_ZN34_INTERNAL_d57d84ce_4_k_cu_c6561c754cuda3std3__45__cpo6cbeginE:
	.zero		1
	.type		_ZN34_INTERNAL_d57d84ce_4_k_cu_c6561c754cuda3std6ranges3__45__cpo6cbeginE,@object
	.size		_ZN34_INTERNAL_d57d84ce_4_k_cu_c6561c754cuda3std6ranges3__45__cpo6cbeginE,(_ZN34_INTERNAL_d57d84ce_4_k_cu_c6561c756thrust24THRUST_300001_SM_1000_NS12placeholders2_6E - _ZN34_INTERNAL_d57d84ce_4_k_cu_c6561c754cuda3std6ranges3__45__cpo6cbeginE)
_ZN34_INTERNAL_d57d84ce_4_k_cu_c6561c754cuda3std6ranges3__45__cpo6cbeginE:
	.zero		1
	.type		_ZN34_INTERNAL_d57d84ce_4_k_cu_c6561c756thrust24THRUST_300001_SM_1000_NS12placeholders2_6E,@object
	.size		_ZN34_INTERNAL_d57d84ce_4_k_cu_c6561c756thrust24THRUST_300001_SM_1000_NS12placeholders2_6E,(_ZN34_INTERNAL_d57d84ce_4_k_cu_c6561c754cuda3std3__45__cpo7crbeginE - _ZN34_INTERNAL_d57d84ce_4_k_cu_c6561c756thrust24THRUST_300001_SM_1000_NS12placeholders2_6E)
_ZN34_INTERNAL_d57d84ce_4_k_cu_c6561c756thrust24THRUST_300001_SM_1000_NS12placeholders2_6E:
	.zero		1
	.type		_ZN34_INTERNAL_d57d84ce_4_k_cu_c6561c754cuda3std3__45__cpo7crbeginE,@object
	.size		_ZN34_INTERNAL_d57d84ce_4_k_cu_c6561c754cuda3std3__45__cpo7crbeginE,(_ZN34_INTERNAL_d57d84ce_4_k_cu_c6561c754cuda3std6ranges3__45__cpo4nextE - _ZN34_INTERNAL_d57d84ce_4_k_cu_c6561c754cuda3std3__45__cpo7crbeginE)
_ZN34_INTERNAL_d57d84ce_4_k_cu_c6561c754cuda3std3__45__cpo7crbeginE:
	.zero		1
	.type		_ZN34_INTERNAL_d57d84ce_4_k_cu_c6561c754cuda3std6ranges3__45__cpo4nextE,@object
	.size		_ZN34_INTERNAL_d57d84ce_4_k_cu_c6561c754cuda3std6ranges3__45__cpo4nextE,(_ZN34_INTERNAL_d57d84ce_4_k_cu_c6561c754cuda3std6ranges3__45__cpo4swapE - _ZN34_INTERNAL_d57d84ce_4_k_cu_c6561c754cuda3std6ranges3__45__cpo4nextE)
_ZN34_INTERNAL_d57d84ce_4_k_cu_c6561c754cuda3std6ranges3__45__cpo4nextE:
	.zero		1
	.type		_ZN34_INTERNAL_d57d84ce_4_k_cu_c6561c754cuda3std6ranges3__45__cpo4swapE,@object
	.size		_ZN34_INTERNAL_d57d84ce_4_k_cu_c6561c754cuda3std6ranges3__45__cpo4swapE,(_ZN34_INTERNAL_d57d84ce_4_k_cu_c6561c756thrust24THRUST_300001_SM_1000_NS8cuda_cub10par_nosyncE - _ZN34_INTERNAL_d57d84ce_4_k_cu_c6561c754cuda3std6ranges3__45__cpo4swapE)
_ZN34_INTERNAL_d57d84ce_4_k_cu_c6561c754cuda3std6ranges3__45__cpo4swapE:
	.zero		1
	.type		_ZN34_INTERNAL_d57d84ce_4_k_cu_c6561c756thrust24THRUST_300001_SM_1000_NS8cuda_cub10par_nosyncE,@object
	.size		_ZN34_INTERNAL_d57d84ce_4_k_cu_c6561c756thrust24THRUST_300001_SM_1000_NS8cuda_cub10par_nosyncE,(_ZN34_INTERNAL_d57d84ce_4_k_cu_c6561c756thrust24THRUST_300001_SM_1000_NS3seqE - _ZN34_INTERNAL_d57d84ce_4_k_cu_c6561c756thrust24THRUST_300001_SM_1000_NS8cuda_cub10par_nosyncE)
_ZN34_INTERNAL_d57d84ce_4_k_cu_c6561c756thrust24THRUST_300001_SM_1000_NS8cuda_cub10par_nosyncE:
	.zero		1
	.type		_ZN34_INTERNAL_d57d84ce_4_k_cu_c6561c756thrust24THRUST_300001_SM_1000_NS3seqE,@object
	.size		_ZN34_INTERNAL_d57d84ce_4_k_cu_c6561c756thrust24THRUST_300001_SM_1000_NS3seqE,(_ZN34_INTERNAL_d57d84ce_4_k_cu_c6561c754cuda3std3__420unreachable_sentinelE - _ZN34_INTERNAL_d57d84ce_4_k_cu_c6561c756thrust24THRUST_300001_SM_1000_NS3seqE)
_ZN34_INTERNAL_d57d84ce_4_k_cu_c6561c756thrust24THRUST_300001_SM_1000_NS3seqE:
	.zero		1
	.type		_ZN34_INTERNAL_d57d84ce_4_k_cu_c6561c754cuda3std3__420unreachable_sentinelE,@object
	.size		_ZN34_INTERNAL_d57d84ce_4_k_cu_c6561c754cuda3std3__420unreachable_sentinelE,(_ZN34_INTERNAL_d57d84ce_4_k_cu_c6561c754cuda3std6ranges3__45__cpo5ssizeE - _ZN34_INTERNAL_d57d84ce_4_k_cu_c6561c754cuda3std3__420unreachable_sentinelE)
_ZN34_INTERNAL_d57d84ce_4_k_cu_c6561c754cuda3std3__420unreachable_sentinelE:
	.zero		1
	.type		_ZN34_INTERNAL_d57d84ce_4_k_cu_c6561c754cuda3std6ranges3__45__cpo5ssizeE,@object
	.size		_ZN34_INTERNAL_d57d84ce_4_k_cu_c6561c754cuda3std6ranges3__45__cpo5ssizeE,(_ZN34_INTERNAL_d57d84ce_4_k_cu_c6561c756thrust24THRUST_300001_SM_1000_NS12placeholders2_3E - _ZN34_INTERNAL_d57d84ce_4_k_cu_c6561c754cuda3std6ranges3__45__cpo5ssizeE)
_ZN34_INTERNAL_d57d84ce_4_k_cu_c6561c754cuda3std6ranges3__45__cpo5ssizeE:
	.zero		1
	.type		_ZN34_INTERNAL_d57d84ce_4_k_cu_c6561c756thrust24THRUST_300001_SM_1000_NS12placeholders2_3E,@object
	.size		_ZN34_INTERNAL_d57d84ce_4_k_cu_c6561c756thrust24THRUST_300001_SM_1000_NS12placeholders2_3E,(_ZN34_INTERNAL_d57d84ce_4_k_cu_c6561c754cuda3std3__45__cpo4cendE - _ZN34_INTERNAL_d57d84ce_4_k_cu_c6561c756thrust24THRUST_300001_SM_1000_NS12placeholders2_3E)
_ZN34_INTERNAL_d57d84ce_4_k_cu_c6561c756thrust24THRUST_300001_SM_1000_NS12placeholders2_3E:
	.zero		1
	.type		_ZN34_INTERNAL_d57d84ce_4_k_cu_c6561c754cuda3std3__45__cpo4cendE,@object
	.size		_ZN34_INTERNAL_d57d84ce_4_k_cu_c6561c754cuda3std3__45__cpo4cendE,(_ZN34_INTERNAL_d57d84ce_4_k_cu_c6561c754cuda3std6ranges3__45__cpo4cendE - _ZN34_INTERNAL_d57d84ce_4_k_cu_c6561c754cuda3std3__45__cpo4cendE)
_ZN34_INTERNAL_d57d84ce_4_k_cu_c6561c754cuda3std3__45__cpo4cendE:
	.zero		1
	.type		_ZN34_INTERNAL_d57d84ce_4_k_cu_c6561c754cuda3std6ranges3__45__cpo4cendE,@object
	.size		_ZN34_INTERNAL_d57d84ce_4_k_cu_c6561c754cuda3std6ranges3__45__cpo4cendE,(_ZN34_INTERNAL_d57d84ce_4_k_cu_c6561c756thrust24THRUST_300001_SM_1000_NS12placeholders2_7E - _ZN34_INTERNAL_d57d84ce_4_k_cu_c6561c754cuda3std6ranges3__45__cpo4cendE)
_ZN34_INTERNAL_d57d84ce_4_k_cu_c6561c754cuda3std6ranges3__45__cpo4cendE:
	.zero		1
	.type		_ZN34_INTERNAL_d57d84ce_4_k_cu_c6561c756thrust24THRUST_300001_SM_1000_NS12placeholders2_7E,@object
	.size		_ZN34_INTERNAL_d57d84ce_4_k_cu_c6561c756thrust24THRUST_300001_SM_1000_NS12placeholders2_7E,(_ZN34_INTERNAL_d57d84ce_4_k_cu_c6561c754cuda3std3__45__cpo5crendE - _ZN34_INTERNAL_d57d84ce_4_k_cu_c6561c756thrust24THRUST_300001_SM_1000_NS12placeholders2_7E)
_ZN34_INTERNAL_d57d84ce_4_k_cu_c6561c756thrust24THRUST_300001_SM_1000_NS12placeholders2_7E:
	.zero		1
	.type		_ZN34_INTERNAL_d57d84ce_4_k_cu_c6561c754cuda3std3__45__cpo5crendE,@object
	.size		_ZN34_INTERNAL_d57d84ce_4_k_cu_c6561c754cuda3std3__45__cpo5crendE,(_ZN34_INTERNAL_d57d84ce_4_k_cu_c6561c754cuda3std6ranges3__45__cpo4prevE - _ZN34_INTERNAL_d57d84ce_4_k_cu_c6561c754cuda3std3__45__cpo5crendE)
_ZN34_INTERNAL_d57d84ce_4_k_cu_c6561c754cuda3std3__45__cpo5crendE:
	.zero		1
	.type		_ZN34_INTERNAL_d57d84ce_4_k_cu_c6561c754cuda3std6ranges3__45__cpo4prevE,@object
	.size		_ZN34_INTERNAL_d57d84ce_4_k_cu_c6561c754cuda3std6ranges3__45__cpo4prevE,(_ZN34_INTERNAL_d57d84ce_4_k_cu_c6561c754cuda3std6ranges3__45__cpo9iter_moveE - _ZN34_INTERNAL_d57d84ce_4_k_cu_c6561c754cuda3std6ranges3__45__cpo4prevE)
_ZN34_INTERNAL_d57d84ce_4_k_cu_c6561c754cuda3std6ranges3__45__cpo4prevE:
	.zero		1
	.type		_ZN34_INTERNAL_d57d84ce_4_k_cu_c6561c754cuda3std6ranges3__45__cpo9iter_moveE,@object
	.size		_ZN34_INTERNAL_d57d84ce_4_k_cu_c6561c754cuda3std6ranges3__45__cpo9iter_moveE,(_ZN34_INTERNAL_d57d84ce_4_k_cu_c6561c756thrust24THRUST_300001_SM_1000_NS6system6detail10sequential3seqE - _ZN34_INTERNAL_d57d84ce_4_k_cu_c6561c754cuda3std6ranges3__45__cpo9iter_moveE)
_ZN34_INTERNAL_d57d84ce_4_k_cu_c6561c754cuda3std6ranges3__45__cpo9iter_moveE:
	.zero		1
	.type		_ZN34_INTERNAL_d57d84ce_4_k_cu_c6561c756thrust24THRUST_300001_SM_1000_NS6system6detail10sequential3seqE,@object
	.size		_ZN34_INTERNAL_d57d84ce_4_k_cu_c6561c756thrust24THRUST_300001_SM_1000_NS6system6detail10sequential3seqE,(_ZN34_INTERNAL_d57d84ce_4_k_cu_c6561c756thrust24THRUST_300001_SM_1000_NS12placeholders2_9E - _ZN34_INTERNAL_d57d84ce_4_k_cu_c6561c756thrust24THRUST_300001_SM_1000_NS6system6detail10sequential3seqE)
_ZN34_INTERNAL_d57d84ce_4_k_cu_c6561c756thrust24THRUST_300001_SM_1000_NS6system6detail10sequential3seqE:
	.zero		1
	.type		_ZN34_INTERNAL_d57d84ce_4_k_cu_c6561c756thrust24THRUST_300001_SM_1000_NS12placeholders2_9E,@object
	.size		_ZN34_INTERNAL_d57d84ce_4_k_cu_c6561c756thrust24THRUST_300001_SM_1000_NS12placeholders2_9E,(_ZN34_INTERNAL_d57d84ce_4_k_cu_c6561c754cuda3std3__419piecewise_constructE - _ZN34_INTERNAL_d57d84ce_4_k_cu_c6561c756thrust24THRUST_300001_SM_1000_NS12placeholders2_9E)
_ZN34_INTERNAL_d57d84ce_4_k_cu_c6561c756thrust24THRUST_300001_SM_1000_NS12placeholders2_9E:
	.zero		1
	.type		_ZN34_INTERNAL_d57d84ce_4_k_cu_c6561c754cuda3std3__419piecewise_constructE,@object
	.size		_ZN34_INTERNAL_d57d84ce_4_k_cu_c6561c754cuda3std3__419piecewise_constructE,(_ZN34_INTERNAL_d57d84ce_4_k_cu_c6561c754cuda3std6ranges3__45__cpo5cdataE - _ZN34_INTERNAL_d57d84ce_4_k_cu_c6561c754cuda3std3__419piecewise_constructE)
_ZN34_INTERNAL_d57d84ce_4_k_cu_c6561c754cuda3std3__419piecewise_constructE:
	.zero		1
	.type		_ZN34_INTERNAL_d57d84ce_4_k_cu_c6561c754cuda3std6ranges3__45__cpo5cdataE,@object
	.size		_ZN34_INTERNAL_d57d84ce_4_k_cu_c6561c754cuda3std6ranges3__45__cpo5cdataE,(_ZN34_INTERNAL_d57d84ce_4_k_cu_c6561c756thrust24THRUST_300001_SM_1000_NS12placeholders2_1E - _ZN34_INTERNAL_d57d84ce_4_k_cu_c6561c754cuda3std6ranges3__45__cpo5cdataE)
_ZN34_INTERNAL_d57d84ce_4_k_cu_c6561c754cuda3std6ranges3__45__cpo5cdataE:
	.zero		1
	.type		_ZN34_INTERNAL_d57d84ce_4_k_cu_c6561c756thrust24THRUST_300001_SM_1000_NS12placeholders2_1E,@object
	.size		_ZN34_INTERNAL_d57d84ce_4_k_cu_c6561c756thrust24THRUST_300001_SM_1000_NS12placeholders2_1E,(_ZN34_INTERNAL_d57d84ce_4_k_cu_c6561c754cuda3std3__45__cpo3endE - _ZN34_INTERNAL_d57d84ce_4_k_cu_c6561c756thrust24THRUST_300001_SM_1000_NS12placeholders2_1E)
_ZN34_INTERNAL_d57d84ce_4_k_cu_c6561c756thrust24THRUST_300001_SM_1000_NS12placeholders2_1E:
	.zero		1
	.type		_ZN34_INTERNAL_d57d84ce_4_k_cu_c6561c754cuda3std3__45__cpo3endE,@object
	.size		_ZN34_INTERNAL_d57d84ce_4_k_cu_c6561c754cuda3std3__45__cpo3endE,(_ZN34_INTERNAL_d57d84ce_4_k_cu_c6561c754cuda3std6ranges3__45__cpo3endE - _ZN34_INTERNAL_d57d84ce_4_k_cu_c6561c754cuda3std3__45__cpo3endE)
_ZN34_INTERNAL_d57d84ce_4_k_cu_c6561c754cuda3std3__45__cpo3endE:
	.zero		1
	.type		_ZN34_INTERNAL_d57d84ce_4_k_cu_c6561c754cuda3std6ranges3__45__cpo3endE,@object
	.size		_ZN34_INTERNAL_d57d84ce_4_k_cu_c6561c754cuda3std6ranges3__45__cpo3endE,(_ZN34_INTERNAL_d57d84ce_4_k_cu_c6561c756thrust24THRUST_300001_SM_1000_NS12placeholders2_5E - _ZN34_INTERNAL_d57d84ce_4_k_cu_c6561c754cuda3std6ranges3__45__cpo3endE)
_ZN34_INTERNAL_d57d84ce_4_k_cu_c6561c754cuda3std6ranges3__45__cpo3endE:
	.zero		1
	.type		_ZN34_INTERNAL_d57d84ce_4_k_cu_c6561c756thrust24THRUST_300001_SM_1000_NS12placeholders2_5E,@object
	.size		_ZN34_INTERNAL_d57d84ce_4_k_cu_c6561c756thrust24THRUST_300001_SM_1000_NS12placeholders2_5E,(_ZN34_INTERNAL_d57d84ce_4_k_cu_c6561c754cuda3std3__45__cpo4rendE - _ZN34_INTERNAL_d57d84ce_4_k_cu_c6561c756thrust24THRUST_300001_SM_1000_NS12placeholders2_5E)
_ZN34_INTERNAL_d57d84ce_4_k_cu_c6561c756thrust24THRUST_300001_SM_1000_NS12placeholders2_5E:
	.zero		1
	.type		_ZN34_INTERNAL_d57d84ce_4_k_cu_c6561c754cuda3std3__45__cpo4rendE,@object
	.size		_ZN34_INTERNAL_d57d84ce_4_k_cu_c6561c754cuda3std3__45__cpo4rendE,(_ZN34_INTERNAL_d57d84ce_4_k_cu_c6561c754cuda3std6ranges3__45__cpo9iter_swapE - _ZN34_INTERNAL_d57d84ce_4_k_cu_c6561c754cuda3std3__45__cpo4rendE)
_ZN34_INTERNAL_d57d84ce_4_k_cu_c6561c754cuda3std3__45__cpo4rendE:
	.zero		1
	.type		_ZN34_INTERNAL_d57d84ce_4_k_cu_c6561c754cuda3std6ranges3__45__cpo9iter_swapE,@object
	.size		_ZN34_INTERNAL_d57d84ce_4_k_cu_c6561c754cuda3std6ranges3__45__cpo9iter_swapE,(_ZN34_INTERNAL_d57d84ce_4_k_cu_c6561c754cuda3std3__48unexpectE - _ZN34_INTERNAL_d57d84ce_4_k_cu_c6561c754cuda3std6ranges3__45__cpo9iter_swapE)
_ZN34_INTERNAL_d57d84ce_4_k_cu_c6561c754cuda3std6ranges3__45__cpo9iter_swapE:
	.zero		1
	.type		_ZN34_INTERNAL_d57d84ce_4_k_cu_c6561c754cuda3std3__48unexpectE,@object
	.size		_ZN34_INTERNAL_d57d84ce_4_k_cu_c6561c754cuda3std3__48unexpectE,(_ZN34_INTERNAL_d57d84ce_4_k_cu_c6561c756thrust24THRUST_300001_SM_1000_NS8cuda_cub3parE - _ZN34_INTERNAL_d57d84ce_4_k_cu_c6561c754cuda3std3__48unexpectE)
_ZN34_INTERNAL_d57d84ce_4_k_cu_c6561c754cuda3std3__48unexpectE:
	.zero		1
	.type		_ZN34_INTERNAL_d57d84ce_4_k_cu_c6561c756thrust24THRUST_300001_SM_1000_NS8cuda_cub3parE,@object
	.size		_ZN34_INTERNAL_d57d84ce_4_k_cu_c6561c756thrust24THRUST_300001_SM_1000_NS8cuda_cub3parE,(.L_29 - _ZN34_INTERNAL_d57d84ce_4_k_cu_c6561c756thrust24THRUST_300001_SM_1000_NS8cuda_cub3parE)
_ZN34_INTERNAL_d57d84ce_4_k_cu_c6561c756thrust24THRUST_300001_SM_1000_NS8cuda_cub3parE:
	.zero		1
.L_29:


//--------------------- .nv.shared._ZN3cub18CUB_300001_SM_10006detail10radix_sort33DeviceRadixSortExclusiveSumKernelINS1_5radix10policy_hubIddyE10Policy1000EyEEvPT0_ --------------------------
	.section	.nv.shared._ZN3cub18CUB_300001_SM_10006detail10radix_sort33DeviceRadixSortExclusiveSumKernelINS1_5radix10policy_hubIddyE10Policy1000EyEEvPT0_,"aw",@nobits
	.sectionflags	@""
	.align	16
.nv.shared._ZN3cub18CUB_300001_SM_10006detail10radix_sort33DeviceRadixSortExclusiveSumKernelINS1_5radix10policy_hubIddyE10Policy1000EyEEvPT0_:
	.zero		3360


//--------------------- .nv.shared._ZN3cub18CUB_300001_SM_10006detail10radix_sort30DeviceRadixSortHistogramKernelINS1_5radix10policy_hubIddyE10Policy1000ELNS0_9SortOrderE0EdyNS1_21identity_decomposer_tEEEvPT2_PKT1_SA_iiT3_ --------------------------
	.section	.nv.shared._ZN3cub18CUB_300001_SM_10006detail10radix_sort30DeviceRadixSortHistogramKernelINS1_5radix10policy_hubIddyE10Policy1000ELNS0_9SortOrderE0EdyNS1_21identity_decomposer_tEEEvPT2_PKT1_SA_iiT3_,"aw",@nobits
	.sectionflags	@""
	.align	4
.nv.shared._ZN3cub18CUB_300001_SM_10006detail10radix_sort30DeviceRadixSortHistogramKernelINS1_5radix10policy_hubIddyE10Policy1000ELNS0_9SortOrderE0EdyNS1_21identity_decomposer_tEEEvPT2_PKT1_SA_iiT3_:
	.zero		9216


//--------------------- .nv.shared._ZN3cub18CUB_300001_SM_10006detail10radix_sort31DeviceRadixSortSingleTileKernelINS1_5radix10policy_hubIddyE10Policy1000ELNS0_9SortOrderE0EddyNS1_21identity_decomposer_tEEEvPKT1_PSA_PKT2_PSE_T3_iiT4_ --------------------------
	.section	.nv.shared._ZN3cub18CUB_300001_SM_10006detail10radix_sort31DeviceRadixSortSingleTileKernelINS1_5radix10policy_hubIddyE10Policy1000ELNS0_9SortOrderE0EddyNS1_21identity_decomposer_tEEEvPKT1_PSA_PKT2_PSE_T3_iiT4_,"aw",@nobits
	.sectionflags	@""
	.align	16
.nv.shared._ZN3cub18CUB_300001_SM_10006detail10radix_sort31DeviceRadixSortSingleTileKernelINS1_5radix10policy_hubIddyE10Policy1000ELNS0_9SortOrderE0EddyNS1_21identity_decomposer_tEEEvPKT1_PSA_PKT2_PSE_T3_iiT4_:
	.zero		34880


//--------------------- .nv.shared._ZN3cub18CUB_300001_SM_10006detail10radix_sort29DeviceRadixSortOnesweepKernelINS1_5radix10policy_hubIdmyE10Policy1000ELNS0_9SortOrderE0EdmyiiNS1_21identity_decomposer_tEEEvPT5_SB_PT3_PKSC_PT1_PKSG_PT2_PKSK_T4_iiT6_ --------------------------
	.section	.nv.shared._ZN3cub18CUB_300001_SM_10006detail10radix_sort29DeviceRadixSortOnesweepKernelINS1_5radix10policy_hubIdmyE10Policy1000ELNS0_9SortOrderE0EdmyiiNS1_21identity_decomposer_tEEEvPT5_SB_PT3_PKSC_PT1_PKSG_PT2_PKSK_T4_iiT6_,"aw",@nobits
	.sectionflags	@""
	.align	16
.nv.shared._ZN3cub18CUB_300001_SM_10006detail10radix_sort29DeviceRadixSortOnesweepKernelINS1_5radix10policy_hubIdmyE10Policy1000ELNS0_9SortOrderE0EdmyiiNS1_21identity_decomposer_tEEEvPT5_SB_PT3_PKSC_PT1_PKSG_PT2_PKSK_T4_iiT6_:
	.zero		39936


//--------------------- .nv.shared._ZN3cub18CUB_300001_SM_10006detail10radix_sort33DeviceRadixSortExclusiveSumKernelINS1_5radix10policy_hubIdmyE10Policy1000EyEEvPT0_ --------------------------
	.section	.nv.shared._ZN3cub18CUB_300001_SM_10006detail10radix_sort33DeviceRadixSortExclusiveSumKernelINS1_5radix10policy_hubIdmyE10Policy1000EyEEvPT0_,"aw",@nobits
	.sectionflags	@""
	.align	16
.nv.shared._ZN3cub18CUB_300001_SM_10006detail10radix_sort33DeviceRadixSortExclusiveSumKernelINS1_5radix10policy_hubIdmyE10Policy1000EyEEvPT0_:
	.zero		3360


//--------------------- .nv.shared._ZN3cub18CUB_300001_SM_10006detail10radix_sort30DeviceRadixSortHistogramKernelINS1_5radix10policy_hubIdmyE10Policy1000ELNS0_9SortOrderE0EdyNS1_21identity_decomposer_tEEEvPT2_PKT1_SA_iiT3_ --------------------------
	.section	.nv.shared._ZN3cub18CUB_300001_SM_10006detail10radix_sort30DeviceRadixSortHistogramKernelINS1_5radix10policy_hubIdmyE10Policy1000ELNS0_9SortOrderE0EdyNS1_21identity_decomposer_tEEEvPT2_PKT1_SA_iiT3_,"aw",@nobits
	.sectionflags	@""
	.align	4
.nv.shared._ZN3cub18CUB_300001_SM_10006detail10radix_sort30DeviceRadixSortHistogramKernelINS1_5radix10policy_hubIdmyE10Policy1000ELNS0_9SortOrderE0EdyNS1_21identity_decomposer_tEEEvPT2_PKT1_SA_iiT3_:
	.zero		9216


//--------------------- .nv.shared._ZN3cub18CUB_300001_SM_10006detail10radix_sort31DeviceRadixSortSingleTileKernelINS1_5radix10policy_hubIdmyE10Policy1000ELNS0_9SortOrderE0EdmyNS1_21identity_decomposer_tEEEvPKT1_PSA_PKT2_PSE_T3_iiT4_ --------------------------
	.section	.nv.shared._ZN3cub18CUB_300001_SM_10006detail10radix_sort31DeviceRadixSortSingleTileKernelINS1_5radix10policy_hubIdmyE10Policy1000ELNS0_9SortOrderE0EdmyNS1_21identity_decomposer_tEEEvPKT1_PSA_PKT2_PSE_T3_iiT4_,"aw",@nobits
	.sectionflags	@""
	.align	16
.nv.shared._ZN3cub18CUB_300001_SM_10006detail10radix_sort31DeviceRadixSortSingleTileKernelINS1_5radix10policy_hubIdmyE10Policy1000ELNS0_9SortOrderE0EdmyNS1_21identity_decomposer_tEEEvPKT1_PSA_PKT2_PSE_T3_iiT4_:
	.zero		34880


//--------------------- .nv.constant0._ZN3cub18CUB_300001_SM_10006detail10radix_sort29DeviceRadixSortOnesweepKernelINS1_5radix10policy_hubIddyE10Policy1000ELNS0_9SortOrderE0EddyiiNS1_21identity_decomposer_tEEEvPT5_SB_PT3_PKSC_PT1_PKSG_PT2_PKSK_T4_iiT6_ --------------------------
	.section	.nv.constant0._ZN3cub18CUB_300001_SM_10006detail10radix_sort29DeviceRadixSortOnesweepKernelINS1_5radix10policy_hubIddyE10Policy1000ELNS0_9SortOrderE0EddyiiNS1_21identity_decomposer_tEEEvPT5_SB_PT3_PKSC_PT1_PKSG_PT2_PKSK_T4_iiT6_,"a",@progbits
	.sectionflags	@""
	.align	4
.nv.constant0._ZN3cub18CUB_300001_SM_10006detail10radix_sort29DeviceRadixSortOnesweepKernelINS1_5radix10policy_hubIddyE10Policy1000ELNS0_9SortOrderE0EddyiiNS1_21identity_decomposer_tEEEvPT5_SB_PT3_PKSC_PT1_PKSG_PT2_PKSK_T4_iiT6_:
	.zero		973


//--------------------- .nv.constant0._ZN3cub18CUB_300001_SM_10006detail10radix_sort33DeviceRadixSortExclusiveSumKernelINS1_5radix10policy_hubIddyE10Policy1000EyEEvPT0_ --------------------------
	.section	.nv.constant0._ZN3cub18CUB_300001_SM_10006detail10radix_sort33DeviceRadixSortExclusiveSumKernelINS1_5radix10policy_hubIddyE10Policy1000EyEEvPT0_,"a",@progbits
	.sectionflags	@""
	.align	4
.nv.constant0._ZN3cub18CUB_300001_SM_10006detail10radix_sort33DeviceRadixSortExclusiveSumKernelINS1_5radix10policy_hubIddyE10Policy1000EyEEvPT0_:
	.zero		904


//--------------------- .nv.constant0._ZN3cub18CUB_300001_SM_10006detail10radix_sort30DeviceRadixSortHistogramKernelINS1_5radix10policy_hubIddyE10Policy1000ELNS0_9SortOrderE0EdyNS1_21identity_decomposer_tEEEvPT2_PKT1_SA_iiT3_ --------------------------
	.section	.nv.constant0._ZN3cub18CUB_300001_SM_10006detail10radix_sort30DeviceRadixSortHistogramKernelINS1_5radix10policy_hubIddyE10Policy1000ELNS0_9SortOrderE0EdyNS1_21identity_decomposer_tEEEvPT2_PKT1_SA_iiT3_,"a",@progbits
	.sectionflags	@""
	.align	4
.nv.constant0._ZN3cub18CUB_300001_SM_10006detail10radix_sort30DeviceRadixSortHistogramKernelINS1_5radix10policy_hubIddyE10Policy1000ELNS0_9SortOrderE0EdyNS1_21identity_decomposer_tEEEvPT2_PKT1_SA_iiT3_:
	.zero		929


//--------------------- .nv.constant0._ZN3cub18CUB_300001_SM_10006detail10radix_sort31DeviceRadixSortSingleTileKernelINS1_5radix10policy_hubIddyE10Policy1000ELNS0_9SortOrderE0EddyNS1_21identity_decomposer_tEEEvPKT1_PSA_PKT2_PSE_T3_iiT4_ --------------------------
	.section	.nv.constant0._ZN3cub18CUB_300001_SM_10006detail10radix_sort31DeviceRadixSortSingleTileKernelINS1_5radix10policy_hubIddyE10Policy1000ELNS0_9SortOrderE0EddyNS1_21identity_decomposer_tEEEvPKT1_PSA_PKT2_PSE_T3_iiT4_,"a",@progbits
	.sectionflags	@""
	.align	4
.nv.constant0._ZN3cub18CUB_300001_SM_10006detail10radix_sort31DeviceRadixSortSingleTileKernelINS1_5radix10policy_hubIddyE10Policy1000ELNS0_9SortOrderE0EddyNS1_21identity_decomposer_tEEEvPKT1_PSA_PKT2_PSE_T3_iiT4_:
	.zero		945


//--------------------- .nv.constant0._ZN3cub18CUB_300001_SM_10006detail10radix_sort29DeviceRadixSortOnesweepKernelINS1_5radix10policy_hubIdmyE10Policy1000ELNS0_9SortOrderE0EdmyiiNS1_21identity_decomposer_tEEEvPT5_SB_PT3_PKSC_PT1_PKSG_PT2_PKSK_T4_iiT6_ --------------------------
	.section	.nv.constant0._ZN3cub18CUB_300001_SM_10006detail10radix_sort29DeviceRadixSortOnesweepKernelINS1_5radix10policy_hubIdmyE10Policy1000ELNS0_9SortOrderE0EdmyiiNS1_21identity_decomposer_tEEEvPT5_SB_PT3_PKSC_PT1_PKSG_PT2_PKSK_T4_iiT6_,"a",@progbits
	.sectionflags	@""
	.align	4
.nv.constant0._ZN3cub18CUB_300001_SM_10006detail10radix_sort29DeviceRadixSortOnesweepKernelINS1_5radix10policy_hubIdmyE10Policy1000ELNS0_9SortOrderE0EdmyiiNS1_21identity_decomposer_tEEEvPT5_SB_PT3_PKSC_PT1_PKSG_PT2_PKSK_T4_iiT6_:
	.zero		973


//--------------------- .nv.constant0._ZN3cub18CUB_300001_SM_10006detail10radix_sort33DeviceRadixSortExclusiveSumKernelINS1_5radix10policy_hubIdmyE10Policy1000EyEEvPT0_ --------------------------
	.section	.nv.constant0._ZN3cub18CUB_300001_SM_10006detail10radix_sort33DeviceRadixSortExclusiveSumKernelINS1_5radix10policy_hubIdmyE10Policy1000EyEEvPT0_,"a",@progbits
	.sectionflags	@""
	.align	4
.nv.constant0._ZN3cub18CUB_300001_SM_10006detail10radix_sort33DeviceRadixSortExclusiveSumKernelINS1_5radix10policy_hubIdmyE10Policy1000EyEEvPT0_:
	.zero		904


//--------------------- .nv.constant0._ZN3cub18CUB_300001_SM_10006detail10radix_sort30DeviceRadixSortHistogramKernelINS1_5radix10policy_hubIdmyE10Policy1000ELNS0_9SortOrderE0EdyNS1_21identity_decomposer_tEEEvPT2_PKT1_SA_iiT3_ --------------------------
	.section	.nv.constant0._ZN3cub18CUB_300001_SM_10006detail10radix_sort30DeviceRadixSortHistogramKernelINS1_5radix10policy_hubIdmyE10Policy1000ELNS0_9SortOrderE0EdyNS1_21identity_decomposer_tEEEvPT2_PKT1_SA_iiT3_,"a",@progbits
	.sectionflags	@""
	.align	4
.nv.constant0._ZN3cub18CUB_300001_SM_10006detail10radix_sort30DeviceRadixSortHistogramKernelINS1_5radix10policy_hubIdmyE10Policy1000ELNS0_9SortOrderE0EdyNS1_21identity_decomposer_tEEEvPT2_PKT1_SA_iiT3_:
	.zero		929


//--------------------- .nv.constant0._ZN3cub18CUB_300001_SM_10006detail10radix_sort31DeviceRadixSortSingleTileKernelINS1_5radix10policy_hubIdmyE10Policy1000ELNS0_9SortOrderE0EdmyNS1_21identity_decomposer_tEEEvPKT1_PSA_PKT2_PSE_T3_iiT4_ --------------------------
	.section	.nv.constant0._ZN3cub18CUB_300001_SM_10006detail10radix_sort31DeviceRadixSortSingleTileKernelINS1_5radix10policy_hubIdmyE10Policy1000ELNS0_9SortOrderE0EdmyNS1_21identity_decomposer_tEEEvPKT1_PSA_PKT2_PSE_T3_iiT4_,"a",@progbits
	.sectionflags	@""
	.align	4
.nv.constant0._ZN3cub18CUB_300001_SM_10006detail10radix_sort31DeviceRadixSortSingleTileKernelINS1_5radix10policy_hubIdmyE10Policy1000ELNS0_9SortOrderE0EdmyNS1_21identity_decomposer_tEEEvPKT1_PSA_PKT2_PSE_T3_iiT4_:
	.zero		945


//--------------------- .nv.constant0._ZN3cub18CUB_300001_SM_10006detail8for_each13static_kernelINS2_12policy_hub_t12policy_500_tElN6thrust24THRUST_300001_SM_1000_NS8cuda_cub6__fill7functorINS7_6detail15normal_iteratorINS7_10device_ptrIdEEEEiEEEEvT0_T1_ --------------------------
	.section	.nv.constant0._ZN3cub18CUB_300001_SM_10006detail8for_each13static_kernelINS2_12policy_hub_t12policy_500_tElN6thrust24THRUST_300001_SM_1000_NS8cuda_cub6__fill7functorINS7_6detail15normal_iteratorINS7_10device_ptrIdEEEEiEEEEvT0_T1_,"a",@progbits
	.sectionflags	@""
	.align	4
.nv.constant0._ZN3cub18CUB_300001_SM_10006detail8for_each13static_kernelINS2_12policy_hub_t12policy_500_tElN6thrust24THRUST_300001_SM_1000_NS8cuda_cub6__fill7functorINS7_6detail15normal_iteratorINS7_10device_ptrIdEEEEiEEEEvT0_T1_:
	.zero		920


//--------------------- .nv.constant0._ZN3cub18CUB_300001_SM_10006detail8for_each13static_kernelINS2_12policy_hub_t12policy_500_tElN6thrust24THRUST_300001_SM_1000_NS8cuda_cub10__tabulate7functorINS7_6detail15normal_iteratorINS7_10device_ptrImEEEENS7_6system6detail7generic6detail22compute_sequence_valueImvEElEEEEvT0_T1_ --------------------------
	.section	.nv.constant0._ZN3cub18CUB_300001_SM_10006detail8for_each13static_kernelINS2_12policy_hub_t12policy_500_tElN6thrust24THRUST_300001_SM_1000_NS8cuda_cub10__tabulate7functorINS7_6detail15normal_iteratorINS7_10device_ptrImEEEENS7_6system6detail7generic6detail22compute_sequence_valueImvEElEEEEvT0_T1_,"a",@progbits
	.sectionflags	@""
	.align	4
.nv.constant0._ZN3cub18CUB_300001_SM_10006detail8for_each13static_kernelINS2_12policy_hub_t12policy_500_tElN6thrust24THRUST_300001_SM_1000_NS8cuda_cub10__tabulate7functorINS7_6detail15normal_iteratorINS7_10device_ptrImEEEENS7_6system6detail7generic6detail22compute_sequence_valueImvEElEEEEvT0_T1_:
	.zero		928


//--------------------- .nv.constant0._ZN3cub18CUB_300001_SM_10006detail8for_each13static_kernelINS2_12policy_hub_t12policy_500_tEmN6thrust24THRUST_300001_SM_1000_NS8cuda_cub20__uninitialized_fill7functorINS7_10device_ptrIdEEdEEEEvT0_T1_ --------------------------
	.section	.nv.constant0._ZN3cub18CUB_300001_SM_10006detail8for_each13static_kernelINS2_12policy_hub_t12policy_500_tEmN6thrust24THRUST_300001_SM_1000_NS8cuda_cub20__uninitialized_fill7functorINS7_10device_ptrIdEEdEEEEvT0_T1_,"a",@progbits
	.sectionflags	@""
	.align	4
.nv.constant0._ZN3cub18CUB_300001_SM_10006detail8for_each13static_kernelINS2_12policy_hub_t12policy_500_tEmN6thrust24THRUST_300001_SM_1000_NS8cuda_cub20__uninitialized_fill7functorINS7_10device_ptrIdEEdEEEEvT0_T1_:
	.zero		920


//--------------------- .nv.constant0._ZN3cub18CUB_300001_SM_10006detail8for_each13static_kernelINS2_12policy_hub_t12policy_500_tEmN6thrust24THRUST_300001_SM_1000_NS8cuda_cub20__uninitialized_fill7functorINS7_10device_ptrImEEmEEEEvT0_T1_ --------------------------
	.section	.nv.constant0._ZN3cub18CUB_300001_SM_10006detail8for_each13static_kernelINS2_12policy_hub_t12policy_500_tEmN6thrust24THRUST_300001_SM_1000_NS8cuda_cub20__uninitialized_fill7functorINS7_10device_ptrImEEmEEEEvT0_T1_,"a",@progbits
	.sectionflags	@""
	.align	4
.nv.constant0._ZN3cub18CUB_300001_SM_10006detail8for_each13static_kernelINS2_12policy_hub_t12policy_500_tEmN6thrust24THRUST_300001_SM_1000_NS8cuda_cub20__uninitialized_fill7functorINS7_10device_ptrImEEmEEEEvT0_T1_:
	.zero		920


//--------------------- .nv.constant0._ZN3cub18CUB_300001_SM_10006detail11EmptyKernelIvEEvv --------------------------
	.section	.nv.constant0._ZN3cub18CUB_300001_SM_10006detail11EmptyKernelIvEEvv,"a",@progbits
	.sectionflags	@""
	.align	4
.nv.constant0._ZN3cub18CUB_300001_SM_10006detail11EmptyKernelIvEEvv:
	.zero		896


//--------------------- .nv.constant0._Z5mergePdS_PmS_ --------------------------
	.section	.nv.constant0._Z5mergePdS_PmS_,"a",@progbits
	.sectionflags	@""
	.align	4
.nv.constant0._Z5mergePdS_PmS_:
	.zero		928


//--------------------- .nv.constant0._Z8cuda_funPdPmmS_S_S0_S_ --------------------------
	.section	.nv.constant0._Z8cuda_funPdPmmS_S_S0_S_,"a",@progbits
	.sectionflags	@""
	.align	4
.nv.constant0._Z8cuda_funPdPmmS_S_S0_S_:
	.zero		952


//--------------------- SYMBOLS --------------------------

	.type		.nv.reservedSmem.offset0,@object
	.size		.nv.reservedSmem.offset0,0x4
	.type		.nv.reservedSmem.cap,@object
	.size		.nv.reservedSmem.cap,0x4
	.type		vprintf,@function
